//
// Generated by NVIDIA NVVM Compiler
//
// Compiler Build ID: CL-36424714
// Cuda compilation tools, release 13.0, V13.0.88
// Based on NVVM 20.0.0
//

.version 9.0
.target sm_100
.address_size 64

	// .globl	_ZN3cub18CUB_300001_SM_10006detail11EmptyKernelIvEEvv
// _ZZN3cub18CUB_300001_SM_10006detail6select23DeviceSelectSweepKernelINS2_10policy_hubIxNS0_8NullTypeEiLb0ELNS0_10SelectImplE0EE10Policy1000EN6thrust24THRUST_300001_SM_1000_NS17counting_iteratorIxNSA_11use_defaultESC_SC_EEPS5_NSA_6detail15normal_iteratorINSA_10device_ptrIxEEEEPlNS0_13ScanTileStateIiLb1EEE17ConstraintCheckerS5_iNS2_19streaming_context_tIlLb1EEELS6_0EEEvT0_T1_T2_T3_T4_T5_T6_T7_iT8_NS1_7vsmem_tEE19static_temp_storage has been demoted
.global .align 1 .b8 _ZN30_INTERNAL_896bbc8b_4_k_cu_main4cuda3std3__45__cpo5beginE[1];
.global .align 1 .b8 _ZN30_INTERNAL_896bbc8b_4_k_cu_main4cuda3std3__45__cpo3endE[1];
.global .align 1 .b8 _ZN30_INTERNAL_896bbc8b_4_k_cu_main4cuda3std3__45__cpo6cbeginE[1];
.global .align 1 .b8 _ZN30_INTERNAL_896bbc8b_4_k_cu_main4cuda3std3__45__cpo4cendE[1];
.global .align 1 .b8 _ZN30_INTERNAL_896bbc8b_4_k_cu_main4cuda3std3__45__cpo6rbeginE[1];
.global .align 1 .b8 _ZN30_INTERNAL_896bbc8b_4_k_cu_main4cuda3std3__45__cpo4rendE[1];
.global .align 1 .b8 _ZN30_INTERNAL_896bbc8b_4_k_cu_main4cuda3std3__45__cpo7crbeginE[1];
.global .align 1 .b8 _ZN30_INTERNAL_896bbc8b_4_k_cu_main4cuda3std3__45__cpo5crendE[1];
.global .align 1 .b8 _ZN30_INTERNAL_896bbc8b_4_k_cu_main4cuda3std3__432_GLOBAL__N__896bbc8b_4_k_cu_main6ignoreE[1];
.global .align 1 .b8 _ZN30_INTERNAL_896bbc8b_4_k_cu_main4cuda3std3__419piecewise_constructE[1];
.global .align 1 .b8 _ZN30_INTERNAL_896bbc8b_4_k_cu_main4cuda3std3__48in_placeE[1];
.global .align 1 .b8 _ZN30_INTERNAL_896bbc8b_4_k_cu_main4cuda3std3__420unreachable_sentinelE[1];
.global .align 1 .b8 _ZN30_INTERNAL_896bbc8b_4_k_cu_main4cuda3std3__47nulloptE[1];
.global .align 1 .b8 _ZN30_INTERNAL_896bbc8b_4_k_cu_main4cuda3std3__48unexpectE[1];
.global .align 1 .b8 _ZN30_INTERNAL_896bbc8b_4_k_cu_main4cuda3std6ranges3__45__cpo4swapE[1];
.global .align 1 .b8 _ZN30_INTERNAL_896bbc8b_4_k_cu_main4cuda3std6ranges3__45__cpo9iter_moveE[1];
.global .align 1 .b8 _ZN30_INTERNAL_896bbc8b_4_k_cu_main4cuda3std6ranges3__45__cpo5beginE[1];
.global .align 1 .b8 _ZN30_INTERNAL_896bbc8b_4_k_cu_main4cuda3std6ranges3__45__cpo3endE[1];
.global .align 1 .b8 _ZN30_INTERNAL_896bbc8b_4_k_cu_main4cuda3std6ranges3__45__cpo6cbeginE[1];
.global .align 1 .b8 _ZN30_INTERNAL_896bbc8b_4_k_cu_main4cuda3std6ranges3__45__cpo4cendE[1];
.global .align 1 .b8 _ZN30_INTERNAL_896bbc8b_4_k_cu_main4cuda3std6ranges3__45__cpo7advanceE[1];
.global .align 1 .b8 _ZN30_INTERNAL_896bbc8b_4_k_cu_main4cuda3std6ranges3__45__cpo9iter_swapE[1];
.global .align 1 .b8 _ZN30_INTERNAL_896bbc8b_4_k_cu_main4cuda3std6ranges3__45__cpo4nextE[1];
.global .align 1 .b8 _ZN30_INTERNAL_896bbc8b_4_k_cu_main4cuda3std6ranges3__45__cpo4prevE[1];
.global .align 1 .b8 _ZN30_INTERNAL_896bbc8b_4_k_cu_main4cuda3std6ranges3__45__cpo4dataE[1];
.global .align 1 .b8 _ZN30_INTERNAL_896bbc8b_4_k_cu_main4cuda3std6ranges3__45__cpo5cdataE[1];
.global .align 1 .b8 _ZN30_INTERNAL_896bbc8b_4_k_cu_main4cuda3std6ranges3__45__cpo4sizeE[1];
.global .align 1 .b8 _ZN30_INTERNAL_896bbc8b_4_k_cu_main4cuda3std6ranges3__45__cpo5ssizeE[1];
.global .align 1 .b8 _ZN30_INTERNAL_896bbc8b_4_k_cu_main4cuda3std6ranges3__45__cpo8distanceE[1];
.global .align 1 .b8 _ZN30_INTERNAL_896bbc8b_4_k_cu_main6thrust24THRUST_300001_SM_1000_NS8cuda_cub3parE[1];
.global .align 1 .b8 _ZN30_INTERNAL_896bbc8b_4_k_cu_main6thrust24THRUST_300001_SM_1000_NS8cuda_cub10par_nosyncE[1];
.global .align 1 .b8 _ZN30_INTERNAL_896bbc8b_4_k_cu_main6thrust24THRUST_300001_SM_1000_NS6system6detail10sequential3seqE[1];
.global .align 1 .b8 _ZN30_INTERNAL_896bbc8b_4_k_cu_main6thrust24THRUST_300001_SM_1000_NS12placeholders2_1E[1];
.global .align 1 .b8 _ZN30_INTERNAL_896bbc8b_4_k_cu_main6thrust24THRUST_300001_SM_1000_NS12placeholders2_2E[1];
.global .align 1 .b8 _ZN30_INTERNAL_896bbc8b_4_k_cu_main6thrust24THRUST_300001_SM_1000_NS12placeholders2_3E[1];
.global .align 1 .b8 _ZN30_INTERNAL_896bbc8b_4_k_cu_main6thrust24THRUST_300001_SM_1000_NS12placeholders2_4E[1];
.global .align 1 .b8 _ZN30_INTERNAL_896bbc8b_4_k_cu_main6thrust24THRUST_300001_SM_1000_NS12placeholders2_5E[1];
.global .align 1 .b8 _ZN30_INTERNAL_896bbc8b_4_k_cu_main6thrust24THRUST_300001_SM_1000_NS12placeholders2_6E[1];
.global .align 1 .b8 _ZN30_INTERNAL_896bbc8b_4_k_cu_main6thrust24THRUST_300001_SM_1000_NS12placeholders2_7E[1];
.global .align 1 .b8 _ZN30_INTERNAL_896bbc8b_4_k_cu_main6thrust24THRUST_300001_SM_1000_NS12placeholders2_8E[1];
.global .align 1 .b8 _ZN30_INTERNAL_896bbc8b_4_k_cu_main6thrust24THRUST_300001_SM_1000_NS12placeholders2_9E[1];
.global .align 1 .b8 _ZN30_INTERNAL_896bbc8b_4_k_cu_main6thrust24THRUST_300001_SM_1000_NS12placeholders3_10E[1];
.global .align 1 .b8 _ZN30_INTERNAL_896bbc8b_4_k_cu_main6thrust24THRUST_300001_SM_1000_NS3seqE[1];

.visible .entry _ZN3cub18CUB_300001_SM_10006detail11EmptyKernelIvEEvv()
{


	ret;

}
	// .globl	_ZN3cub18CUB_300001_SM_10006detail8for_each13static_kernelINS2_12policy_hub_t12policy_500_tEmN6thrust24THRUST_300001_SM_1000_NS8cuda_cub20__uninitialized_fill7functorINS7_10device_ptrIdEEdEEEEvT0_T1_
.visible .entry _ZN3cub18CUB_300001_SM_10006detail8for_each13static_kernelINS2_12policy_hub_t12policy_500_tEmN6thrust24THRUST_300001_SM_1000_NS8cuda_cub20__uninitialized_fill7functorINS7_10device_ptrIdEEdEEEEvT0_T1_(
	.param .u64 _ZN3cub18CUB_300001_SM_10006detail8for_each13static_kernelINS2_12policy_hub_t12policy_500_tEmN6thrust24THRUST_300001_SM_1000_NS8cuda_cub20__uninitialized_fill7functorINS7_10device_ptrIdEEdEEEEvT0_T1__param_0,
	.param .align 8 .b8 _ZN3cub18CUB_300001_SM_10006detail8for_each13static_kernelINS2_12policy_hub_t12policy_500_tEmN6thrust24THRUST_300001_SM_1000_NS8cuda_cub20__uninitialized_fill7functorINS7_10device_ptrIdEEdEEEEvT0_T1__param_1[16]
)
.maxntid 256
{
	.reg .pred 	%p<4>;
	.reg .b32 	%r<5>;
	.reg .b64 	%rd<16>;
	.reg .b64 	%fd<3>;

	ld.param.f64 	%fd2, [_ZN3cub18CUB_300001_SM_10006detail8for_each13static_kernelINS2_12policy_hub_t12policy_500_tEmN6thrust24THRUST_300001_SM_1000_NS8cuda_cub20__uninitialized_fill7functorINS7_10device_ptrIdEEdEEEEvT0_T1__param_1+8];
	ld.param.u64 	%rd4, [_ZN3cub18CUB_300001_SM_10006detail8for_each13static_kernelINS2_12policy_hub_t12policy_500_tEmN6thrust24THRUST_300001_SM_1000_NS8cuda_cub20__uninitialized_fill7functorINS7_10device_ptrIdEEdEEEEvT0_T1__param_1];
	ld.param.u64 	%rd5, [_ZN3cub18CUB_300001_SM_10006detail8for_each13static_kernelINS2_12policy_hub_t12policy_500_tEmN6thrust24THRUST_300001_SM_1000_NS8cuda_cub20__uninitialized_fill7functorINS7_10device_ptrIdEEdEEEEvT0_T1__param_0];
	mov.u32 	%r2, %ctaid.x;
	mul.wide.u32 	%rd1, %r2, 512;
	sub.s64 	%rd2, %rd5, %rd1;
	setp.lt.u64 	%p1, %rd2, 512;
	@%p1 bra 	$L__BB1_2;
	mov.u32 	%r4, %tid.x;
	cvta.to.global.u64 	%rd11, %rd4;
	cvt.u64.u32 	%rd12, %r4;
	add.s64 	%rd13, %rd1, %rd12;
	shl.b64 	%rd14, %rd13, 3;
	add.s64 	%rd15, %rd11, %rd14;
	st.global.f64 	[%rd15], %fd2;
	st.global.f64 	[%rd15+2048], %fd2;
	bra.uni 	$L__BB1_6;
$L__BB1_2:
	cvta.to.global.u64 	%rd6, %rd4;
	mov.u32 	%r1, %tid.x;
	cvt.u64.u32 	%rd7, %r1;
	setp.le.u64 	%p2, %rd2, %rd7;
	add.s64 	%rd8, %rd1, %rd7;
	shl.b64 	%rd9, %rd8, 3;
	add.s64 	%rd3, %rd6, %rd9;
	@%p2 bra 	$L__BB1_4;
	st.global.f64 	[%rd3], %fd2;
$L__BB1_4:
	add.s32 	%r3, %r1, 256;
	cvt.u64.u32 	%rd10, %r3;
	setp.le.u64 	%p3, %rd2, %rd10;
	@%p3 bra 	$L__BB1_6;
	st.global.f64 	[%rd3+2048], %fd2;
$L__BB1_6:
	ret;

}
	// .globl	_ZN3cub18CUB_300001_SM_10006detail8for_each13static_kernelINS2_12policy_hub_t12policy_500_tEmN6thrust24THRUST_300001_SM_1000_NS8cuda_cub20__uninitialized_fill7functorINS7_10device_ptrIxEExEEEEvT0_T1_
.visible .entry _ZN3cub18CUB_300001_SM_10006detail8for_each13static_kernelINS2_12policy_hub_t12policy_500_tEmN6thrust24THRUST_300001_SM_1000_NS8cuda_cub20__uninitialized_fill7functorINS7_10device_ptrIxEExEEEEvT0_T1_(
	.param .u64 _ZN3cub18CUB_300001_SM_10006detail8for_each13static_kernelINS2_12policy_hub_t12policy_500_tEmN6thrust24THRUST_300001_SM_1000_NS8cuda_cub20__uninitialized_fill7functorINS7_10device_ptrIxEExEEEEvT0_T1__param_0,
	.param .align 8 .b8 _ZN3cub18CUB_300001_SM_10006detail8for_each13static_kernelINS2_12policy_hub_t12policy_500_tEmN6thrust24THRUST_300001_SM_1000_NS8cuda_cub20__uninitialized_fill7functorINS7_10device_ptrIxEExEEEEvT0_T1__param_1[16]
)
.maxntid 256
{
	.reg .pred 	%p<4>;
	.reg .b32 	%r<5>;
	.reg .b64 	%rd<18>;

	ld.param.u64 	%rd6, [_ZN3cub18CUB_300001_SM_10006detail8for_each13static_kernelINS2_12policy_hub_t12policy_500_tEmN6thrust24THRUST_300001_SM_1000_NS8cuda_cub20__uninitialized_fill7functorINS7_10device_ptrIxEExEEEEvT0_T1__param_1+8];
	ld.param.u64 	%rd5, [_ZN3cub18CUB_300001_SM_10006detail8for_each13static_kernelINS2_12policy_hub_t12policy_500_tEmN6thrust24THRUST_300001_SM_1000_NS8cuda_cub20__uninitialized_fill7functorINS7_10device_ptrIxEExEEEEvT0_T1__param_1];
	ld.param.u64 	%rd7, [_ZN3cub18CUB_300001_SM_10006detail8for_each13static_kernelINS2_12policy_hub_t12policy_500_tEmN6thrust24THRUST_300001_SM_1000_NS8cuda_cub20__uninitialized_fill7functorINS7_10device_ptrIxEExEEEEvT0_T1__param_0];
	mov.u32 	%r2, %ctaid.x;
	mul.wide.u32 	%rd1, %r2, 512;
	sub.s64 	%rd2, %rd7, %rd1;
	setp.lt.u64 	%p1, %rd2, 512;
	@%p1 bra 	$L__BB2_2;
	mov.u32 	%r4, %tid.x;
	cvta.to.global.u64 	%rd13, %rd5;
	cvt.u64.u32 	%rd14, %r4;
	add.s64 	%rd15, %rd1, %rd14;
	shl.b64 	%rd16, %rd15, 3;
	add.s64 	%rd17, %rd13, %rd16;
	st.global.u64 	[%rd17], %rd6;
	st.global.u64 	[%rd17+2048], %rd6;
	bra.uni 	$L__BB2_6;
$L__BB2_2:
	cvta.to.global.u64 	%rd8, %rd5;
	mov.u32 	%r1, %tid.x;
	cvt.u64.u32 	%rd9, %r1;
	setp.le.u64 	%p2, %rd2, %rd9;
	add.s64 	%rd10, %rd1, %rd9;
	shl.b64 	%rd11, %rd10, 3;
	add.s64 	%rd4, %rd8, %rd11;
	@%p2 bra 	$L__BB2_4;
	st.global.u64 	[%rd4], %rd6;
$L__BB2_4:
	add.s32 	%r3, %r1, 256;
	cvt.u64.u32 	%rd12, %r3;
	setp.le.u64 	%p3, %rd2, %rd12;
	@%p3 bra 	$L__BB2_6;
	st.global.u64 	[%rd4+2048], %rd6;
$L__BB2_6:
	ret;

}
	// .globl	_ZN3cub18CUB_300001_SM_10006detail4scan23DeviceCompactInitKernelINS0_13ScanTileStateIiLb1EEEPlEEvT_iT0_
.visible .entry _ZN3cub18CUB_300001_SM_10006detail4scan23DeviceCompactInitKernelINS0_13ScanTileStateIiLb1EEEPlEEvT_iT0_(
	.param .align 8 .b8 _ZN3cub18CUB_300001_SM_10006detail4scan23DeviceCompactInitKernelINS0_13ScanTileStateIiLb1EEEPlEEvT_iT0__param_0[8],
	.param .u32 _ZN3cub18CUB_300001_SM_10006detail4scan23DeviceCompactInitKernelINS0_13ScanTileStateIiLb1EEEPlEEvT_iT0__param_1,
	.param .u64 .ptr .align 1 _ZN3cub18CUB_300001_SM_10006detail4scan23DeviceCompactInitKernelINS0_13ScanTileStateIiLb1EEEPlEEvT_iT0__param_2
)
{
	.reg .pred 	%p<6>;
	.reg .b32 	%r<11>;
	.reg .b64 	%rd<10>;

	ld.param.u64 	%rd3, [_ZN3cub18CUB_300001_SM_10006detail4scan23DeviceCompactInitKernelINS0_13ScanTileStateIiLb1EEEPlEEvT_iT0__param_0];
	ld.param.u32 	%r4, [_ZN3cub18CUB_300001_SM_10006detail4scan23DeviceCompactInitKernelINS0_13ScanTileStateIiLb1EEEPlEEvT_iT0__param_1];
	ld.param.u64 	%rd2, [_ZN3cub18CUB_300001_SM_10006detail4scan23DeviceCompactInitKernelINS0_13ScanTileStateIiLb1EEEPlEEvT_iT0__param_2];
	cvta.to.global.u64 	%rd1, %rd3;
	mov.u32 	%r1, %ctaid.x;
	mov.u32 	%r5, %ntid.x;
	mov.u32 	%r2, %tid.x;
	mad.lo.s32 	%r3, %r1, %r5, %r2;
	setp.ge.s32 	%p1, %r3, %r4;
	@%p1 bra 	$L__BB3_2;
	mul.wide.s32 	%rd4, %r3, 8;
	add.s64 	%rd5, %rd1, %rd4;
	mov.b32 	%r6, 0;
	mov.b32 	%r7, 99;
	st.global.v2.u32 	[%rd5+256], {%r7, %r6};
$L__BB3_2:
	setp.ne.s32 	%p2, %r1, 0;
	setp.gt.u32 	%p3, %r2, 31;
	or.pred  	%p4, %p2, %p3;
	@%p4 bra 	$L__BB3_4;
	mul.wide.u32 	%rd6, %r2, 8;
	add.s64 	%rd7, %rd1, %rd6;
	mov.b32 	%r9, 0;
	st.global.v2.u32 	[%rd7], {%r9, %r9};
$L__BB3_4:
	or.b32  	%r10, %r1, %r2;
	setp.ne.s32 	%p5, %r10, 0;
	@%p5 bra 	$L__BB3_6;
	cvta.to.global.u64 	%rd8, %rd2;
	mov.b64 	%rd9, 0;
	st.global.u64 	[%rd8], %rd9;
$L__BB3_6:
	ret;

}
	// .globl	_ZN3cub18CUB_300001_SM_10006detail6select23DeviceSelectSweepKernelINS2_10policy_hubIxNS0_8NullTypeEiLb0ELNS0_10SelectImplE0EE10Policy1000EN6thrust24THRUST_300001_SM_1000_NS17counting_iteratorIxNSA_11use_defaultESC_SC_EEPS5_NSA_6detail15normal_iteratorINSA_10device_ptrIxEEEEPlNS0_13ScanTileStateIiLb1EEE17ConstraintCheckerS5_iNS2_19streaming_context_tIlLb1EEELS6_0EEEvT0_T1_T2_T3_T4_T5_T6_T7_iT8_NS1_7vsmem_tE
.visible .entry _ZN3cub18CUB_300001_SM_10006detail6select23DeviceSelectSweepKernelINS2_10policy_hubIxNS0_8NullTypeEiLb0ELNS0_10SelectImplE0EE10Policy1000EN6thrust24THRUST_300001_SM_1000_NS17counting_iteratorIxNSA_11use_defaultESC_SC_EEPS5_NSA_6detail15normal_iteratorINSA_10device_ptrIxEEEEPlNS0_13ScanTileStateIiLb1EEE17ConstraintCheckerS5_iNS2_19streaming_context_tIlLb1EEELS6_0EEEvT0_T1_T2_T3_T4_T5_T6_T7_iT8_NS1_7vsmem_tE(
	.param .align 8 .b8 _ZN3cub18CUB_300001_SM_10006detail6select23DeviceSelectSweepKernelINS2_10policy_hubIxNS0_8NullTypeEiLb0ELNS0_10SelectImplE0EE10Policy1000EN6thrust24THRUST_300001_SM_1000_NS17counting_iteratorIxNSA_11use_defaultESC_SC_EEPS5_NSA_6detail15normal_iteratorINSA_10device_ptrIxEEEEPlNS0_13ScanTileStateIiLb1EEE17ConstraintCheckerS5_iNS2_19streaming_context_tIlLb1EEELS6_0EEEvT0_T1_T2_T3_T4_T5_T6_T7_iT8_NS1_7vsmem_tE_param_0[8],
	.param .u64 .ptr .align 1 _ZN3cub18CUB_300001_SM_10006detail6select23DeviceSelectSweepKernelINS2_10policy_hubIxNS0_8NullTypeEiLb0ELNS0_10SelectImplE0EE10Policy1000EN6thrust24THRUST_300001_SM_1000_NS17counting_iteratorIxNSA_11use_defaultESC_SC_EEPS5_NSA_6detail15normal_iteratorINSA_10device_ptrIxEEEEPlNS0_13ScanTileStateIiLb1EEE17ConstraintCheckerS5_iNS2_19streaming_context_tIlLb1EEELS6_0EEEvT0_T1_T2_T3_T4_T5_T6_T7_iT8_NS1_7vsmem_tE_param_1,
	.param .align 8 .b8 _ZN3cub18CUB_300001_SM_10006detail6select23DeviceSelectSweepKernelINS2_10policy_hubIxNS0_8NullTypeEiLb0ELNS0_10SelectImplE0EE10Policy1000EN6thrust24THRUST_300001_SM_1000_NS17counting_iteratorIxNSA_11use_defaultESC_SC_EEPS5_NSA_6detail15normal_iteratorINSA_10device_ptrIxEEEEPlNS0_13ScanTileStateIiLb1EEE17ConstraintCheckerS5_iNS2_19streaming_context_tIlLb1EEELS6_0EEEvT0_T1_T2_T3_T4_T5_T6_T7_iT8_NS1_7vsmem_tE_param_2[8],
	.param .u64 .ptr .align 1 _ZN3cub18CUB_300001_SM_10006detail6select23DeviceSelectSweepKernelINS2_10policy_hubIxNS0_8NullTypeEiLb0ELNS0_10SelectImplE0EE10Policy1000EN6thrust24THRUST_300001_SM_1000_NS17counting_iteratorIxNSA_11use_defaultESC_SC_EEPS5_NSA_6detail15normal_iteratorINSA_10device_ptrIxEEEEPlNS0_13ScanTileStateIiLb1EEE17ConstraintCheckerS5_iNS2_19streaming_context_tIlLb1EEELS6_0EEEvT0_T1_T2_T3_T4_T5_T6_T7_iT8_NS1_7vsmem_tE_param_3,
	.param .align 8 .b8 _ZN3cub18CUB_300001_SM_10006detail6select23DeviceSelectSweepKernelINS2_10policy_hubIxNS0_8NullTypeEiLb0ELNS0_10SelectImplE0EE10Policy1000EN6thrust24THRUST_300001_SM_1000_NS17counting_iteratorIxNSA_11use_defaultESC_SC_EEPS5_NSA_6detail15normal_iteratorINSA_10device_ptrIxEEEEPlNS0_13ScanTileStateIiLb1EEE17ConstraintCheckerS5_iNS2_19streaming_context_tIlLb1EEELS6_0EEEvT0_T1_T2_T3_T4_T5_T6_T7_iT8_NS1_7vsmem_tE_param_4[8],
	.param .align 8 .b8 _ZN3cub18CUB_300001_SM_10006detail6select23DeviceSelectSweepKernelINS2_10policy_hubIxNS0_8NullTypeEiLb0ELNS0_10SelectImplE0EE10Policy1000EN6thrust24THRUST_300001_SM_1000_NS17counting_iteratorIxNSA_11use_defaultESC_SC_EEPS5_NSA_6detail15normal_iteratorINSA_10device_ptrIxEEEEPlNS0_13ScanTileStateIiLb1EEE17ConstraintCheckerS5_iNS2_19streaming_context_tIlLb1EEELS6_0EEEvT0_T1_T2_T3_T4_T5_T6_T7_iT8_NS1_7vsmem_tE_param_5[32],
	.param .align 1 .b8 _ZN3cub18CUB_300001_SM_10006detail6select23DeviceSelectSweepKernelINS2_10policy_hubIxNS0_8NullTypeEiLb0ELNS0_10SelectImplE0EE10Policy1000EN6thrust24THRUST_300001_SM_1000_NS17counting_iteratorIxNSA_11use_defaultESC_SC_EEPS5_NSA_6detail15normal_iteratorINSA_10device_ptrIxEEEEPlNS0_13ScanTileStateIiLb1EEE17ConstraintCheckerS5_iNS2_19streaming_context_tIlLb1EEELS6_0EEEvT0_T1_T2_T3_T4_T5_T6_T7_iT8_NS1_7vsmem_tE_param_6[1],
	.param .u32 _ZN3cub18CUB_300001_SM_10006detail6select23DeviceSelectSweepKernelINS2_10policy_hubIxNS0_8NullTypeEiLb0ELNS0_10SelectImplE0EE10Policy1000EN6thrust24THRUST_300001_SM_1000_NS17counting_iteratorIxNSA_11use_defaultESC_SC_EEPS5_NSA_6detail15normal_iteratorINSA_10device_ptrIxEEEEPlNS0_13ScanTileStateIiLb1EEE17ConstraintCheckerS5_iNS2_19streaming_context_tIlLb1EEELS6_0EEEvT0_T1_T2_T3_T4_T5_T6_T7_iT8_NS1_7vsmem_tE_param_7,
	.param .u32 _ZN3cub18CUB_300001_SM_10006detail6select23DeviceSelectSweepKernelINS2_10policy_hubIxNS0_8NullTypeEiLb0ELNS0_10SelectImplE0EE10Policy1000EN6thrust24THRUST_300001_SM_1000_NS17counting_iteratorIxNSA_11use_defaultESC_SC_EEPS5_NSA_6detail15normal_iteratorINSA_10device_ptrIxEEEEPlNS0_13ScanTileStateIiLb1EEE17ConstraintCheckerS5_iNS2_19streaming_context_tIlLb1EEELS6_0EEEvT0_T1_T2_T3_T4_T5_T6_T7_iT8_NS1_7vsmem_tE_param_8,
	.param .align 8 .b8 _ZN3cub18CUB_300001_SM_10006detail6select23DeviceSelectSweepKernelINS2_10policy_hubIxNS0_8NullTypeEiLb0ELNS0_10SelectImplE0EE10Policy1000EN6thrust24THRUST_300001_SM_1000_NS17counting_iteratorIxNSA_11use_defaultESC_SC_EEPS5_NSA_6detail15normal_iteratorINSA_10device_ptrIxEEEEPlNS0_13ScanTileStateIiLb1EEE17ConstraintCheckerS5_iNS2_19streaming_context_tIlLb1EEELS6_0EEEvT0_T1_T2_T3_T4_T5_T6_T7_iT8_NS1_7vsmem_tE_param_9[40],
	.param .align 8 .b8 _ZN3cub18CUB_300001_SM_10006detail6select23DeviceSelectSweepKernelINS2_10policy_hubIxNS0_8NullTypeEiLb0ELNS0_10SelectImplE0EE10Policy1000EN6thrust24THRUST_300001_SM_1000_NS17counting_iteratorIxNSA_11use_defaultESC_SC_EEPS5_NSA_6detail15normal_iteratorINSA_10device_ptrIxEEEEPlNS0_13ScanTileStateIiLb1EEE17ConstraintCheckerS5_iNS2_19streaming_context_tIlLb1EEELS6_0EEEvT0_T1_T2_T3_T4_T5_T6_T7_iT8_NS1_7vsmem_tE_param_10[8]
)
.maxntid 384
{
	.reg .pred 	%p<1643>;
	.reg .b16 	%rs<80>;
	.reg .b32 	%r<3327>;
	.reg .b64 	%rd<5638>;
	.reg .b64 	%fd<10133>;
	// demoted variable
	.shared .align 16 .b8 _ZZN3cub18CUB_300001_SM_10006detail6select23DeviceSelectSweepKernelINS2_10policy_hubIxNS0_8NullTypeEiLb0ELNS0_10SelectImplE0EE10Policy1000EN6thrust24THRUST_300001_SM_1000_NS17counting_iteratorIxNSA_11use_defaultESC_SC_EEPS5_NSA_6detail15normal_iteratorINSA_10device_ptrIxEEEEPlNS0_13ScanTileStateIiLb1EEE17ConstraintCheckerS5_iNS2_19streaming_context_tIlLb1EEELS6_0EEEvT0_T1_T2_T3_T4_T5_T6_T7_iT8_NS1_7vsmem_tEE19static_temp_storage[33792];
	ld.param.u64 	%rd2, [_ZN3cub18CUB_300001_SM_10006detail6select23DeviceSelectSweepKernelINS2_10policy_hubIxNS0_8NullTypeEiLb0ELNS0_10SelectImplE0EE10Policy1000EN6thrust24THRUST_300001_SM_1000_NS17counting_iteratorIxNSA_11use_defaultESC_SC_EEPS5_NSA_6detail15normal_iteratorINSA_10device_ptrIxEEEEPlNS0_13ScanTileStateIiLb1EEE17ConstraintCheckerS5_iNS2_19streaming_context_tIlLb1EEELS6_0EEEvT0_T1_T2_T3_T4_T5_T6_T7_iT8_NS1_7vsmem_tE_param_4];
	ld.param.u64 	%rd3, [_ZN3cub18CUB_300001_SM_10006detail6select23DeviceSelectSweepKernelINS2_10policy_hubIxNS0_8NullTypeEiLb0ELNS0_10SelectImplE0EE10Policy1000EN6thrust24THRUST_300001_SM_1000_NS17counting_iteratorIxNSA_11use_defaultESC_SC_EEPS5_NSA_6detail15normal_iteratorINSA_10device_ptrIxEEEEPlNS0_13ScanTileStateIiLb1EEE17ConstraintCheckerS5_iNS2_19streaming_context_tIlLb1EEELS6_0EEEvT0_T1_T2_T3_T4_T5_T6_T7_iT8_NS1_7vsmem_tE_param_0];
	ld.param.u64 	%rd2969, [_ZN3cub18CUB_300001_SM_10006detail6select23DeviceSelectSweepKernelINS2_10policy_hubIxNS0_8NullTypeEiLb0ELNS0_10SelectImplE0EE10Policy1000EN6thrust24THRUST_300001_SM_1000_NS17counting_iteratorIxNSA_11use_defaultESC_SC_EEPS5_NSA_6detail15normal_iteratorINSA_10device_ptrIxEEEEPlNS0_13ScanTileStateIiLb1EEE17ConstraintCheckerS5_iNS2_19streaming_context_tIlLb1EEELS6_0EEEvT0_T1_T2_T3_T4_T5_T6_T7_iT8_NS1_7vsmem_tE_param_5+24];
	ld.param.u64 	%rd2968, [_ZN3cub18CUB_300001_SM_10006detail6select23DeviceSelectSweepKernelINS2_10policy_hubIxNS0_8NullTypeEiLb0ELNS0_10SelectImplE0EE10Policy1000EN6thrust24THRUST_300001_SM_1000_NS17counting_iteratorIxNSA_11use_defaultESC_SC_EEPS5_NSA_6detail15normal_iteratorINSA_10device_ptrIxEEEEPlNS0_13ScanTileStateIiLb1EEE17ConstraintCheckerS5_iNS2_19streaming_context_tIlLb1EEELS6_0EEEvT0_T1_T2_T3_T4_T5_T6_T7_iT8_NS1_7vsmem_tE_param_5+16];
	ld.param.u64 	%rd2967, [_ZN3cub18CUB_300001_SM_10006detail6select23DeviceSelectSweepKernelINS2_10policy_hubIxNS0_8NullTypeEiLb0ELNS0_10SelectImplE0EE10Policy1000EN6thrust24THRUST_300001_SM_1000_NS17counting_iteratorIxNSA_11use_defaultESC_SC_EEPS5_NSA_6detail15normal_iteratorINSA_10device_ptrIxEEEEPlNS0_13ScanTileStateIiLb1EEE17ConstraintCheckerS5_iNS2_19streaming_context_tIlLb1EEELS6_0EEEvT0_T1_T2_T3_T4_T5_T6_T7_iT8_NS1_7vsmem_tE_param_5+8];
	ld.param.u64 	%rd2966, [_ZN3cub18CUB_300001_SM_10006detail6select23DeviceSelectSweepKernelINS2_10policy_hubIxNS0_8NullTypeEiLb0ELNS0_10SelectImplE0EE10Policy1000EN6thrust24THRUST_300001_SM_1000_NS17counting_iteratorIxNSA_11use_defaultESC_SC_EEPS5_NSA_6detail15normal_iteratorINSA_10device_ptrIxEEEEPlNS0_13ScanTileStateIiLb1EEE17ConstraintCheckerS5_iNS2_19streaming_context_tIlLb1EEELS6_0EEEvT0_T1_T2_T3_T4_T5_T6_T7_iT8_NS1_7vsmem_tE_param_5];
	ld.param.u64 	%rd2971, [_ZN3cub18CUB_300001_SM_10006detail6select23DeviceSelectSweepKernelINS2_10policy_hubIxNS0_8NullTypeEiLb0ELNS0_10SelectImplE0EE10Policy1000EN6thrust24THRUST_300001_SM_1000_NS17counting_iteratorIxNSA_11use_defaultESC_SC_EEPS5_NSA_6detail15normal_iteratorINSA_10device_ptrIxEEEEPlNS0_13ScanTileStateIiLb1EEE17ConstraintCheckerS5_iNS2_19streaming_context_tIlLb1EEELS6_0EEEvT0_T1_T2_T3_T4_T5_T6_T7_iT8_NS1_7vsmem_tE_param_2];
	ld.param.u64 	%rd2965, [_ZN3cub18CUB_300001_SM_10006detail6select23DeviceSelectSweepKernelINS2_10policy_hubIxNS0_8NullTypeEiLb0ELNS0_10SelectImplE0EE10Policy1000EN6thrust24THRUST_300001_SM_1000_NS17counting_iteratorIxNSA_11use_defaultESC_SC_EEPS5_NSA_6detail15normal_iteratorINSA_10device_ptrIxEEEEPlNS0_13ScanTileStateIiLb1EEE17ConstraintCheckerS5_iNS2_19streaming_context_tIlLb1EEELS6_0EEEvT0_T1_T2_T3_T4_T5_T6_T7_iT8_NS1_7vsmem_tE_param_3];
	ld.param.u32 	%r324, [_ZN3cub18CUB_300001_SM_10006detail6select23DeviceSelectSweepKernelINS2_10policy_hubIxNS0_8NullTypeEiLb0ELNS0_10SelectImplE0EE10Policy1000EN6thrust24THRUST_300001_SM_1000_NS17counting_iteratorIxNSA_11use_defaultESC_SC_EEPS5_NSA_6detail15normal_iteratorINSA_10device_ptrIxEEEEPlNS0_13ScanTileStateIiLb1EEE17ConstraintCheckerS5_iNS2_19streaming_context_tIlLb1EEELS6_0EEEvT0_T1_T2_T3_T4_T5_T6_T7_iT8_NS1_7vsmem_tE_param_7];
	ld.param.u32 	%r325, [_ZN3cub18CUB_300001_SM_10006detail6select23DeviceSelectSweepKernelINS2_10policy_hubIxNS0_8NullTypeEiLb0ELNS0_10SelectImplE0EE10Policy1000EN6thrust24THRUST_300001_SM_1000_NS17counting_iteratorIxNSA_11use_defaultESC_SC_EEPS5_NSA_6detail15normal_iteratorINSA_10device_ptrIxEEEEPlNS0_13ScanTileStateIiLb1EEE17ConstraintCheckerS5_iNS2_19streaming_context_tIlLb1EEELS6_0EEEvT0_T1_T2_T3_T4_T5_T6_T7_iT8_NS1_7vsmem_tE_param_8];
	mov.b64 	%rd2970, _ZN3cub18CUB_300001_SM_10006detail6select23DeviceSelectSweepKernelINS2_10policy_hubIxNS0_8NullTypeEiLb0ELNS0_10SelectImplE0EE10Policy1000EN6thrust24THRUST_300001_SM_1000_NS17counting_iteratorIxNSA_11use_defaultESC_SC_EEPS5_NSA_6detail15normal_iteratorINSA_10device_ptrIxEEEEPlNS0_13ScanTileStateIiLb1EEE17ConstraintCheckerS5_iNS2_19streaming_context_tIlLb1EEELS6_0EEEvT0_T1_T2_T3_T4_T5_T6_T7_iT8_NS1_7vsmem_tE_param_9;
	mov.u64 	%rd1, %rd2970;
	cvta.to.global.u64 	%rd4, %rd2971;
	cvta.to.global.u64 	%rd5, %rd2966;
	cvta.to.global.u64 	%rd6, %rd2967;
	cvta.to.global.u64 	%rd7, %rd2968;
	cvta.to.global.u64 	%rd8, %rd2969;
	mov.u32 	%r326, %ctaid.x;
	mov.u32 	%r327, %nctaid.y;
	mov.u32 	%r328, %ctaid.y;
	mad.lo.s32 	%r1, %r326, %r327, %r328;
	mul.lo.s32 	%r2, %r1, 4224;
	add.s32 	%r329, %r325, -1;
	setp.ge.s32 	%p23, %r1, %r329;
	@%p23 bra 	$L__BB4_861;
	setp.ne.s32 	%p880, %r1, 0;
	@%p880 bra 	$L__BB4_420;
	ld.param.u8 	%rs63, [%rd1];
	setp.eq.s16 	%p1277, %rs63, 0;
	ld.param.u64 	%rd4298, [%rd1+16];
	selp.b64 	%rd4299, %rd4298, 0, %p1277;
	cvt.u64.u32 	%rd4300, %r2;
	mov.u32 	%r2593, %tid.x;
	and.b32  	%r2594, %r2593, 31;
	and.b32  	%r2595, %r2593, 992;
	mul.lo.s32 	%r2596, %r2595, 11;
	or.b32  	%r2597, %r2596, %r2594;
	add.s64 	%rd4301, %rd3, %rd4300;
	add.s64 	%rd4302, %rd4301, %rd4299;
	cvt.u64.u32 	%rd4303, %r2597;
	add.s64 	%rd4304, %rd4302, %rd4303;
	add.s32 	%r2598, %r2597, 32;
	cvt.u64.u32 	%rd4305, %r2598;
	add.s64 	%rd4306, %rd4302, %rd4305;
	add.s32 	%r2599, %r2597, 64;
	cvt.u64.u32 	%rd4307, %r2599;
	add.s64 	%rd4308, %rd4302, %rd4307;
	add.s32 	%r2600, %r2597, 96;
	cvt.u64.u32 	%rd4309, %r2600;
	add.s64 	%rd4310, %rd4302, %rd4309;
	add.s32 	%r2601, %r2597, 128;
	cvt.u64.u32 	%rd4311, %r2601;
	add.s64 	%rd4312, %rd4302, %rd4311;
	add.s32 	%r2602, %r2597, 160;
	cvt.u64.u32 	%rd4313, %r2602;
	add.s64 	%rd4314, %rd4302, %rd4313;
	add.s32 	%r2603, %r2597, 192;
	cvt.u64.u32 	%rd4315, %r2603;
	add.s64 	%rd4316, %rd4302, %rd4315;
	add.s32 	%r2604, %r2597, 224;
	cvt.u64.u32 	%rd4317, %r2604;
	add.s64 	%rd4318, %rd4302, %rd4317;
	add.s32 	%r2605, %r2597, 256;
	cvt.u64.u32 	%rd4319, %r2605;
	add.s64 	%rd4320, %rd4302, %rd4319;
	add.s32 	%r2606, %r2597, 288;
	cvt.u64.u32 	%rd4321, %r2606;
	add.s64 	%rd4322, %rd4302, %rd4321;
	add.s32 	%r2607, %r2597, 320;
	cvt.u64.u32 	%rd4323, %r2607;
	add.s64 	%rd4324, %rd4302, %rd4323;
	// begin inline asm
	mov.u32 %r2592, %laneid;
	// end inline asm
	shr.u32 	%r2608, %r2593, 5;
	mad.lo.s32 	%r2609, %r2608, 352, %r2592;
	shl.b32 	%r2610, %r2609, 3;
	mov.u32 	%r2611, _ZZN3cub18CUB_300001_SM_10006detail6select23DeviceSelectSweepKernelINS2_10policy_hubIxNS0_8NullTypeEiLb0ELNS0_10SelectImplE0EE10Policy1000EN6thrust24THRUST_300001_SM_1000_NS17counting_iteratorIxNSA_11use_defaultESC_SC_EEPS5_NSA_6detail15normal_iteratorINSA_10device_ptrIxEEEEPlNS0_13ScanTileStateIiLb1EEE17ConstraintCheckerS5_iNS2_19streaming_context_tIlLb1EEELS6_0EEEvT0_T1_T2_T3_T4_T5_T6_T7_iT8_NS1_7vsmem_tEE19static_temp_storage;
	add.s32 	%r2612, %r2611, %r2610;
	st.shared.u64 	[%r2612], %rd4304;
	st.shared.u64 	[%r2612+256], %rd4306;
	st.shared.u64 	[%r2612+512], %rd4308;
	st.shared.u64 	[%r2612+768], %rd4310;
	st.shared.u64 	[%r2612+1024], %rd4312;
	st.shared.u64 	[%r2612+1280], %rd4314;
	st.shared.u64 	[%r2612+1536], %rd4316;
	st.shared.u64 	[%r2612+1792], %rd4318;
	st.shared.u64 	[%r2612+2048], %rd4320;
	st.shared.u64 	[%r2612+2304], %rd4322;
	st.shared.u64 	[%r2612+2560], %rd4324;
	bar.warp.sync 	-1;
	mad.lo.s32 	%r2613, %r2592, 80, %r2612;
	ld.shared.u64 	%rd9, [%r2613];
	ld.shared.u64 	%rd10, [%r2613+8];
	ld.shared.u64 	%rd11, [%r2613+16];
	ld.shared.u64 	%rd12, [%r2613+24];
	ld.shared.u64 	%rd13, [%r2613+32];
	ld.shared.u64 	%rd14, [%r2613+40];
	ld.shared.u64 	%rd15, [%r2613+48];
	ld.shared.u64 	%rd16, [%r2613+56];
	ld.shared.u64 	%rd17, [%r2613+64];
	ld.shared.u64 	%rd18, [%r2613+72];
	ld.shared.u64 	%rd19, [%r2613+80];
	ld.global.u64 	%rd20, [%rd6+72];
	or.b64  	%rd4325, %rd9, %rd20;
	and.b64  	%rd4326, %rd4325, -4294967296;
	setp.ne.s64 	%p1278, %rd4326, 0;
	@%p1278 bra 	$L__BB4_4;
	cvt.u32.u64 	%r2614, %rd20;
	cvt.u32.u64 	%r2615, %rd9;
	div.u32 	%r2616, %r2615, %r2614;
	mul.lo.s32 	%r2617, %r2616, %r2614;
	sub.s32 	%r2618, %r2615, %r2617;
	cvt.u64.u32 	%rd4732, %r2616;
	cvt.u64.u32 	%rd4733, %r2618;
	bra.uni 	$L__BB4_5;
$L__BB4_4:
	div.s64 	%rd4732, %rd9, %rd20;
	mul.lo.s64 	%rd4327, %rd4732, %rd20;
	sub.s64 	%rd4733, %rd9, %rd4327;
$L__BB4_5:
	ld.global.f64 	%fd1, [%rd8+216];
	cvt.rn.f64.s64 	%fd8584, %rd4733;
	ld.global.f64 	%fd2, [%rd8+232];
	fma.rn.f64 	%fd3, %fd2, %fd8584, %fd1;
	ld.global.u64 	%rd27, [%rd6+64];
	or.b64  	%rd4328, %rd4732, %rd27;
	and.b64  	%rd4329, %rd4328, -4294967296;
	setp.ne.s64 	%p1279, %rd4329, 0;
	@%p1279 bra 	$L__BB4_7;
	cvt.u32.u64 	%r2619, %rd27;
	cvt.u32.u64 	%r2620, %rd4732;
	div.u32 	%r2621, %r2620, %r2619;
	mul.lo.s32 	%r2622, %r2621, %r2619;
	sub.s32 	%r2623, %r2620, %r2622;
	cvt.u64.u32 	%rd4734, %r2621;
	cvt.u64.u32 	%rd4735, %r2623;
	bra.uni 	$L__BB4_8;
$L__BB4_7:
	div.s64 	%rd4734, %rd4732, %rd27;
	mul.lo.s64 	%rd4330, %rd4734, %rd27;
	sub.s64 	%rd4735, %rd4732, %rd4330;
$L__BB4_8:
	ld.global.f64 	%fd4, [%rd8+192];
	cvt.rn.f64.s64 	%fd8585, %rd4735;
	ld.global.f64 	%fd5, [%rd8+208];
	fma.rn.f64 	%fd6, %fd5, %fd8585, %fd4;
	ld.global.u64 	%rd34, [%rd6+56];
	or.b64  	%rd4331, %rd4734, %rd34;
	and.b64  	%rd4332, %rd4331, -4294967296;
	setp.ne.s64 	%p1280, %rd4332, 0;
	@%p1280 bra 	$L__BB4_10;
	cvt.u32.u64 	%r2624, %rd34;
	cvt.u32.u64 	%r2625, %rd4734;
	div.u32 	%r2626, %r2625, %r2624;
	mul.lo.s32 	%r2627, %r2626, %r2624;
	sub.s32 	%r2628, %r2625, %r2627;
	cvt.u64.u32 	%rd4736, %r2626;
	cvt.u64.u32 	%rd4737, %r2628;
	bra.uni 	$L__BB4_11;
$L__BB4_10:
	div.s64 	%rd4736, %rd4734, %rd34;
	mul.lo.s64 	%rd4333, %rd4736, %rd34;
	sub.s64 	%rd4737, %rd4734, %rd4333;
$L__BB4_11:
	ld.global.f64 	%fd7, [%rd8+168];
	cvt.rn.f64.s64 	%fd8586, %rd4737;
	ld.global.f64 	%fd8, [%rd8+184];
	fma.rn.f64 	%fd9, %fd8, %fd8586, %fd7;
	ld.global.u64 	%rd41, [%rd6+48];
	or.b64  	%rd4334, %rd4736, %rd41;
	and.b64  	%rd4335, %rd4334, -4294967296;
	setp.ne.s64 	%p1281, %rd4335, 0;
	@%p1281 bra 	$L__BB4_13;
	cvt.u32.u64 	%r2629, %rd41;
	cvt.u32.u64 	%r2630, %rd4736;
	div.u32 	%r2631, %r2630, %r2629;
	mul.lo.s32 	%r2632, %r2631, %r2629;
	sub.s32 	%r2633, %r2630, %r2632;
	cvt.u64.u32 	%rd4738, %r2631;
	cvt.u64.u32 	%rd4739, %r2633;
	bra.uni 	$L__BB4_14;
$L__BB4_13:
	div.s64 	%rd4738, %rd4736, %rd41;
	mul.lo.s64 	%rd4336, %rd4738, %rd41;
	sub.s64 	%rd4739, %rd4736, %rd4336;
$L__BB4_14:
	ld.global.f64 	%fd10, [%rd8+144];
	cvt.rn.f64.s64 	%fd8587, %rd4739;
	ld.global.f64 	%fd11, [%rd8+160];
	fma.rn.f64 	%fd12, %fd11, %fd8587, %fd10;
	ld.global.u64 	%rd48, [%rd6+40];
	or.b64  	%rd4337, %rd4738, %rd48;
	and.b64  	%rd4338, %rd4337, -4294967296;
	setp.ne.s64 	%p1282, %rd4338, 0;
	@%p1282 bra 	$L__BB4_16;
	cvt.u32.u64 	%r2634, %rd48;
	cvt.u32.u64 	%r2635, %rd4738;
	div.u32 	%r2636, %r2635, %r2634;
	mul.lo.s32 	%r2637, %r2636, %r2634;
	sub.s32 	%r2638, %r2635, %r2637;
	cvt.u64.u32 	%rd4740, %r2636;
	cvt.u64.u32 	%rd4741, %r2638;
	bra.uni 	$L__BB4_17;
$L__BB4_16:
	div.s64 	%rd4740, %rd4738, %rd48;
	mul.lo.s64 	%rd4339, %rd4740, %rd48;
	sub.s64 	%rd4741, %rd4738, %rd4339;
$L__BB4_17:
	ld.global.f64 	%fd13, [%rd8+120];
	cvt.rn.f64.s64 	%fd8588, %rd4741;
	ld.global.f64 	%fd14, [%rd8+136];
	fma.rn.f64 	%fd15, %fd14, %fd8588, %fd13;
	ld.global.u64 	%rd55, [%rd6+32];
	or.b64  	%rd4340, %rd4740, %rd55;
	and.b64  	%rd4341, %rd4340, -4294967296;
	setp.ne.s64 	%p1283, %rd4341, 0;
	@%p1283 bra 	$L__BB4_19;
	cvt.u32.u64 	%r2639, %rd55;
	cvt.u32.u64 	%r2640, %rd4740;
	div.u32 	%r2641, %r2640, %r2639;
	mul.lo.s32 	%r2642, %r2641, %r2639;
	sub.s32 	%r2643, %r2640, %r2642;
	cvt.u64.u32 	%rd4742, %r2641;
	cvt.u64.u32 	%rd4743, %r2643;
	bra.uni 	$L__BB4_20;
$L__BB4_19:
	div.s64 	%rd4742, %rd4740, %rd55;
	mul.lo.s64 	%rd4342, %rd4742, %rd55;
	sub.s64 	%rd4743, %rd4740, %rd4342;
$L__BB4_20:
	ld.global.f64 	%fd16, [%rd8+96];
	cvt.rn.f64.s64 	%fd8589, %rd4743;
	ld.global.f64 	%fd17, [%rd8+112];
	fma.rn.f64 	%fd18, %fd17, %fd8589, %fd16;
	ld.global.u64 	%rd62, [%rd6+24];
	or.b64  	%rd4343, %rd4742, %rd62;
	and.b64  	%rd4344, %rd4343, -4294967296;
	setp.ne.s64 	%p1284, %rd4344, 0;
	@%p1284 bra 	$L__BB4_22;
	cvt.u32.u64 	%r2644, %rd62;
	cvt.u32.u64 	%r2645, %rd4742;
	div.u32 	%r2646, %r2645, %r2644;
	mul.lo.s32 	%r2647, %r2646, %r2644;
	sub.s32 	%r2648, %r2645, %r2647;
	cvt.u64.u32 	%rd4744, %r2646;
	cvt.u64.u32 	%rd4745, %r2648;
	bra.uni 	$L__BB4_23;
$L__BB4_22:
	div.s64 	%rd4744, %rd4742, %rd62;
	mul.lo.s64 	%rd4345, %rd4744, %rd62;
	sub.s64 	%rd4745, %rd4742, %rd4345;
$L__BB4_23:
	ld.global.f64 	%fd19, [%rd8+72];
	cvt.rn.f64.s64 	%fd8590, %rd4745;
	ld.global.f64 	%fd20, [%rd8+88];
	fma.rn.f64 	%fd21, %fd20, %fd8590, %fd19;
	ld.global.u64 	%rd69, [%rd6+16];
	or.b64  	%rd4346, %rd4744, %rd69;
	and.b64  	%rd4347, %rd4346, -4294967296;
	setp.ne.s64 	%p1285, %rd4347, 0;
	@%p1285 bra 	$L__BB4_25;
	cvt.u32.u64 	%r2649, %rd69;
	cvt.u32.u64 	%r2650, %rd4744;
	div.u32 	%r2651, %r2650, %r2649;
	mul.lo.s32 	%r2652, %r2651, %r2649;
	sub.s32 	%r2653, %r2650, %r2652;
	cvt.u64.u32 	%rd4746, %r2651;
	cvt.u64.u32 	%rd4747, %r2653;
	bra.uni 	$L__BB4_26;
$L__BB4_25:
	div.s64 	%rd4746, %rd4744, %rd69;
	mul.lo.s64 	%rd4348, %rd4746, %rd69;
	sub.s64 	%rd4747, %rd4744, %rd4348;
$L__BB4_26:
	ld.global.f64 	%fd22, [%rd8+48];
	cvt.rn.f64.s64 	%fd8591, %rd4747;
	ld.global.f64 	%fd23, [%rd8+64];
	fma.rn.f64 	%fd24, %fd23, %fd8591, %fd22;
	ld.global.u64 	%rd76, [%rd6+8];
	or.b64  	%rd4349, %rd4746, %rd76;
	and.b64  	%rd4350, %rd4349, -4294967296;
	setp.ne.s64 	%p1286, %rd4350, 0;
	@%p1286 bra 	$L__BB4_28;
	cvt.u32.u64 	%r2654, %rd76;
	cvt.u32.u64 	%r2655, %rd4746;
	div.u32 	%r2656, %r2655, %r2654;
	mul.lo.s32 	%r2657, %r2656, %r2654;
	sub.s32 	%r2658, %r2655, %r2657;
	cvt.u64.u32 	%rd4748, %r2656;
	cvt.u64.u32 	%rd4749, %r2658;
	bra.uni 	$L__BB4_29;
$L__BB4_28:
	div.s64 	%rd4748, %rd4746, %rd76;
	mul.lo.s64 	%rd4351, %rd4748, %rd76;
	sub.s64 	%rd4749, %rd4746, %rd4351;
$L__BB4_29:
	ld.global.f64 	%fd25, [%rd8+24];
	cvt.rn.f64.s64 	%fd8592, %rd4749;
	ld.global.f64 	%fd26, [%rd8+40];
	fma.rn.f64 	%fd27, %fd26, %fd8592, %fd25;
	ld.global.u64 	%rd83, [%rd6];
	or.b64  	%rd4352, %rd4748, %rd83;
	and.b64  	%rd4353, %rd4352, -4294967296;
	setp.ne.s64 	%p1287, %rd4353, 0;
	@%p1287 bra 	$L__BB4_31;
	cvt.u32.u64 	%r2659, %rd83;
	cvt.u32.u64 	%r2660, %rd4748;
	rem.u32 	%r2661, %r2660, %r2659;
	cvt.u64.u32 	%rd4750, %r2661;
	bra.uni 	$L__BB4_32;
$L__BB4_31:
	rem.s64 	%rd4750, %rd4748, %rd83;
$L__BB4_32:
	cvta.to.global.u64 	%rd4354, %rd2969;
	ld.global.f64 	%fd28, [%rd4354];
	cvt.rn.f64.s64 	%fd8593, %rd4750;
	ld.global.f64 	%fd29, [%rd4354+16];
	fma.rn.f64 	%fd8594, %fd29, %fd8593, %fd28;
	cvta.to.global.u64 	%rd4355, %rd2968;
	ld.global.f64 	%fd30, [%rd4355];
	fma.rn.f64 	%fd8595, %fd30, %fd8594, 0d0000000000000000;
	ld.global.f64 	%fd31, [%rd4355+8];
	fma.rn.f64 	%fd8596, %fd31, %fd27, %fd8595;
	ld.global.f64 	%fd32, [%rd4355+16];
	fma.rn.f64 	%fd8597, %fd32, %fd24, %fd8596;
	ld.global.f64 	%fd33, [%rd4355+24];
	fma.rn.f64 	%fd8598, %fd33, %fd21, %fd8597;
	ld.global.f64 	%fd34, [%rd4355+32];
	fma.rn.f64 	%fd8599, %fd34, %fd18, %fd8598;
	ld.global.f64 	%fd35, [%rd4355+40];
	fma.rn.f64 	%fd8600, %fd35, %fd15, %fd8599;
	ld.global.f64 	%fd36, [%rd4355+48];
	fma.rn.f64 	%fd8601, %fd36, %fd12, %fd8600;
	ld.global.f64 	%fd37, [%rd4355+56];
	fma.rn.f64 	%fd8602, %fd37, %fd9, %fd8601;
	ld.global.f64 	%fd38, [%rd4355+64];
	fma.rn.f64 	%fd8603, %fd38, %fd6, %fd8602;
	ld.global.f64 	%fd39, [%rd4355+72];
	fma.rn.f64 	%fd8604, %fd39, %fd3, %fd8603;
	ld.global.f64 	%fd40, [%rd4355+80];
	sub.f64 	%fd8605, %fd8604, %fd40;
	abs.f64 	%fd8606, %fd8605;
	cvta.to.global.u64 	%rd4356, %rd2966;
	ld.global.f64 	%fd8608, [%rd4356];
	setp.lt.f64 	%p1288, %fd8606, %fd8608;
	ld.global.f64 	%fd42, [%rd4355+96];
	fma.rn.f64 	%fd8609, %fd42, %fd8594, 0d0000000000000000;
	ld.global.f64 	%fd43, [%rd4355+104];
	fma.rn.f64 	%fd8610, %fd43, %fd27, %fd8609;
	ld.global.f64 	%fd44, [%rd4355+112];
	fma.rn.f64 	%fd8611, %fd44, %fd24, %fd8610;
	ld.global.f64 	%fd45, [%rd4355+120];
	fma.rn.f64 	%fd8612, %fd45, %fd21, %fd8611;
	ld.global.f64 	%fd46, [%rd4355+128];
	fma.rn.f64 	%fd8613, %fd46, %fd18, %fd8612;
	ld.global.f64 	%fd47, [%rd4355+136];
	fma.rn.f64 	%fd8614, %fd47, %fd15, %fd8613;
	ld.global.f64 	%fd48, [%rd4355+144];
	fma.rn.f64 	%fd8615, %fd48, %fd12, %fd8614;
	ld.global.f64 	%fd49, [%rd4355+152];
	fma.rn.f64 	%fd8616, %fd49, %fd9, %fd8615;
	ld.global.f64 	%fd50, [%rd4355+160];
	fma.rn.f64 	%fd8617, %fd50, %fd6, %fd8616;
	ld.global.f64 	%fd51, [%rd4355+168];
	fma.rn.f64 	%fd8618, %fd51, %fd3, %fd8617;
	ld.global.f64 	%fd52, [%rd4355+176];
	sub.f64 	%fd8619, %fd8618, %fd52;
	abs.f64 	%fd8620, %fd8619;
	ld.global.f64 	%fd8622, [%rd4356+8];
	setp.lt.f64 	%p1289, %fd8620, %fd8622;
	ld.global.f64 	%fd54, [%rd4355+192];
	fma.rn.f64 	%fd8623, %fd54, %fd8594, 0d0000000000000000;
	ld.global.f64 	%fd55, [%rd4355+200];
	fma.rn.f64 	%fd8624, %fd55, %fd27, %fd8623;
	ld.global.f64 	%fd56, [%rd4355+208];
	fma.rn.f64 	%fd8625, %fd56, %fd24, %fd8624;
	ld.global.f64 	%fd57, [%rd4355+216];
	fma.rn.f64 	%fd8626, %fd57, %fd21, %fd8625;
	ld.global.f64 	%fd58, [%rd4355+224];
	fma.rn.f64 	%fd8627, %fd58, %fd18, %fd8626;
	ld.global.f64 	%fd59, [%rd4355+232];
	fma.rn.f64 	%fd8628, %fd59, %fd15, %fd8627;
	ld.global.f64 	%fd60, [%rd4355+240];
	fma.rn.f64 	%fd8629, %fd60, %fd12, %fd8628;
	ld.global.f64 	%fd61, [%rd4355+248];
	fma.rn.f64 	%fd8630, %fd61, %fd9, %fd8629;
	ld.global.f64 	%fd62, [%rd4355+256];
	fma.rn.f64 	%fd8631, %fd62, %fd6, %fd8630;
	ld.global.f64 	%fd63, [%rd4355+264];
	fma.rn.f64 	%fd8632, %fd63, %fd3, %fd8631;
	ld.global.f64 	%fd64, [%rd4355+272];
	sub.f64 	%fd8633, %fd8632, %fd64;
	abs.f64 	%fd8634, %fd8633;
	ld.global.f64 	%fd8636, [%rd4356+16];
	setp.lt.f64 	%p1290, %fd8634, %fd8636;
	ld.global.f64 	%fd66, [%rd4355+288];
	fma.rn.f64 	%fd8637, %fd66, %fd8594, 0d0000000000000000;
	ld.global.f64 	%fd67, [%rd4355+296];
	fma.rn.f64 	%fd8638, %fd67, %fd27, %fd8637;
	ld.global.f64 	%fd68, [%rd4355+304];
	fma.rn.f64 	%fd8639, %fd68, %fd24, %fd8638;
	ld.global.f64 	%fd69, [%rd4355+312];
	fma.rn.f64 	%fd8640, %fd69, %fd21, %fd8639;
	ld.global.f64 	%fd70, [%rd4355+320];
	fma.rn.f64 	%fd8641, %fd70, %fd18, %fd8640;
	ld.global.f64 	%fd71, [%rd4355+328];
	fma.rn.f64 	%fd8642, %fd71, %fd15, %fd8641;
	ld.global.f64 	%fd72, [%rd4355+336];
	fma.rn.f64 	%fd8643, %fd72, %fd12, %fd8642;
	ld.global.f64 	%fd73, [%rd4355+344];
	fma.rn.f64 	%fd8644, %fd73, %fd9, %fd8643;
	ld.global.f64 	%fd74, [%rd4355+352];
	fma.rn.f64 	%fd8645, %fd74, %fd6, %fd8644;
	ld.global.f64 	%fd75, [%rd4355+360];
	fma.rn.f64 	%fd8646, %fd75, %fd3, %fd8645;
	ld.global.f64 	%fd76, [%rd4355+368];
	sub.f64 	%fd8647, %fd8646, %fd76;
	abs.f64 	%fd8648, %fd8647;
	ld.global.f64 	%fd8650, [%rd4356+24];
	setp.lt.f64 	%p1291, %fd8648, %fd8650;
	ld.global.f64 	%fd78, [%rd4355+384];
	fma.rn.f64 	%fd8651, %fd78, %fd8594, 0d0000000000000000;
	ld.global.f64 	%fd79, [%rd4355+392];
	fma.rn.f64 	%fd8652, %fd79, %fd27, %fd8651;
	ld.global.f64 	%fd80, [%rd4355+400];
	fma.rn.f64 	%fd8653, %fd80, %fd24, %fd8652;
	ld.global.f64 	%fd81, [%rd4355+408];
	fma.rn.f64 	%fd8654, %fd81, %fd21, %fd8653;
	ld.global.f64 	%fd82, [%rd4355+416];
	fma.rn.f64 	%fd8655, %fd82, %fd18, %fd8654;
	ld.global.f64 	%fd83, [%rd4355+424];
	fma.rn.f64 	%fd8656, %fd83, %fd15, %fd8655;
	ld.global.f64 	%fd84, [%rd4355+432];
	fma.rn.f64 	%fd8657, %fd84, %fd12, %fd8656;
	ld.global.f64 	%fd85, [%rd4355+440];
	fma.rn.f64 	%fd8658, %fd85, %fd9, %fd8657;
	ld.global.f64 	%fd86, [%rd4355+448];
	fma.rn.f64 	%fd8659, %fd86, %fd6, %fd8658;
	ld.global.f64 	%fd87, [%rd4355+456];
	fma.rn.f64 	%fd8660, %fd87, %fd3, %fd8659;
	ld.global.f64 	%fd88, [%rd4355+464];
	sub.f64 	%fd8661, %fd8660, %fd88;
	abs.f64 	%fd8662, %fd8661;
	ld.global.f64 	%fd8664, [%rd4356+32];
	setp.lt.f64 	%p1292, %fd8662, %fd8664;
	ld.global.f64 	%fd90, [%rd4355+480];
	fma.rn.f64 	%fd8665, %fd90, %fd8594, 0d0000000000000000;
	ld.global.f64 	%fd91, [%rd4355+488];
	fma.rn.f64 	%fd8666, %fd91, %fd27, %fd8665;
	ld.global.f64 	%fd92, [%rd4355+496];
	fma.rn.f64 	%fd8667, %fd92, %fd24, %fd8666;
	ld.global.f64 	%fd93, [%rd4355+504];
	fma.rn.f64 	%fd8668, %fd93, %fd21, %fd8667;
	ld.global.f64 	%fd94, [%rd4355+512];
	fma.rn.f64 	%fd8669, %fd94, %fd18, %fd8668;
	ld.global.f64 	%fd95, [%rd4355+520];
	fma.rn.f64 	%fd8670, %fd95, %fd15, %fd8669;
	ld.global.f64 	%fd96, [%rd4355+528];
	fma.rn.f64 	%fd8671, %fd96, %fd12, %fd8670;
	ld.global.f64 	%fd97, [%rd4355+536];
	fma.rn.f64 	%fd8672, %fd97, %fd9, %fd8671;
	ld.global.f64 	%fd98, [%rd4355+544];
	fma.rn.f64 	%fd8673, %fd98, %fd6, %fd8672;
	ld.global.f64 	%fd99, [%rd4355+552];
	fma.rn.f64 	%fd8674, %fd99, %fd3, %fd8673;
	ld.global.f64 	%fd100, [%rd4355+560];
	sub.f64 	%fd8675, %fd8674, %fd100;
	abs.f64 	%fd8676, %fd8675;
	ld.global.f64 	%fd8678, [%rd4356+40];
	setp.lt.f64 	%p1293, %fd8676, %fd8678;
	ld.global.f64 	%fd102, [%rd4355+576];
	fma.rn.f64 	%fd8679, %fd102, %fd8594, 0d0000000000000000;
	ld.global.f64 	%fd103, [%rd4355+584];
	fma.rn.f64 	%fd8680, %fd103, %fd27, %fd8679;
	ld.global.f64 	%fd104, [%rd4355+592];
	fma.rn.f64 	%fd8681, %fd104, %fd24, %fd8680;
	ld.global.f64 	%fd105, [%rd4355+600];
	fma.rn.f64 	%fd8682, %fd105, %fd21, %fd8681;
	ld.global.f64 	%fd106, [%rd4355+608];
	fma.rn.f64 	%fd8683, %fd106, %fd18, %fd8682;
	ld.global.f64 	%fd107, [%rd4355+616];
	fma.rn.f64 	%fd8684, %fd107, %fd15, %fd8683;
	ld.global.f64 	%fd108, [%rd4355+624];
	fma.rn.f64 	%fd8685, %fd108, %fd12, %fd8684;
	ld.global.f64 	%fd109, [%rd4355+632];
	fma.rn.f64 	%fd8686, %fd109, %fd9, %fd8685;
	ld.global.f64 	%fd110, [%rd4355+640];
	fma.rn.f64 	%fd8687, %fd110, %fd6, %fd8686;
	ld.global.f64 	%fd111, [%rd4355+648];
	fma.rn.f64 	%fd8688, %fd111, %fd3, %fd8687;
	ld.global.f64 	%fd112, [%rd4355+656];
	sub.f64 	%fd8689, %fd8688, %fd112;
	abs.f64 	%fd8690, %fd8689;
	ld.global.f64 	%fd8692, [%rd4356+48];
	setp.lt.f64 	%p1294, %fd8690, %fd8692;
	ld.global.f64 	%fd114, [%rd4355+672];
	fma.rn.f64 	%fd8693, %fd114, %fd8594, 0d0000000000000000;
	ld.global.f64 	%fd115, [%rd4355+680];
	fma.rn.f64 	%fd8694, %fd115, %fd27, %fd8693;
	ld.global.f64 	%fd116, [%rd4355+688];
	fma.rn.f64 	%fd8695, %fd116, %fd24, %fd8694;
	ld.global.f64 	%fd117, [%rd4355+696];
	fma.rn.f64 	%fd8696, %fd117, %fd21, %fd8695;
	ld.global.f64 	%fd118, [%rd4355+704];
	fma.rn.f64 	%fd8697, %fd118, %fd18, %fd8696;
	ld.global.f64 	%fd119, [%rd4355+712];
	fma.rn.f64 	%fd8698, %fd119, %fd15, %fd8697;
	ld.global.f64 	%fd120, [%rd4355+720];
	fma.rn.f64 	%fd8699, %fd120, %fd12, %fd8698;
	ld.global.f64 	%fd121, [%rd4355+728];
	fma.rn.f64 	%fd8700, %fd121, %fd9, %fd8699;
	ld.global.f64 	%fd122, [%rd4355+736];
	fma.rn.f64 	%fd8701, %fd122, %fd6, %fd8700;
	ld.global.f64 	%fd123, [%rd4355+744];
	fma.rn.f64 	%fd8702, %fd123, %fd3, %fd8701;
	ld.global.f64 	%fd124, [%rd4355+752];
	sub.f64 	%fd8703, %fd8702, %fd124;
	abs.f64 	%fd8704, %fd8703;
	ld.global.f64 	%fd8706, [%rd4356+56];
	setp.lt.f64 	%p1295, %fd8704, %fd8706;
	ld.global.f64 	%fd126, [%rd4355+768];
	fma.rn.f64 	%fd8707, %fd126, %fd8594, 0d0000000000000000;
	ld.global.f64 	%fd127, [%rd4355+776];
	fma.rn.f64 	%fd8708, %fd127, %fd27, %fd8707;
	ld.global.f64 	%fd128, [%rd4355+784];
	fma.rn.f64 	%fd8709, %fd128, %fd24, %fd8708;
	ld.global.f64 	%fd129, [%rd4355+792];
	fma.rn.f64 	%fd8710, %fd129, %fd21, %fd8709;
	ld.global.f64 	%fd130, [%rd4355+800];
	fma.rn.f64 	%fd8711, %fd130, %fd18, %fd8710;
	ld.global.f64 	%fd131, [%rd4355+808];
	fma.rn.f64 	%fd8712, %fd131, %fd15, %fd8711;
	ld.global.f64 	%fd132, [%rd4355+816];
	fma.rn.f64 	%fd8713, %fd132, %fd12, %fd8712;
	ld.global.f64 	%fd133, [%rd4355+824];
	fma.rn.f64 	%fd8714, %fd133, %fd9, %fd8713;
	ld.global.f64 	%fd134, [%rd4355+832];
	fma.rn.f64 	%fd8715, %fd134, %fd6, %fd8714;
	ld.global.f64 	%fd135, [%rd4355+840];
	fma.rn.f64 	%fd8716, %fd135, %fd3, %fd8715;
	ld.global.f64 	%fd136, [%rd4355+848];
	sub.f64 	%fd8717, %fd8716, %fd136;
	abs.f64 	%fd8718, %fd8717;
	ld.global.f64 	%fd8720, [%rd4356+64];
	setp.lt.f64 	%p1296, %fd8718, %fd8720;
	ld.global.f64 	%fd138, [%rd4355+864];
	fma.rn.f64 	%fd8721, %fd138, %fd8594, 0d0000000000000000;
	ld.global.f64 	%fd139, [%rd4355+872];
	fma.rn.f64 	%fd8722, %fd139, %fd27, %fd8721;
	ld.global.f64 	%fd140, [%rd4355+880];
	fma.rn.f64 	%fd8723, %fd140, %fd24, %fd8722;
	ld.global.f64 	%fd141, [%rd4355+888];
	fma.rn.f64 	%fd8724, %fd141, %fd21, %fd8723;
	ld.global.f64 	%fd142, [%rd4355+896];
	fma.rn.f64 	%fd8725, %fd142, %fd18, %fd8724;
	ld.global.f64 	%fd143, [%rd4355+904];
	fma.rn.f64 	%fd8726, %fd143, %fd15, %fd8725;
	ld.global.f64 	%fd144, [%rd4355+912];
	fma.rn.f64 	%fd8727, %fd144, %fd12, %fd8726;
	ld.global.f64 	%fd145, [%rd4355+920];
	fma.rn.f64 	%fd8728, %fd145, %fd9, %fd8727;
	ld.global.f64 	%fd146, [%rd4355+928];
	fma.rn.f64 	%fd8729, %fd146, %fd6, %fd8728;
	ld.global.f64 	%fd147, [%rd4355+936];
	fma.rn.f64 	%fd8730, %fd147, %fd3, %fd8729;
	ld.global.f64 	%fd148, [%rd4355+944];
	sub.f64 	%fd8731, %fd8730, %fd148;
	abs.f64 	%fd8732, %fd8731;
	ld.global.f64 	%fd149, [%rd4356+72];
	setp.lt.f64 	%p1297, %fd8732, %fd149;
	and.pred  	%p1298, %p1297, %p1296;
	and.pred  	%p1299, %p1298, %p1295;
	and.pred  	%p1300, %p1299, %p1294;
	and.pred  	%p1301, %p1300, %p1293;
	and.pred  	%p1302, %p1301, %p1292;
	and.pred  	%p1303, %p1302, %p1291;
	and.pred  	%p1304, %p1303, %p1290;
	and.pred  	%p1305, %p1304, %p1289;
	and.pred  	%p1, %p1305, %p1288;
	or.b64  	%rd4357, %rd10, %rd20;
	and.b64  	%rd4358, %rd4357, -4294967296;
	setp.ne.s64 	%p1306, %rd4358, 0;
	@%p1306 bra 	$L__BB4_34;
	cvt.u32.u64 	%r2662, %rd20;
	cvt.u32.u64 	%r2663, %rd10;
	div.u32 	%r2664, %r2663, %r2662;
	mul.lo.s32 	%r2665, %r2664, %r2662;
	sub.s32 	%r2666, %r2663, %r2665;
	cvt.u64.u32 	%rd4751, %r2664;
	cvt.u64.u32 	%rd4752, %r2666;
	bra.uni 	$L__BB4_35;
$L__BB4_34:
	div.s64 	%rd4751, %rd10, %rd20;
	mul.lo.s64 	%rd4359, %rd4751, %rd20;
	sub.s64 	%rd4752, %rd10, %rd4359;
$L__BB4_35:
	cvt.rn.f64.s64 	%fd8733, %rd4752;
	fma.rn.f64 	%fd150, %fd2, %fd8733, %fd1;
	or.b64  	%rd4360, %rd4751, %rd27;
	and.b64  	%rd4361, %rd4360, -4294967296;
	setp.ne.s64 	%p1307, %rd4361, 0;
	@%p1307 bra 	$L__BB4_37;
	cvt.u32.u64 	%r2667, %rd27;
	cvt.u32.u64 	%r2668, %rd4751;
	div.u32 	%r2669, %r2668, %r2667;
	mul.lo.s32 	%r2670, %r2669, %r2667;
	sub.s32 	%r2671, %r2668, %r2670;
	cvt.u64.u32 	%rd4753, %r2669;
	cvt.u64.u32 	%rd4754, %r2671;
	bra.uni 	$L__BB4_38;
$L__BB4_37:
	div.s64 	%rd4753, %rd4751, %rd27;
	mul.lo.s64 	%rd4362, %rd4753, %rd27;
	sub.s64 	%rd4754, %rd4751, %rd4362;
$L__BB4_38:
	cvt.rn.f64.s64 	%fd8734, %rd4754;
	fma.rn.f64 	%fd151, %fd5, %fd8734, %fd4;
	or.b64  	%rd4363, %rd4753, %rd34;
	and.b64  	%rd4364, %rd4363, -4294967296;
	setp.ne.s64 	%p1308, %rd4364, 0;
	@%p1308 bra 	$L__BB4_40;
	cvt.u32.u64 	%r2672, %rd34;
	cvt.u32.u64 	%r2673, %rd4753;
	div.u32 	%r2674, %r2673, %r2672;
	mul.lo.s32 	%r2675, %r2674, %r2672;
	sub.s32 	%r2676, %r2673, %r2675;
	cvt.u64.u32 	%rd4755, %r2674;
	cvt.u64.u32 	%rd4756, %r2676;
	bra.uni 	$L__BB4_41;
$L__BB4_40:
	div.s64 	%rd4755, %rd4753, %rd34;
	mul.lo.s64 	%rd4365, %rd4755, %rd34;
	sub.s64 	%rd4756, %rd4753, %rd4365;
$L__BB4_41:
	cvt.rn.f64.s64 	%fd8735, %rd4756;
	fma.rn.f64 	%fd152, %fd8, %fd8735, %fd7;
	or.b64  	%rd4366, %rd4755, %rd41;
	and.b64  	%rd4367, %rd4366, -4294967296;
	setp.ne.s64 	%p1309, %rd4367, 0;
	@%p1309 bra 	$L__BB4_43;
	cvt.u32.u64 	%r2677, %rd41;
	cvt.u32.u64 	%r2678, %rd4755;
	div.u32 	%r2679, %r2678, %r2677;
	mul.lo.s32 	%r2680, %r2679, %r2677;
	sub.s32 	%r2681, %r2678, %r2680;
	cvt.u64.u32 	%rd4757, %r2679;
	cvt.u64.u32 	%rd4758, %r2681;
	bra.uni 	$L__BB4_44;
$L__BB4_43:
	div.s64 	%rd4757, %rd4755, %rd41;
	mul.lo.s64 	%rd4368, %rd4757, %rd41;
	sub.s64 	%rd4758, %rd4755, %rd4368;
$L__BB4_44:
	cvt.rn.f64.s64 	%fd8736, %rd4758;
	fma.rn.f64 	%fd153, %fd11, %fd8736, %fd10;
	or.b64  	%rd4369, %rd4757, %rd48;
	and.b64  	%rd4370, %rd4369, -4294967296;
	setp.ne.s64 	%p1310, %rd4370, 0;
	@%p1310 bra 	$L__BB4_46;
	cvt.u32.u64 	%r2682, %rd48;
	cvt.u32.u64 	%r2683, %rd4757;
	div.u32 	%r2684, %r2683, %r2682;
	mul.lo.s32 	%r2685, %r2684, %r2682;
	sub.s32 	%r2686, %r2683, %r2685;
	cvt.u64.u32 	%rd4759, %r2684;
	cvt.u64.u32 	%rd4760, %r2686;
	bra.uni 	$L__BB4_47;
$L__BB4_46:
	div.s64 	%rd4759, %rd4757, %rd48;
	mul.lo.s64 	%rd4371, %rd4759, %rd48;
	sub.s64 	%rd4760, %rd4757, %rd4371;
$L__BB4_47:
	cvt.rn.f64.s64 	%fd8737, %rd4760;
	fma.rn.f64 	%fd154, %fd14, %fd8737, %fd13;
	or.b64  	%rd4372, %rd4759, %rd55;
	and.b64  	%rd4373, %rd4372, -4294967296;
	setp.ne.s64 	%p1311, %rd4373, 0;
	@%p1311 bra 	$L__BB4_49;
	cvt.u32.u64 	%r2687, %rd55;
	cvt.u32.u64 	%r2688, %rd4759;
	div.u32 	%r2689, %r2688, %r2687;
	mul.lo.s32 	%r2690, %r2689, %r2687;
	sub.s32 	%r2691, %r2688, %r2690;
	cvt.u64.u32 	%rd4761, %r2689;
	cvt.u64.u32 	%rd4762, %r2691;
	bra.uni 	$L__BB4_50;
$L__BB4_49:
	div.s64 	%rd4761, %rd4759, %rd55;
	mul.lo.s64 	%rd4374, %rd4761, %rd55;
	sub.s64 	%rd4762, %rd4759, %rd4374;
$L__BB4_50:
	cvt.rn.f64.s64 	%fd8738, %rd4762;
	fma.rn.f64 	%fd155, %fd17, %fd8738, %fd16;
	or.b64  	%rd4375, %rd4761, %rd62;
	and.b64  	%rd4376, %rd4375, -4294967296;
	setp.ne.s64 	%p1312, %rd4376, 0;
	@%p1312 bra 	$L__BB4_52;
	cvt.u32.u64 	%r2692, %rd62;
	cvt.u32.u64 	%r2693, %rd4761;
	div.u32 	%r2694, %r2693, %r2692;
	mul.lo.s32 	%r2695, %r2694, %r2692;
	sub.s32 	%r2696, %r2693, %r2695;
	cvt.u64.u32 	%rd4763, %r2694;
	cvt.u64.u32 	%rd4764, %r2696;
	bra.uni 	$L__BB4_53;
$L__BB4_52:
	div.s64 	%rd4763, %rd4761, %rd62;
	mul.lo.s64 	%rd4377, %rd4763, %rd62;
	sub.s64 	%rd4764, %rd4761, %rd4377;
$L__BB4_53:
	cvt.rn.f64.s64 	%fd8739, %rd4764;
	fma.rn.f64 	%fd156, %fd20, %fd8739, %fd19;
	or.b64  	%rd4378, %rd4763, %rd69;
	and.b64  	%rd4379, %rd4378, -4294967296;
	setp.ne.s64 	%p1313, %rd4379, 0;
	@%p1313 bra 	$L__BB4_55;
	cvt.u32.u64 	%r2697, %rd69;
	cvt.u32.u64 	%r2698, %rd4763;
	div.u32 	%r2699, %r2698, %r2697;
	mul.lo.s32 	%r2700, %r2699, %r2697;
	sub.s32 	%r2701, %r2698, %r2700;
	cvt.u64.u32 	%rd4765, %r2699;
	cvt.u64.u32 	%rd4766, %r2701;
	bra.uni 	$L__BB4_56;
$L__BB4_55:
	div.s64 	%rd4765, %rd4763, %rd69;
	mul.lo.s64 	%rd4380, %rd4765, %rd69;
	sub.s64 	%rd4766, %rd4763, %rd4380;
$L__BB4_56:
	cvt.rn.f64.s64 	%fd8740, %rd4766;
	fma.rn.f64 	%fd157, %fd23, %fd8740, %fd22;
	or.b64  	%rd4381, %rd4765, %rd76;
	and.b64  	%rd4382, %rd4381, -4294967296;
	setp.ne.s64 	%p1314, %rd4382, 0;
	@%p1314 bra 	$L__BB4_58;
	cvt.u32.u64 	%r2702, %rd76;
	cvt.u32.u64 	%r2703, %rd4765;
	div.u32 	%r2704, %r2703, %r2702;
	mul.lo.s32 	%r2705, %r2704, %r2702;
	sub.s32 	%r2706, %r2703, %r2705;
	cvt.u64.u32 	%rd4767, %r2704;
	cvt.u64.u32 	%rd4768, %r2706;
	bra.uni 	$L__BB4_59;
$L__BB4_58:
	div.s64 	%rd4767, %rd4765, %rd76;
	mul.lo.s64 	%rd4383, %rd4767, %rd76;
	sub.s64 	%rd4768, %rd4765, %rd4383;
$L__BB4_59:
	cvt.rn.f64.s64 	%fd8741, %rd4768;
	fma.rn.f64 	%fd158, %fd26, %fd8741, %fd25;
	or.b64  	%rd4384, %rd4767, %rd83;
	and.b64  	%rd4385, %rd4384, -4294967296;
	setp.ne.s64 	%p1315, %rd4385, 0;
	@%p1315 bra 	$L__BB4_61;
	cvt.u32.u64 	%r2707, %rd83;
	cvt.u32.u64 	%r2708, %rd4767;
	rem.u32 	%r2709, %r2708, %r2707;
	cvt.u64.u32 	%rd4769, %r2709;
	bra.uni 	$L__BB4_62;
$L__BB4_61:
	rem.s64 	%rd4769, %rd4767, %rd83;
$L__BB4_62:
	cvt.rn.f64.s64 	%fd8742, %rd4769;
	fma.rn.f64 	%fd8743, %fd29, %fd8742, %fd28;
	fma.rn.f64 	%fd8744, %fd30, %fd8743, 0d0000000000000000;
	fma.rn.f64 	%fd8745, %fd31, %fd158, %fd8744;
	fma.rn.f64 	%fd8746, %fd32, %fd157, %fd8745;
	fma.rn.f64 	%fd8747, %fd33, %fd156, %fd8746;
	fma.rn.f64 	%fd8748, %fd34, %fd155, %fd8747;
	fma.rn.f64 	%fd8749, %fd35, %fd154, %fd8748;
	fma.rn.f64 	%fd8750, %fd36, %fd153, %fd8749;
	fma.rn.f64 	%fd8751, %fd37, %fd152, %fd8750;
	fma.rn.f64 	%fd8752, %fd38, %fd151, %fd8751;
	fma.rn.f64 	%fd8753, %fd39, %fd150, %fd8752;
	sub.f64 	%fd8754, %fd8753, %fd40;
	abs.f64 	%fd8755, %fd8754;
	setp.lt.f64 	%p1316, %fd8755, %fd8608;
	fma.rn.f64 	%fd8757, %fd42, %fd8743, 0d0000000000000000;
	fma.rn.f64 	%fd8758, %fd43, %fd158, %fd8757;
	fma.rn.f64 	%fd8759, %fd44, %fd157, %fd8758;
	fma.rn.f64 	%fd8760, %fd45, %fd156, %fd8759;
	fma.rn.f64 	%fd8761, %fd46, %fd155, %fd8760;
	fma.rn.f64 	%fd8762, %fd47, %fd154, %fd8761;
	fma.rn.f64 	%fd8763, %fd48, %fd153, %fd8762;
	fma.rn.f64 	%fd8764, %fd49, %fd152, %fd8763;
	fma.rn.f64 	%fd8765, %fd50, %fd151, %fd8764;
	fma.rn.f64 	%fd8766, %fd51, %fd150, %fd8765;
	sub.f64 	%fd8767, %fd8766, %fd52;
	abs.f64 	%fd8768, %fd8767;
	setp.lt.f64 	%p1317, %fd8768, %fd8622;
	fma.rn.f64 	%fd8770, %fd54, %fd8743, 0d0000000000000000;
	fma.rn.f64 	%fd8771, %fd55, %fd158, %fd8770;
	fma.rn.f64 	%fd8772, %fd56, %fd157, %fd8771;
	fma.rn.f64 	%fd8773, %fd57, %fd156, %fd8772;
	fma.rn.f64 	%fd8774, %fd58, %fd155, %fd8773;
	fma.rn.f64 	%fd8775, %fd59, %fd154, %fd8774;
	fma.rn.f64 	%fd8776, %fd60, %fd153, %fd8775;
	fma.rn.f64 	%fd8777, %fd61, %fd152, %fd8776;
	fma.rn.f64 	%fd8778, %fd62, %fd151, %fd8777;
	fma.rn.f64 	%fd8779, %fd63, %fd150, %fd8778;
	sub.f64 	%fd8780, %fd8779, %fd64;
	abs.f64 	%fd8781, %fd8780;
	setp.lt.f64 	%p1318, %fd8781, %fd8636;
	fma.rn.f64 	%fd8783, %fd66, %fd8743, 0d0000000000000000;
	fma.rn.f64 	%fd8784, %fd67, %fd158, %fd8783;
	fma.rn.f64 	%fd8785, %fd68, %fd157, %fd8784;
	fma.rn.f64 	%fd8786, %fd69, %fd156, %fd8785;
	fma.rn.f64 	%fd8787, %fd70, %fd155, %fd8786;
	fma.rn.f64 	%fd8788, %fd71, %fd154, %fd8787;
	fma.rn.f64 	%fd8789, %fd72, %fd153, %fd8788;
	fma.rn.f64 	%fd8790, %fd73, %fd152, %fd8789;
	fma.rn.f64 	%fd8791, %fd74, %fd151, %fd8790;
	fma.rn.f64 	%fd8792, %fd75, %fd150, %fd8791;
	sub.f64 	%fd8793, %fd8792, %fd76;
	abs.f64 	%fd8794, %fd8793;
	setp.lt.f64 	%p1319, %fd8794, %fd8650;
	fma.rn.f64 	%fd8796, %fd78, %fd8743, 0d0000000000000000;
	fma.rn.f64 	%fd8797, %fd79, %fd158, %fd8796;
	fma.rn.f64 	%fd8798, %fd80, %fd157, %fd8797;
	fma.rn.f64 	%fd8799, %fd81, %fd156, %fd8798;
	fma.rn.f64 	%fd8800, %fd82, %fd155, %fd8799;
	fma.rn.f64 	%fd8801, %fd83, %fd154, %fd8800;
	fma.rn.f64 	%fd8802, %fd84, %fd153, %fd8801;
	fma.rn.f64 	%fd8803, %fd85, %fd152, %fd8802;
	fma.rn.f64 	%fd8804, %fd86, %fd151, %fd8803;
	fma.rn.f64 	%fd8805, %fd87, %fd150, %fd8804;
	sub.f64 	%fd8806, %fd8805, %fd88;
	abs.f64 	%fd8807, %fd8806;
	setp.lt.f64 	%p1320, %fd8807, %fd8664;
	fma.rn.f64 	%fd8809, %fd90, %fd8743, 0d0000000000000000;
	fma.rn.f64 	%fd8810, %fd91, %fd158, %fd8809;
	fma.rn.f64 	%fd8811, %fd92, %fd157, %fd8810;
	fma.rn.f64 	%fd8812, %fd93, %fd156, %fd8811;
	fma.rn.f64 	%fd8813, %fd94, %fd155, %fd8812;
	fma.rn.f64 	%fd8814, %fd95, %fd154, %fd8813;
	fma.rn.f64 	%fd8815, %fd96, %fd153, %fd8814;
	fma.rn.f64 	%fd8816, %fd97, %fd152, %fd8815;
	fma.rn.f64 	%fd8817, %fd98, %fd151, %fd8816;
	fma.rn.f64 	%fd8818, %fd99, %fd150, %fd8817;
	sub.f64 	%fd8819, %fd8818, %fd100;
	abs.f64 	%fd8820, %fd8819;
	setp.lt.f64 	%p1321, %fd8820, %fd8678;
	fma.rn.f64 	%fd8822, %fd102, %fd8743, 0d0000000000000000;
	fma.rn.f64 	%fd8823, %fd103, %fd158, %fd8822;
	fma.rn.f64 	%fd8824, %fd104, %fd157, %fd8823;
	fma.rn.f64 	%fd8825, %fd105, %fd156, %fd8824;
	fma.rn.f64 	%fd8826, %fd106, %fd155, %fd8825;
	fma.rn.f64 	%fd8827, %fd107, %fd154, %fd8826;
	fma.rn.f64 	%fd8828, %fd108, %fd153, %fd8827;
	fma.rn.f64 	%fd8829, %fd109, %fd152, %fd8828;
	fma.rn.f64 	%fd8830, %fd110, %fd151, %fd8829;
	fma.rn.f64 	%fd8831, %fd111, %fd150, %fd8830;
	sub.f64 	%fd8832, %fd8831, %fd112;
	abs.f64 	%fd8833, %fd8832;
	setp.lt.f64 	%p1322, %fd8833, %fd8692;
	fma.rn.f64 	%fd8835, %fd114, %fd8743, 0d0000000000000000;
	fma.rn.f64 	%fd8836, %fd115, %fd158, %fd8835;
	fma.rn.f64 	%fd8837, %fd116, %fd157, %fd8836;
	fma.rn.f64 	%fd8838, %fd117, %fd156, %fd8837;
	fma.rn.f64 	%fd8839, %fd118, %fd155, %fd8838;
	fma.rn.f64 	%fd8840, %fd119, %fd154, %fd8839;
	fma.rn.f64 	%fd8841, %fd120, %fd153, %fd8840;
	fma.rn.f64 	%fd8842, %fd121, %fd152, %fd8841;
	fma.rn.f64 	%fd8843, %fd122, %fd151, %fd8842;
	fma.rn.f64 	%fd8844, %fd123, %fd150, %fd8843;
	sub.f64 	%fd8845, %fd8844, %fd124;
	abs.f64 	%fd8846, %fd8845;
	setp.lt.f64 	%p1323, %fd8846, %fd8706;
	fma.rn.f64 	%fd8848, %fd126, %fd8743, 0d0000000000000000;
	fma.rn.f64 	%fd8849, %fd127, %fd158, %fd8848;
	fma.rn.f64 	%fd8850, %fd128, %fd157, %fd8849;
	fma.rn.f64 	%fd8851, %fd129, %fd156, %fd8850;
	fma.rn.f64 	%fd8852, %fd130, %fd155, %fd8851;
	fma.rn.f64 	%fd8853, %fd131, %fd154, %fd8852;
	fma.rn.f64 	%fd8854, %fd132, %fd153, %fd8853;
	fma.rn.f64 	%fd8855, %fd133, %fd152, %fd8854;
	fma.rn.f64 	%fd8856, %fd134, %fd151, %fd8855;
	fma.rn.f64 	%fd8857, %fd135, %fd150, %fd8856;
	sub.f64 	%fd8858, %fd8857, %fd136;
	abs.f64 	%fd8859, %fd8858;
	setp.lt.f64 	%p1324, %fd8859, %fd8720;
	fma.rn.f64 	%fd8861, %fd138, %fd8743, 0d0000000000000000;
	fma.rn.f64 	%fd8862, %fd139, %fd158, %fd8861;
	fma.rn.f64 	%fd8863, %fd140, %fd157, %fd8862;
	fma.rn.f64 	%fd8864, %fd141, %fd156, %fd8863;
	fma.rn.f64 	%fd8865, %fd142, %fd155, %fd8864;
	fma.rn.f64 	%fd8866, %fd143, %fd154, %fd8865;
	fma.rn.f64 	%fd8867, %fd144, %fd153, %fd8866;
	fma.rn.f64 	%fd8868, %fd145, %fd152, %fd8867;
	fma.rn.f64 	%fd8869, %fd146, %fd151, %fd8868;
	fma.rn.f64 	%fd8870, %fd147, %fd150, %fd8869;
	sub.f64 	%fd8871, %fd8870, %fd148;
	abs.f64 	%fd8872, %fd8871;
	setp.lt.f64 	%p1325, %fd8872, %fd149;
	and.pred  	%p1326, %p1325, %p1324;
	and.pred  	%p1327, %p1326, %p1323;
	and.pred  	%p1328, %p1327, %p1322;
	and.pred  	%p1329, %p1328, %p1321;
	and.pred  	%p1330, %p1329, %p1320;
	and.pred  	%p1331, %p1330, %p1319;
	and.pred  	%p1332, %p1331, %p1318;
	and.pred  	%p1333, %p1332, %p1317;
	and.pred  	%p2, %p1333, %p1316;
	or.b64  	%rd4386, %rd11, %rd20;
	and.b64  	%rd4387, %rd4386, -4294967296;
	setp.ne.s64 	%p1334, %rd4387, 0;
	@%p1334 bra 	$L__BB4_64;
	cvt.u32.u64 	%r2710, %rd20;
	cvt.u32.u64 	%r2711, %rd11;
	div.u32 	%r2712, %r2711, %r2710;
	mul.lo.s32 	%r2713, %r2712, %r2710;
	sub.s32 	%r2714, %r2711, %r2713;
	cvt.u64.u32 	%rd4770, %r2712;
	cvt.u64.u32 	%rd4771, %r2714;
	bra.uni 	$L__BB4_65;
$L__BB4_64:
	div.s64 	%rd4770, %rd11, %rd20;
	mul.lo.s64 	%rd4388, %rd4770, %rd20;
	sub.s64 	%rd4771, %rd11, %rd4388;
$L__BB4_65:
	cvt.rn.f64.s64 	%fd8873, %rd4771;
	fma.rn.f64 	%fd159, %fd2, %fd8873, %fd1;
	or.b64  	%rd4389, %rd4770, %rd27;
	and.b64  	%rd4390, %rd4389, -4294967296;
	setp.ne.s64 	%p1335, %rd4390, 0;
	@%p1335 bra 	$L__BB4_67;
	cvt.u32.u64 	%r2715, %rd27;
	cvt.u32.u64 	%r2716, %rd4770;
	div.u32 	%r2717, %r2716, %r2715;
	mul.lo.s32 	%r2718, %r2717, %r2715;
	sub.s32 	%r2719, %r2716, %r2718;
	cvt.u64.u32 	%rd4772, %r2717;
	cvt.u64.u32 	%rd4773, %r2719;
	bra.uni 	$L__BB4_68;
$L__BB4_67:
	div.s64 	%rd4772, %rd4770, %rd27;
	mul.lo.s64 	%rd4391, %rd4772, %rd27;
	sub.s64 	%rd4773, %rd4770, %rd4391;
$L__BB4_68:
	cvt.rn.f64.s64 	%fd8874, %rd4773;
	fma.rn.f64 	%fd160, %fd5, %fd8874, %fd4;
	or.b64  	%rd4392, %rd4772, %rd34;
	and.b64  	%rd4393, %rd4392, -4294967296;
	setp.ne.s64 	%p1336, %rd4393, 0;
	@%p1336 bra 	$L__BB4_70;
	cvt.u32.u64 	%r2720, %rd34;
	cvt.u32.u64 	%r2721, %rd4772;
	div.u32 	%r2722, %r2721, %r2720;
	mul.lo.s32 	%r2723, %r2722, %r2720;
	sub.s32 	%r2724, %r2721, %r2723;
	cvt.u64.u32 	%rd4774, %r2722;
	cvt.u64.u32 	%rd4775, %r2724;
	bra.uni 	$L__BB4_71;
$L__BB4_70:
	div.s64 	%rd4774, %rd4772, %rd34;
	mul.lo.s64 	%rd4394, %rd4774, %rd34;
	sub.s64 	%rd4775, %rd4772, %rd4394;
$L__BB4_71:
	cvt.rn.f64.s64 	%fd8875, %rd4775;
	fma.rn.f64 	%fd161, %fd8, %fd8875, %fd7;
	or.b64  	%rd4395, %rd4774, %rd41;
	and.b64  	%rd4396, %rd4395, -4294967296;
	setp.ne.s64 	%p1337, %rd4396, 0;
	@%p1337 bra 	$L__BB4_73;
	cvt.u32.u64 	%r2725, %rd41;
	cvt.u32.u64 	%r2726, %rd4774;
	div.u32 	%r2727, %r2726, %r2725;
	mul.lo.s32 	%r2728, %r2727, %r2725;
	sub.s32 	%r2729, %r2726, %r2728;
	cvt.u64.u32 	%rd4776, %r2727;
	cvt.u64.u32 	%rd4777, %r2729;
	bra.uni 	$L__BB4_74;
$L__BB4_73:
	div.s64 	%rd4776, %rd4774, %rd41;
	mul.lo.s64 	%rd4397, %rd4776, %rd41;
	sub.s64 	%rd4777, %rd4774, %rd4397;
$L__BB4_74:
	cvt.rn.f64.s64 	%fd8876, %rd4777;
	fma.rn.f64 	%fd162, %fd11, %fd8876, %fd10;
	or.b64  	%rd4398, %rd4776, %rd48;
	and.b64  	%rd4399, %rd4398, -4294967296;
	setp.ne.s64 	%p1338, %rd4399, 0;
	@%p1338 bra 	$L__BB4_76;
	cvt.u32.u64 	%r2730, %rd48;
	cvt.u32.u64 	%r2731, %rd4776;
	div.u32 	%r2732, %r2731, %r2730;
	mul.lo.s32 	%r2733, %r2732, %r2730;
	sub.s32 	%r2734, %r2731, %r2733;
	cvt.u64.u32 	%rd4778, %r2732;
	cvt.u64.u32 	%rd4779, %r2734;
	bra.uni 	$L__BB4_77;
$L__BB4_76:
	div.s64 	%rd4778, %rd4776, %rd48;
	mul.lo.s64 	%rd4400, %rd4778, %rd48;
	sub.s64 	%rd4779, %rd4776, %rd4400;
$L__BB4_77:
	cvt.rn.f64.s64 	%fd8877, %rd4779;
	fma.rn.f64 	%fd163, %fd14, %fd8877, %fd13;
	or.b64  	%rd4401, %rd4778, %rd55;
	and.b64  	%rd4402, %rd4401, -4294967296;
	setp.ne.s64 	%p1339, %rd4402, 0;
	@%p1339 bra 	$L__BB4_79;
	cvt.u32.u64 	%r2735, %rd55;
	cvt.u32.u64 	%r2736, %rd4778;
	div.u32 	%r2737, %r2736, %r2735;
	mul.lo.s32 	%r2738, %r2737, %r2735;
	sub.s32 	%r2739, %r2736, %r2738;
	cvt.u64.u32 	%rd4780, %r2737;
	cvt.u64.u32 	%rd4781, %r2739;
	bra.uni 	$L__BB4_80;
$L__BB4_79:
	div.s64 	%rd4780, %rd4778, %rd55;
	mul.lo.s64 	%rd4403, %rd4780, %rd55;
	sub.s64 	%rd4781, %rd4778, %rd4403;
$L__BB4_80:
	cvt.rn.f64.s64 	%fd8878, %rd4781;
	fma.rn.f64 	%fd164, %fd17, %fd8878, %fd16;
	or.b64  	%rd4404, %rd4780, %rd62;
	and.b64  	%rd4405, %rd4404, -4294967296;
	setp.ne.s64 	%p1340, %rd4405, 0;
	@%p1340 bra 	$L__BB4_82;
	cvt.u32.u64 	%r2740, %rd62;
	cvt.u32.u64 	%r2741, %rd4780;
	div.u32 	%r2742, %r2741, %r2740;
	mul.lo.s32 	%r2743, %r2742, %r2740;
	sub.s32 	%r2744, %r2741, %r2743;
	cvt.u64.u32 	%rd4782, %r2742;
	cvt.u64.u32 	%rd4783, %r2744;
	bra.uni 	$L__BB4_83;
$L__BB4_82:
	div.s64 	%rd4782, %rd4780, %rd62;
	mul.lo.s64 	%rd4406, %rd4782, %rd62;
	sub.s64 	%rd4783, %rd4780, %rd4406;
$L__BB4_83:
	cvt.rn.f64.s64 	%fd8879, %rd4783;
	fma.rn.f64 	%fd165, %fd20, %fd8879, %fd19;
	or.b64  	%rd4407, %rd4782, %rd69;
	and.b64  	%rd4408, %rd4407, -4294967296;
	setp.ne.s64 	%p1341, %rd4408, 0;
	@%p1341 bra 	$L__BB4_85;
	cvt.u32.u64 	%r2745, %rd69;
	cvt.u32.u64 	%r2746, %rd4782;
	div.u32 	%r2747, %r2746, %r2745;
	mul.lo.s32 	%r2748, %r2747, %r2745;
	sub.s32 	%r2749, %r2746, %r2748;
	cvt.u64.u32 	%rd4784, %r2747;
	cvt.u64.u32 	%rd4785, %r2749;
	bra.uni 	$L__BB4_86;
$L__BB4_85:
	div.s64 	%rd4784, %rd4782, %rd69;
	mul.lo.s64 	%rd4409, %rd4784, %rd69;
	sub.s64 	%rd4785, %rd4782, %rd4409;
$L__BB4_86:
	cvt.rn.f64.s64 	%fd8880, %rd4785;
	fma.rn.f64 	%fd166, %fd23, %fd8880, %fd22;
	or.b64  	%rd4410, %rd4784, %rd76;
	and.b64  	%rd4411, %rd4410, -4294967296;
	setp.ne.s64 	%p1342, %rd4411, 0;
	@%p1342 bra 	$L__BB4_88;
	cvt.u32.u64 	%r2750, %rd76;
	cvt.u32.u64 	%r2751, %rd4784;
	div.u32 	%r2752, %r2751, %r2750;
	mul.lo.s32 	%r2753, %r2752, %r2750;
	sub.s32 	%r2754, %r2751, %r2753;
	cvt.u64.u32 	%rd4786, %r2752;
	cvt.u64.u32 	%rd4787, %r2754;
	bra.uni 	$L__BB4_89;
$L__BB4_88:
	div.s64 	%rd4786, %rd4784, %rd76;
	mul.lo.s64 	%rd4412, %rd4786, %rd76;
	sub.s64 	%rd4787, %rd4784, %rd4412;
$L__BB4_89:
	cvt.rn.f64.s64 	%fd8881, %rd4787;
	fma.rn.f64 	%fd167, %fd26, %fd8881, %fd25;
	or.b64  	%rd4413, %rd4786, %rd83;
	and.b64  	%rd4414, %rd4413, -4294967296;
	setp.ne.s64 	%p1343, %rd4414, 0;
	@%p1343 bra 	$L__BB4_91;
	cvt.u32.u64 	%r2755, %rd83;
	cvt.u32.u64 	%r2756, %rd4786;
	rem.u32 	%r2757, %r2756, %r2755;
	cvt.u64.u32 	%rd4788, %r2757;
	bra.uni 	$L__BB4_92;
$L__BB4_91:
	rem.s64 	%rd4788, %rd4786, %rd83;
$L__BB4_92:
	cvt.rn.f64.s64 	%fd8882, %rd4788;
	fma.rn.f64 	%fd8883, %fd29, %fd8882, %fd28;
	fma.rn.f64 	%fd8884, %fd30, %fd8883, 0d0000000000000000;
	fma.rn.f64 	%fd8885, %fd31, %fd167, %fd8884;
	fma.rn.f64 	%fd8886, %fd32, %fd166, %fd8885;
	fma.rn.f64 	%fd8887, %fd33, %fd165, %fd8886;
	fma.rn.f64 	%fd8888, %fd34, %fd164, %fd8887;
	fma.rn.f64 	%fd8889, %fd35, %fd163, %fd8888;
	fma.rn.f64 	%fd8890, %fd36, %fd162, %fd8889;
	fma.rn.f64 	%fd8891, %fd37, %fd161, %fd8890;
	fma.rn.f64 	%fd8892, %fd38, %fd160, %fd8891;
	fma.rn.f64 	%fd8893, %fd39, %fd159, %fd8892;
	sub.f64 	%fd8894, %fd8893, %fd40;
	abs.f64 	%fd8895, %fd8894;
	setp.lt.f64 	%p1344, %fd8895, %fd8608;
	fma.rn.f64 	%fd8897, %fd42, %fd8883, 0d0000000000000000;
	fma.rn.f64 	%fd8898, %fd43, %fd167, %fd8897;
	fma.rn.f64 	%fd8899, %fd44, %fd166, %fd8898;
	fma.rn.f64 	%fd8900, %fd45, %fd165, %fd8899;
	fma.rn.f64 	%fd8901, %fd46, %fd164, %fd8900;
	fma.rn.f64 	%fd8902, %fd47, %fd163, %fd8901;
	fma.rn.f64 	%fd8903, %fd48, %fd162, %fd8902;
	fma.rn.f64 	%fd8904, %fd49, %fd161, %fd8903;
	fma.rn.f64 	%fd8905, %fd50, %fd160, %fd8904;
	fma.rn.f64 	%fd8906, %fd51, %fd159, %fd8905;
	sub.f64 	%fd8907, %fd8906, %fd52;
	abs.f64 	%fd8908, %fd8907;
	setp.lt.f64 	%p1345, %fd8908, %fd8622;
	fma.rn.f64 	%fd8910, %fd54, %fd8883, 0d0000000000000000;
	fma.rn.f64 	%fd8911, %fd55, %fd167, %fd8910;
	fma.rn.f64 	%fd8912, %fd56, %fd166, %fd8911;
	fma.rn.f64 	%fd8913, %fd57, %fd165, %fd8912;
	fma.rn.f64 	%fd8914, %fd58, %fd164, %fd8913;
	fma.rn.f64 	%fd8915, %fd59, %fd163, %fd8914;
	fma.rn.f64 	%fd8916, %fd60, %fd162, %fd8915;
	fma.rn.f64 	%fd8917, %fd61, %fd161, %fd8916;
	fma.rn.f64 	%fd8918, %fd62, %fd160, %fd8917;
	fma.rn.f64 	%fd8919, %fd63, %fd159, %fd8918;
	sub.f64 	%fd8920, %fd8919, %fd64;
	abs.f64 	%fd8921, %fd8920;
	setp.lt.f64 	%p1346, %fd8921, %fd8636;
	fma.rn.f64 	%fd8923, %fd66, %fd8883, 0d0000000000000000;
	fma.rn.f64 	%fd8924, %fd67, %fd167, %fd8923;
	fma.rn.f64 	%fd8925, %fd68, %fd166, %fd8924;
	fma.rn.f64 	%fd8926, %fd69, %fd165, %fd8925;
	fma.rn.f64 	%fd8927, %fd70, %fd164, %fd8926;
	fma.rn.f64 	%fd8928, %fd71, %fd163, %fd8927;
	fma.rn.f64 	%fd8929, %fd72, %fd162, %fd8928;
	fma.rn.f64 	%fd8930, %fd73, %fd161, %fd8929;
	fma.rn.f64 	%fd8931, %fd74, %fd160, %fd8930;
	fma.rn.f64 	%fd8932, %fd75, %fd159, %fd8931;
	sub.f64 	%fd8933, %fd8932, %fd76;
	abs.f64 	%fd8934, %fd8933;
	setp.lt.f64 	%p1347, %fd8934, %fd8650;
	fma.rn.f64 	%fd8936, %fd78, %fd8883, 0d0000000000000000;
	fma.rn.f64 	%fd8937, %fd79, %fd167, %fd8936;
	fma.rn.f64 	%fd8938, %fd80, %fd166, %fd8937;
	fma.rn.f64 	%fd8939, %fd81, %fd165, %fd8938;
	fma.rn.f64 	%fd8940, %fd82, %fd164, %fd8939;
	fma.rn.f64 	%fd8941, %fd83, %fd163, %fd8940;
	fma.rn.f64 	%fd8942, %fd84, %fd162, %fd8941;
	fma.rn.f64 	%fd8943, %fd85, %fd161, %fd8942;
	fma.rn.f64 	%fd8944, %fd86, %fd160, %fd8943;
	fma.rn.f64 	%fd8945, %fd87, %fd159, %fd8944;
	sub.f64 	%fd8946, %fd8945, %fd88;
	abs.f64 	%fd8947, %fd8946;
	setp.lt.f64 	%p1348, %fd8947, %fd8664;
	fma.rn.f64 	%fd8949, %fd90, %fd8883, 0d0000000000000000;
	fma.rn.f64 	%fd8950, %fd91, %fd167, %fd8949;
	fma.rn.f64 	%fd8951, %fd92, %fd166, %fd8950;
	fma.rn.f64 	%fd8952, %fd93, %fd165, %fd8951;
	fma.rn.f64 	%fd8953, %fd94, %fd164, %fd8952;
	fma.rn.f64 	%fd8954, %fd95, %fd163, %fd8953;
	fma.rn.f64 	%fd8955, %fd96, %fd162, %fd8954;
	fma.rn.f64 	%fd8956, %fd97, %fd161, %fd8955;
	fma.rn.f64 	%fd8957, %fd98, %fd160, %fd8956;
	fma.rn.f64 	%fd8958, %fd99, %fd159, %fd8957;
	sub.f64 	%fd8959, %fd8958, %fd100;
	abs.f64 	%fd8960, %fd8959;
	setp.lt.f64 	%p1349, %fd8960, %fd8678;
	fma.rn.f64 	%fd8962, %fd102, %fd8883, 0d0000000000000000;
	fma.rn.f64 	%fd8963, %fd103, %fd167, %fd8962;
	fma.rn.f64 	%fd8964, %fd104, %fd166, %fd8963;
	fma.rn.f64 	%fd8965, %fd105, %fd165, %fd8964;
	fma.rn.f64 	%fd8966, %fd106, %fd164, %fd8965;
	fma.rn.f64 	%fd8967, %fd107, %fd163, %fd8966;
	fma.rn.f64 	%fd8968, %fd108, %fd162, %fd8967;
	fma.rn.f64 	%fd8969, %fd109, %fd161, %fd8968;
	fma.rn.f64 	%fd8970, %fd110, %fd160, %fd8969;
	fma.rn.f64 	%fd8971, %fd111, %fd159, %fd8970;
	sub.f64 	%fd8972, %fd8971, %fd112;
	abs.f64 	%fd8973, %fd8972;
	setp.lt.f64 	%p1350, %fd8973, %fd8692;
	fma.rn.f64 	%fd8975, %fd114, %fd8883, 0d0000000000000000;
	fma.rn.f64 	%fd8976, %fd115, %fd167, %fd8975;
	fma.rn.f64 	%fd8977, %fd116, %fd166, %fd8976;
	fma.rn.f64 	%fd8978, %fd117, %fd165, %fd8977;
	fma.rn.f64 	%fd8979, %fd118, %fd164, %fd8978;
	fma.rn.f64 	%fd8980, %fd119, %fd163, %fd8979;
	fma.rn.f64 	%fd8981, %fd120, %fd162, %fd8980;
	fma.rn.f64 	%fd8982, %fd121, %fd161, %fd8981;
	fma.rn.f64 	%fd8983, %fd122, %fd160, %fd8982;
	fma.rn.f64 	%fd8984, %fd123, %fd159, %fd8983;
	sub.f64 	%fd8985, %fd8984, %fd124;
	abs.f64 	%fd8986, %fd8985;
	setp.lt.f64 	%p1351, %fd8986, %fd8706;
	fma.rn.f64 	%fd8988, %fd126, %fd8883, 0d0000000000000000;
	fma.rn.f64 	%fd8989, %fd127, %fd167, %fd8988;
	fma.rn.f64 	%fd8990, %fd128, %fd166, %fd8989;
	fma.rn.f64 	%fd8991, %fd129, %fd165, %fd8990;
	fma.rn.f64 	%fd8992, %fd130, %fd164, %fd8991;
	fma.rn.f64 	%fd8993, %fd131, %fd163, %fd8992;
	fma.rn.f64 	%fd8994, %fd132, %fd162, %fd8993;
	fma.rn.f64 	%fd8995, %fd133, %fd161, %fd8994;
	fma.rn.f64 	%fd8996, %fd134, %fd160, %fd8995;
	fma.rn.f64 	%fd8997, %fd135, %fd159, %fd8996;
	sub.f64 	%fd8998, %fd8997, %fd136;
	abs.f64 	%fd8999, %fd8998;
	setp.lt.f64 	%p1352, %fd8999, %fd8720;
	fma.rn.f64 	%fd9001, %fd138, %fd8883, 0d0000000000000000;
	fma.rn.f64 	%fd9002, %fd139, %fd167, %fd9001;
	fma.rn.f64 	%fd9003, %fd140, %fd166, %fd9002;
	fma.rn.f64 	%fd9004, %fd141, %fd165, %fd9003;
	fma.rn.f64 	%fd9005, %fd142, %fd164, %fd9004;
	fma.rn.f64 	%fd9006, %fd143, %fd163, %fd9005;
	fma.rn.f64 	%fd9007, %fd144, %fd162, %fd9006;
	fma.rn.f64 	%fd9008, %fd145, %fd161, %fd9007;
	fma.rn.f64 	%fd9009, %fd146, %fd160, %fd9008;
	fma.rn.f64 	%fd9010, %fd147, %fd159, %fd9009;
	sub.f64 	%fd9011, %fd9010, %fd148;
	abs.f64 	%fd9012, %fd9011;
	setp.lt.f64 	%p1353, %fd9012, %fd149;
	and.pred  	%p1354, %p1353, %p1352;
	and.pred  	%p1355, %p1354, %p1351;
	and.pred  	%p1356, %p1355, %p1350;
	and.pred  	%p1357, %p1356, %p1349;
	and.pred  	%p1358, %p1357, %p1348;
	and.pred  	%p1359, %p1358, %p1347;
	and.pred  	%p1360, %p1359, %p1346;
	and.pred  	%p1361, %p1360, %p1345;
	and.pred  	%p3, %p1361, %p1344;
	or.b64  	%rd4415, %rd12, %rd20;
	and.b64  	%rd4416, %rd4415, -4294967296;
	setp.ne.s64 	%p1362, %rd4416, 0;
	@%p1362 bra 	$L__BB4_94;
	cvt.u32.u64 	%r2758, %rd20;
	cvt.u32.u64 	%r2759, %rd12;
	div.u32 	%r2760, %r2759, %r2758;
	mul.lo.s32 	%r2761, %r2760, %r2758;
	sub.s32 	%r2762, %r2759, %r2761;
	cvt.u64.u32 	%rd4789, %r2760;
	cvt.u64.u32 	%rd4790, %r2762;
	bra.uni 	$L__BB4_95;
$L__BB4_94:
	div.s64 	%rd4789, %rd12, %rd20;
	mul.lo.s64 	%rd4417, %rd4789, %rd20;
	sub.s64 	%rd4790, %rd12, %rd4417;
$L__BB4_95:
	cvt.rn.f64.s64 	%fd9013, %rd4790;
	fma.rn.f64 	%fd168, %fd2, %fd9013, %fd1;
	or.b64  	%rd4418, %rd4789, %rd27;
	and.b64  	%rd4419, %rd4418, -4294967296;
	setp.ne.s64 	%p1363, %rd4419, 0;
	@%p1363 bra 	$L__BB4_97;
	cvt.u32.u64 	%r2763, %rd27;
	cvt.u32.u64 	%r2764, %rd4789;
	div.u32 	%r2765, %r2764, %r2763;
	mul.lo.s32 	%r2766, %r2765, %r2763;
	sub.s32 	%r2767, %r2764, %r2766;
	cvt.u64.u32 	%rd4791, %r2765;
	cvt.u64.u32 	%rd4792, %r2767;
	bra.uni 	$L__BB4_98;
$L__BB4_97:
	div.s64 	%rd4791, %rd4789, %rd27;
	mul.lo.s64 	%rd4420, %rd4791, %rd27;
	sub.s64 	%rd4792, %rd4789, %rd4420;
$L__BB4_98:
	cvt.rn.f64.s64 	%fd9014, %rd4792;
	fma.rn.f64 	%fd169, %fd5, %fd9014, %fd4;
	or.b64  	%rd4421, %rd4791, %rd34;
	and.b64  	%rd4422, %rd4421, -4294967296;
	setp.ne.s64 	%p1364, %rd4422, 0;
	@%p1364 bra 	$L__BB4_100;
	cvt.u32.u64 	%r2768, %rd34;
	cvt.u32.u64 	%r2769, %rd4791;
	div.u32 	%r2770, %r2769, %r2768;
	mul.lo.s32 	%r2771, %r2770, %r2768;
	sub.s32 	%r2772, %r2769, %r2771;
	cvt.u64.u32 	%rd4793, %r2770;
	cvt.u64.u32 	%rd4794, %r2772;
	bra.uni 	$L__BB4_101;
$L__BB4_100:
	div.s64 	%rd4793, %rd4791, %rd34;
	mul.lo.s64 	%rd4423, %rd4793, %rd34;
	sub.s64 	%rd4794, %rd4791, %rd4423;
$L__BB4_101:
	cvt.rn.f64.s64 	%fd9015, %rd4794;
	fma.rn.f64 	%fd170, %fd8, %fd9015, %fd7;
	or.b64  	%rd4424, %rd4793, %rd41;
	and.b64  	%rd4425, %rd4424, -4294967296;
	setp.ne.s64 	%p1365, %rd4425, 0;
	@%p1365 bra 	$L__BB4_103;
	cvt.u32.u64 	%r2773, %rd41;
	cvt.u32.u64 	%r2774, %rd4793;
	div.u32 	%r2775, %r2774, %r2773;
	mul.lo.s32 	%r2776, %r2775, %r2773;
	sub.s32 	%r2777, %r2774, %r2776;
	cvt.u64.u32 	%rd4795, %r2775;
	cvt.u64.u32 	%rd4796, %r2777;
	bra.uni 	$L__BB4_104;
$L__BB4_103:
	div.s64 	%rd4795, %rd4793, %rd41;
	mul.lo.s64 	%rd4426, %rd4795, %rd41;
	sub.s64 	%rd4796, %rd4793, %rd4426;
$L__BB4_104:
	cvt.rn.f64.s64 	%fd9016, %rd4796;
	fma.rn.f64 	%fd171, %fd11, %fd9016, %fd10;
	or.b64  	%rd4427, %rd4795, %rd48;
	and.b64  	%rd4428, %rd4427, -4294967296;
	setp.ne.s64 	%p1366, %rd4428, 0;
	@%p1366 bra 	$L__BB4_106;
	cvt.u32.u64 	%r2778, %rd48;
	cvt.u32.u64 	%r2779, %rd4795;
	div.u32 	%r2780, %r2779, %r2778;
	mul.lo.s32 	%r2781, %r2780, %r2778;
	sub.s32 	%r2782, %r2779, %r2781;
	cvt.u64.u32 	%rd4797, %r2780;
	cvt.u64.u32 	%rd4798, %r2782;
	bra.uni 	$L__BB4_107;
$L__BB4_106:
	div.s64 	%rd4797, %rd4795, %rd48;
	mul.lo.s64 	%rd4429, %rd4797, %rd48;
	sub.s64 	%rd4798, %rd4795, %rd4429;
$L__BB4_107:
	cvt.rn.f64.s64 	%fd9017, %rd4798;
	fma.rn.f64 	%fd172, %fd14, %fd9017, %fd13;
	or.b64  	%rd4430, %rd4797, %rd55;
	and.b64  	%rd4431, %rd4430, -4294967296;
	setp.ne.s64 	%p1367, %rd4431, 0;
	@%p1367 bra 	$L__BB4_109;
	cvt.u32.u64 	%r2783, %rd55;
	cvt.u32.u64 	%r2784, %rd4797;
	div.u32 	%r2785, %r2784, %r2783;
	mul.lo.s32 	%r2786, %r2785, %r2783;
	sub.s32 	%r2787, %r2784, %r2786;
	cvt.u64.u32 	%rd4799, %r2785;
	cvt.u64.u32 	%rd4800, %r2787;
	bra.uni 	$L__BB4_110;
$L__BB4_109:
	div.s64 	%rd4799, %rd4797, %rd55;
	mul.lo.s64 	%rd4432, %rd4799, %rd55;
	sub.s64 	%rd4800, %rd4797, %rd4432;
$L__BB4_110:
	cvt.rn.f64.s64 	%fd9018, %rd4800;
	fma.rn.f64 	%fd173, %fd17, %fd9018, %fd16;
	or.b64  	%rd4433, %rd4799, %rd62;
	and.b64  	%rd4434, %rd4433, -4294967296;
	setp.ne.s64 	%p1368, %rd4434, 0;
	@%p1368 bra 	$L__BB4_112;
	cvt.u32.u64 	%r2788, %rd62;
	cvt.u32.u64 	%r2789, %rd4799;
	div.u32 	%r2790, %r2789, %r2788;
	mul.lo.s32 	%r2791, %r2790, %r2788;
	sub.s32 	%r2792, %r2789, %r2791;
	cvt.u64.u32 	%rd4801, %r2790;
	cvt.u64.u32 	%rd4802, %r2792;
	bra.uni 	$L__BB4_113;
$L__BB4_112:
	div.s64 	%rd4801, %rd4799, %rd62;
	mul.lo.s64 	%rd4435, %rd4801, %rd62;
	sub.s64 	%rd4802, %rd4799, %rd4435;
$L__BB4_113:
	cvt.rn.f64.s64 	%fd9019, %rd4802;
	fma.rn.f64 	%fd174, %fd20, %fd9019, %fd19;
	or.b64  	%rd4436, %rd4801, %rd69;
	and.b64  	%rd4437, %rd4436, -4294967296;
	setp.ne.s64 	%p1369, %rd4437, 0;
	@%p1369 bra 	$L__BB4_115;
	cvt.u32.u64 	%r2793, %rd69;
	cvt.u32.u64 	%r2794, %rd4801;
	div.u32 	%r2795, %r2794, %r2793;
	mul.lo.s32 	%r2796, %r2795, %r2793;
	sub.s32 	%r2797, %r2794, %r2796;
	cvt.u64.u32 	%rd4803, %r2795;
	cvt.u64.u32 	%rd4804, %r2797;
	bra.uni 	$L__BB4_116;
$L__BB4_115:
	div.s64 	%rd4803, %rd4801, %rd69;
	mul.lo.s64 	%rd4438, %rd4803, %rd69;
	sub.s64 	%rd4804, %rd4801, %rd4438;
$L__BB4_116:
	cvt.rn.f64.s64 	%fd9020, %rd4804;
	fma.rn.f64 	%fd175, %fd23, %fd9020, %fd22;
	or.b64  	%rd4439, %rd4803, %rd76;
	and.b64  	%rd4440, %rd4439, -4294967296;
	setp.ne.s64 	%p1370, %rd4440, 0;
	@%p1370 bra 	$L__BB4_118;
	cvt.u32.u64 	%r2798, %rd76;
	cvt.u32.u64 	%r2799, %rd4803;
	div.u32 	%r2800, %r2799, %r2798;
	mul.lo.s32 	%r2801, %r2800, %r2798;
	sub.s32 	%r2802, %r2799, %r2801;
	cvt.u64.u32 	%rd4805, %r2800;
	cvt.u64.u32 	%rd4806, %r2802;
	bra.uni 	$L__BB4_119;
$L__BB4_118:
	div.s64 	%rd4805, %rd4803, %rd76;
	mul.lo.s64 	%rd4441, %rd4805, %rd76;
	sub.s64 	%rd4806, %rd4803, %rd4441;
$L__BB4_119:
	cvt.rn.f64.s64 	%fd9021, %rd4806;
	fma.rn.f64 	%fd176, %fd26, %fd9021, %fd25;
	or.b64  	%rd4442, %rd4805, %rd83;
	and.b64  	%rd4443, %rd4442, -4294967296;
	setp.ne.s64 	%p1371, %rd4443, 0;
	@%p1371 bra 	$L__BB4_121;
	cvt.u32.u64 	%r2803, %rd83;
	cvt.u32.u64 	%r2804, %rd4805;
	rem.u32 	%r2805, %r2804, %r2803;
	cvt.u64.u32 	%rd4807, %r2805;
	bra.uni 	$L__BB4_122;
$L__BB4_121:
	rem.s64 	%rd4807, %rd4805, %rd83;
$L__BB4_122:
	cvt.rn.f64.s64 	%fd9022, %rd4807;
	fma.rn.f64 	%fd9023, %fd29, %fd9022, %fd28;
	fma.rn.f64 	%fd9024, %fd30, %fd9023, 0d0000000000000000;
	fma.rn.f64 	%fd9025, %fd31, %fd176, %fd9024;
	fma.rn.f64 	%fd9026, %fd32, %fd175, %fd9025;
	fma.rn.f64 	%fd9027, %fd33, %fd174, %fd9026;
	fma.rn.f64 	%fd9028, %fd34, %fd173, %fd9027;
	fma.rn.f64 	%fd9029, %fd35, %fd172, %fd9028;
	fma.rn.f64 	%fd9030, %fd36, %fd171, %fd9029;
	fma.rn.f64 	%fd9031, %fd37, %fd170, %fd9030;
	fma.rn.f64 	%fd9032, %fd38, %fd169, %fd9031;
	fma.rn.f64 	%fd9033, %fd39, %fd168, %fd9032;
	sub.f64 	%fd9034, %fd9033, %fd40;
	abs.f64 	%fd9035, %fd9034;
	setp.lt.f64 	%p1372, %fd9035, %fd8608;
	fma.rn.f64 	%fd9037, %fd42, %fd9023, 0d0000000000000000;
	fma.rn.f64 	%fd9038, %fd43, %fd176, %fd9037;
	fma.rn.f64 	%fd9039, %fd44, %fd175, %fd9038;
	fma.rn.f64 	%fd9040, %fd45, %fd174, %fd9039;
	fma.rn.f64 	%fd9041, %fd46, %fd173, %fd9040;
	fma.rn.f64 	%fd9042, %fd47, %fd172, %fd9041;
	fma.rn.f64 	%fd9043, %fd48, %fd171, %fd9042;
	fma.rn.f64 	%fd9044, %fd49, %fd170, %fd9043;
	fma.rn.f64 	%fd9045, %fd50, %fd169, %fd9044;
	fma.rn.f64 	%fd9046, %fd51, %fd168, %fd9045;
	sub.f64 	%fd9047, %fd9046, %fd52;
	abs.f64 	%fd9048, %fd9047;
	setp.lt.f64 	%p1373, %fd9048, %fd8622;
	fma.rn.f64 	%fd9050, %fd54, %fd9023, 0d0000000000000000;
	fma.rn.f64 	%fd9051, %fd55, %fd176, %fd9050;
	fma.rn.f64 	%fd9052, %fd56, %fd175, %fd9051;
	fma.rn.f64 	%fd9053, %fd57, %fd174, %fd9052;
	fma.rn.f64 	%fd9054, %fd58, %fd173, %fd9053;
	fma.rn.f64 	%fd9055, %fd59, %fd172, %fd9054;
	fma.rn.f64 	%fd9056, %fd60, %fd171, %fd9055;
	fma.rn.f64 	%fd9057, %fd61, %fd170, %fd9056;
	fma.rn.f64 	%fd9058, %fd62, %fd169, %fd9057;
	fma.rn.f64 	%fd9059, %fd63, %fd168, %fd9058;
	sub.f64 	%fd9060, %fd9059, %fd64;
	abs.f64 	%fd9061, %fd9060;
	setp.lt.f64 	%p1374, %fd9061, %fd8636;
	fma.rn.f64 	%fd9063, %fd66, %fd9023, 0d0000000000000000;
	fma.rn.f64 	%fd9064, %fd67, %fd176, %fd9063;
	fma.rn.f64 	%fd9065, %fd68, %fd175, %fd9064;
	fma.rn.f64 	%fd9066, %fd69, %fd174, %fd9065;
	fma.rn.f64 	%fd9067, %fd70, %fd173, %fd9066;
	fma.rn.f64 	%fd9068, %fd71, %fd172, %fd9067;
	fma.rn.f64 	%fd9069, %fd72, %fd171, %fd9068;
	fma.rn.f64 	%fd9070, %fd73, %fd170, %fd9069;
	fma.rn.f64 	%fd9071, %fd74, %fd169, %fd9070;
	fma.rn.f64 	%fd9072, %fd75, %fd168, %fd9071;
	sub.f64 	%fd9073, %fd9072, %fd76;
	abs.f64 	%fd9074, %fd9073;
	setp.lt.f64 	%p1375, %fd9074, %fd8650;
	fma.rn.f64 	%fd9076, %fd78, %fd9023, 0d0000000000000000;
	fma.rn.f64 	%fd9077, %fd79, %fd176, %fd9076;
	fma.rn.f64 	%fd9078, %fd80, %fd175, %fd9077;
	fma.rn.f64 	%fd9079, %fd81, %fd174, %fd9078;
	fma.rn.f64 	%fd9080, %fd82, %fd173, %fd9079;
	fma.rn.f64 	%fd9081, %fd83, %fd172, %fd9080;
	fma.rn.f64 	%fd9082, %fd84, %fd171, %fd9081;
	fma.rn.f64 	%fd9083, %fd85, %fd170, %fd9082;
	fma.rn.f64 	%fd9084, %fd86, %fd169, %fd9083;
	fma.rn.f64 	%fd9085, %fd87, %fd168, %fd9084;
	sub.f64 	%fd9086, %fd9085, %fd88;
	abs.f64 	%fd9087, %fd9086;
	setp.lt.f64 	%p1376, %fd9087, %fd8664;
	fma.rn.f64 	%fd9089, %fd90, %fd9023, 0d0000000000000000;
	fma.rn.f64 	%fd9090, %fd91, %fd176, %fd9089;
	fma.rn.f64 	%fd9091, %fd92, %fd175, %fd9090;
	fma.rn.f64 	%fd9092, %fd93, %fd174, %fd9091;
	fma.rn.f64 	%fd9093, %fd94, %fd173, %fd9092;
	fma.rn.f64 	%fd9094, %fd95, %fd172, %fd9093;
	fma.rn.f64 	%fd9095, %fd96, %fd171, %fd9094;
	fma.rn.f64 	%fd9096, %fd97, %fd170, %fd9095;
	fma.rn.f64 	%fd9097, %fd98, %fd169, %fd9096;
	fma.rn.f64 	%fd9098, %fd99, %fd168, %fd9097;
	sub.f64 	%fd9099, %fd9098, %fd100;
	abs.f64 	%fd9100, %fd9099;
	setp.lt.f64 	%p1377, %fd9100, %fd8678;
	fma.rn.f64 	%fd9102, %fd102, %fd9023, 0d0000000000000000;
	fma.rn.f64 	%fd9103, %fd103, %fd176, %fd9102;
	fma.rn.f64 	%fd9104, %fd104, %fd175, %fd9103;
	fma.rn.f64 	%fd9105, %fd105, %fd174, %fd9104;
	fma.rn.f64 	%fd9106, %fd106, %fd173, %fd9105;
	fma.rn.f64 	%fd9107, %fd107, %fd172, %fd9106;
	fma.rn.f64 	%fd9108, %fd108, %fd171, %fd9107;
	fma.rn.f64 	%fd9109, %fd109, %fd170, %fd9108;
	fma.rn.f64 	%fd9110, %fd110, %fd169, %fd9109;
	fma.rn.f64 	%fd9111, %fd111, %fd168, %fd9110;
	sub.f64 	%fd9112, %fd9111, %fd112;
	abs.f64 	%fd9113, %fd9112;
	setp.lt.f64 	%p1378, %fd9113, %fd8692;
	fma.rn.f64 	%fd9115, %fd114, %fd9023, 0d0000000000000000;
	fma.rn.f64 	%fd9116, %fd115, %fd176, %fd9115;
	fma.rn.f64 	%fd9117, %fd116, %fd175, %fd9116;
	fma.rn.f64 	%fd9118, %fd117, %fd174, %fd9117;
	fma.rn.f64 	%fd9119, %fd118, %fd173, %fd9118;
	fma.rn.f64 	%fd9120, %fd119, %fd172, %fd9119;
	fma.rn.f64 	%fd9121, %fd120, %fd171, %fd9120;
	fma.rn.f64 	%fd9122, %fd121, %fd170, %fd9121;
	fma.rn.f64 	%fd9123, %fd122, %fd169, %fd9122;
	fma.rn.f64 	%fd9124, %fd123, %fd168, %fd9123;
	sub.f64 	%fd9125, %fd9124, %fd124;
	abs.f64 	%fd9126, %fd9125;
	setp.lt.f64 	%p1379, %fd9126, %fd8706;
	fma.rn.f64 	%fd9128, %fd126, %fd9023, 0d0000000000000000;
	fma.rn.f64 	%fd9129, %fd127, %fd176, %fd9128;
	fma.rn.f64 	%fd9130, %fd128, %fd175, %fd9129;
	fma.rn.f64 	%fd9131, %fd129, %fd174, %fd9130;
	fma.rn.f64 	%fd9132, %fd130, %fd173, %fd9131;
	fma.rn.f64 	%fd9133, %fd131, %fd172, %fd9132;
	fma.rn.f64 	%fd9134, %fd132, %fd171, %fd9133;
	fma.rn.f64 	%fd9135, %fd133, %fd170, %fd9134;
	fma.rn.f64 	%fd9136, %fd134, %fd169, %fd9135;
	fma.rn.f64 	%fd9137, %fd135, %fd168, %fd9136;
	sub.f64 	%fd9138, %fd9137, %fd136;
	abs.f64 	%fd9139, %fd9138;
	setp.lt.f64 	%p1380, %fd9139, %fd8720;
	fma.rn.f64 	%fd9141, %fd138, %fd9023, 0d0000000000000000;
	fma.rn.f64 	%fd9142, %fd139, %fd176, %fd9141;
	fma.rn.f64 	%fd9143, %fd140, %fd175, %fd9142;
	fma.rn.f64 	%fd9144, %fd141, %fd174, %fd9143;
	fma.rn.f64 	%fd9145, %fd142, %fd173, %fd9144;
	fma.rn.f64 	%fd9146, %fd143, %fd172, %fd9145;
	fma.rn.f64 	%fd9147, %fd144, %fd171, %fd9146;
	fma.rn.f64 	%fd9148, %fd145, %fd170, %fd9147;
	fma.rn.f64 	%fd9149, %fd146, %fd169, %fd9148;
	fma.rn.f64 	%fd9150, %fd147, %fd168, %fd9149;
	sub.f64 	%fd9151, %fd9150, %fd148;
	abs.f64 	%fd9152, %fd9151;
	setp.lt.f64 	%p1381, %fd9152, %fd149;
	and.pred  	%p1382, %p1381, %p1380;
	and.pred  	%p1383, %p1382, %p1379;
	and.pred  	%p1384, %p1383, %p1378;
	and.pred  	%p1385, %p1384, %p1377;
	and.pred  	%p1386, %p1385, %p1376;
	and.pred  	%p1387, %p1386, %p1375;
	and.pred  	%p1388, %p1387, %p1374;
	and.pred  	%p1389, %p1388, %p1373;
	and.pred  	%p4, %p1389, %p1372;
	or.b64  	%rd4444, %rd13, %rd20;
	and.b64  	%rd4445, %rd4444, -4294967296;
	setp.ne.s64 	%p1390, %rd4445, 0;
	@%p1390 bra 	$L__BB4_124;
	cvt.u32.u64 	%r2806, %rd20;
	cvt.u32.u64 	%r2807, %rd13;
	div.u32 	%r2808, %r2807, %r2806;
	mul.lo.s32 	%r2809, %r2808, %r2806;
	sub.s32 	%r2810, %r2807, %r2809;
	cvt.u64.u32 	%rd4808, %r2808;
	cvt.u64.u32 	%rd4809, %r2810;
	bra.uni 	$L__BB4_125;
$L__BB4_124:
	div.s64 	%rd4808, %rd13, %rd20;
	mul.lo.s64 	%rd4446, %rd4808, %rd20;
	sub.s64 	%rd4809, %rd13, %rd4446;
$L__BB4_125:
	cvt.rn.f64.s64 	%fd9153, %rd4809;
	fma.rn.f64 	%fd177, %fd2, %fd9153, %fd1;
	or.b64  	%rd4447, %rd4808, %rd27;
	and.b64  	%rd4448, %rd4447, -4294967296;
	setp.ne.s64 	%p1391, %rd4448, 0;
	@%p1391 bra 	$L__BB4_127;
	cvt.u32.u64 	%r2811, %rd27;
	cvt.u32.u64 	%r2812, %rd4808;
	div.u32 	%r2813, %r2812, %r2811;
	mul.lo.s32 	%r2814, %r2813, %r2811;
	sub.s32 	%r2815, %r2812, %r2814;
	cvt.u64.u32 	%rd4810, %r2813;
	cvt.u64.u32 	%rd4811, %r2815;
	bra.uni 	$L__BB4_128;
$L__BB4_127:
	div.s64 	%rd4810, %rd4808, %rd27;
	mul.lo.s64 	%rd4449, %rd4810, %rd27;
	sub.s64 	%rd4811, %rd4808, %rd4449;
$L__BB4_128:
	cvt.rn.f64.s64 	%fd9154, %rd4811;
	fma.rn.f64 	%fd178, %fd5, %fd9154, %fd4;
	or.b64  	%rd4450, %rd4810, %rd34;
	and.b64  	%rd4451, %rd4450, -4294967296;
	setp.ne.s64 	%p1392, %rd4451, 0;
	@%p1392 bra 	$L__BB4_130;
	cvt.u32.u64 	%r2816, %rd34;
	cvt.u32.u64 	%r2817, %rd4810;
	div.u32 	%r2818, %r2817, %r2816;
	mul.lo.s32 	%r2819, %r2818, %r2816;
	sub.s32 	%r2820, %r2817, %r2819;
	cvt.u64.u32 	%rd4812, %r2818;
	cvt.u64.u32 	%rd4813, %r2820;
	bra.uni 	$L__BB4_131;
$L__BB4_130:
	div.s64 	%rd4812, %rd4810, %rd34;
	mul.lo.s64 	%rd4452, %rd4812, %rd34;
	sub.s64 	%rd4813, %rd4810, %rd4452;
$L__BB4_131:
	cvt.rn.f64.s64 	%fd9155, %rd4813;
	fma.rn.f64 	%fd179, %fd8, %fd9155, %fd7;
	or.b64  	%rd4453, %rd4812, %rd41;
	and.b64  	%rd4454, %rd4453, -4294967296;
	setp.ne.s64 	%p1393, %rd4454, 0;
	@%p1393 bra 	$L__BB4_133;
	cvt.u32.u64 	%r2821, %rd41;
	cvt.u32.u64 	%r2822, %rd4812;
	div.u32 	%r2823, %r2822, %r2821;
	mul.lo.s32 	%r2824, %r2823, %r2821;
	sub.s32 	%r2825, %r2822, %r2824;
	cvt.u64.u32 	%rd4814, %r2823;
	cvt.u64.u32 	%rd4815, %r2825;
	bra.uni 	$L__BB4_134;
$L__BB4_133:
	div.s64 	%rd4814, %rd4812, %rd41;
	mul.lo.s64 	%rd4455, %rd4814, %rd41;
	sub.s64 	%rd4815, %rd4812, %rd4455;
$L__BB4_134:
	cvt.rn.f64.s64 	%fd9156, %rd4815;
	fma.rn.f64 	%fd180, %fd11, %fd9156, %fd10;
	or.b64  	%rd4456, %rd4814, %rd48;
	and.b64  	%rd4457, %rd4456, -4294967296;
	setp.ne.s64 	%p1394, %rd4457, 0;
	@%p1394 bra 	$L__BB4_136;
	cvt.u32.u64 	%r2826, %rd48;
	cvt.u32.u64 	%r2827, %rd4814;
	div.u32 	%r2828, %r2827, %r2826;
	mul.lo.s32 	%r2829, %r2828, %r2826;
	sub.s32 	%r2830, %r2827, %r2829;
	cvt.u64.u32 	%rd4816, %r2828;
	cvt.u64.u32 	%rd4817, %r2830;
	bra.uni 	$L__BB4_137;
$L__BB4_136:
	div.s64 	%rd4816, %rd4814, %rd48;
	mul.lo.s64 	%rd4458, %rd4816, %rd48;
	sub.s64 	%rd4817, %rd4814, %rd4458;
$L__BB4_137:
	cvt.rn.f64.s64 	%fd9157, %rd4817;
	fma.rn.f64 	%fd181, %fd14, %fd9157, %fd13;
	or.b64  	%rd4459, %rd4816, %rd55;
	and.b64  	%rd4460, %rd4459, -4294967296;
	setp.ne.s64 	%p1395, %rd4460, 0;
	@%p1395 bra 	$L__BB4_139;
	cvt.u32.u64 	%r2831, %rd55;
	cvt.u32.u64 	%r2832, %rd4816;
	div.u32 	%r2833, %r2832, %r2831;
	mul.lo.s32 	%r2834, %r2833, %r2831;
	sub.s32 	%r2835, %r2832, %r2834;
	cvt.u64.u32 	%rd4818, %r2833;
	cvt.u64.u32 	%rd4819, %r2835;
	bra.uni 	$L__BB4_140;
$L__BB4_139:
	div.s64 	%rd4818, %rd4816, %rd55;
	mul.lo.s64 	%rd4461, %rd4818, %rd55;
	sub.s64 	%rd4819, %rd4816, %rd4461;
$L__BB4_140:
	cvt.rn.f64.s64 	%fd9158, %rd4819;
	fma.rn.f64 	%fd182, %fd17, %fd9158, %fd16;
	or.b64  	%rd4462, %rd4818, %rd62;
	and.b64  	%rd4463, %rd4462, -4294967296;
	setp.ne.s64 	%p1396, %rd4463, 0;
	@%p1396 bra 	$L__BB4_142;
	cvt.u32.u64 	%r2836, %rd62;
	cvt.u32.u64 	%r2837, %rd4818;
	div.u32 	%r2838, %r2837, %r2836;
	mul.lo.s32 	%r2839, %r2838, %r2836;
	sub.s32 	%r2840, %r2837, %r2839;
	cvt.u64.u32 	%rd4820, %r2838;
	cvt.u64.u32 	%rd4821, %r2840;
	bra.uni 	$L__BB4_143;
$L__BB4_142:
	div.s64 	%rd4820, %rd4818, %rd62;
	mul.lo.s64 	%rd4464, %rd4820, %rd62;
	sub.s64 	%rd4821, %rd4818, %rd4464;
$L__BB4_143:
	cvt.rn.f64.s64 	%fd9159, %rd4821;
	fma.rn.f64 	%fd183, %fd20, %fd9159, %fd19;
	or.b64  	%rd4465, %rd4820, %rd69;
	and.b64  	%rd4466, %rd4465, -4294967296;
	setp.ne.s64 	%p1397, %rd4466, 0;
	@%p1397 bra 	$L__BB4_145;
	cvt.u32.u64 	%r2841, %rd69;
	cvt.u32.u64 	%r2842, %rd4820;
	div.u32 	%r2843, %r2842, %r2841;
	mul.lo.s32 	%r2844, %r2843, %r2841;
	sub.s32 	%r2845, %r2842, %r2844;
	cvt.u64.u32 	%rd4822, %r2843;
	cvt.u64.u32 	%rd4823, %r2845;
	bra.uni 	$L__BB4_146;
$L__BB4_145:
	div.s64 	%rd4822, %rd4820, %rd69;
	mul.lo.s64 	%rd4467, %rd4822, %rd69;
	sub.s64 	%rd4823, %rd4820, %rd4467;
$L__BB4_146:
	cvt.rn.f64.s64 	%fd9160, %rd4823;
	fma.rn.f64 	%fd184, %fd23, %fd9160, %fd22;
	or.b64  	%rd4468, %rd4822, %rd76;
	and.b64  	%rd4469, %rd4468, -4294967296;
	setp.ne.s64 	%p1398, %rd4469, 0;
	@%p1398 bra 	$L__BB4_148;
	cvt.u32.u64 	%r2846, %rd76;
	cvt.u32.u64 	%r2847, %rd4822;
	div.u32 	%r2848, %r2847, %r2846;
	mul.lo.s32 	%r2849, %r2848, %r2846;
	sub.s32 	%r2850, %r2847, %r2849;
	cvt.u64.u32 	%rd4824, %r2848;
	cvt.u64.u32 	%rd4825, %r2850;
	bra.uni 	$L__BB4_149;
$L__BB4_148:
	div.s64 	%rd4824, %rd4822, %rd76;
	mul.lo.s64 	%rd4470, %rd4824, %rd76;
	sub.s64 	%rd4825, %rd4822, %rd4470;
$L__BB4_149:
	cvt.rn.f64.s64 	%fd9161, %rd4825;
	fma.rn.f64 	%fd185, %fd26, %fd9161, %fd25;
	or.b64  	%rd4471, %rd4824, %rd83;
	and.b64  	%rd4472, %rd4471, -4294967296;
	setp.ne.s64 	%p1399, %rd4472, 0;
	@%p1399 bra 	$L__BB4_151;
	cvt.u32.u64 	%r2851, %rd83;
	cvt.u32.u64 	%r2852, %rd4824;
	rem.u32 	%r2853, %r2852, %r2851;
	cvt.u64.u32 	%rd4826, %r2853;
	bra.uni 	$L__BB4_152;
$L__BB4_151:
	rem.s64 	%rd4826, %rd4824, %rd83;
$L__BB4_152:
	cvt.rn.f64.s64 	%fd9162, %rd4826;
	fma.rn.f64 	%fd9163, %fd29, %fd9162, %fd28;
	fma.rn.f64 	%fd9164, %fd30, %fd9163, 0d0000000000000000;
	fma.rn.f64 	%fd9165, %fd31, %fd185, %fd9164;
	fma.rn.f64 	%fd9166, %fd32, %fd184, %fd9165;
	fma.rn.f64 	%fd9167, %fd33, %fd183, %fd9166;
	fma.rn.f64 	%fd9168, %fd34, %fd182, %fd9167;
	fma.rn.f64 	%fd9169, %fd35, %fd181, %fd9168;
	fma.rn.f64 	%fd9170, %fd36, %fd180, %fd9169;
	fma.rn.f64 	%fd9171, %fd37, %fd179, %fd9170;
	fma.rn.f64 	%fd9172, %fd38, %fd178, %fd9171;
	fma.rn.f64 	%fd9173, %fd39, %fd177, %fd9172;
	sub.f64 	%fd9174, %fd9173, %fd40;
	abs.f64 	%fd9175, %fd9174;
	setp.lt.f64 	%p1400, %fd9175, %fd8608;
	fma.rn.f64 	%fd9177, %fd42, %fd9163, 0d0000000000000000;
	fma.rn.f64 	%fd9178, %fd43, %fd185, %fd9177;
	fma.rn.f64 	%fd9179, %fd44, %fd184, %fd9178;
	fma.rn.f64 	%fd9180, %fd45, %fd183, %fd9179;
	fma.rn.f64 	%fd9181, %fd46, %fd182, %fd9180;
	fma.rn.f64 	%fd9182, %fd47, %fd181, %fd9181;
	fma.rn.f64 	%fd9183, %fd48, %fd180, %fd9182;
	fma.rn.f64 	%fd9184, %fd49, %fd179, %fd9183;
	fma.rn.f64 	%fd9185, %fd50, %fd178, %fd9184;
	fma.rn.f64 	%fd9186, %fd51, %fd177, %fd9185;
	sub.f64 	%fd9187, %fd9186, %fd52;
	abs.f64 	%fd9188, %fd9187;
	setp.lt.f64 	%p1401, %fd9188, %fd8622;
	fma.rn.f64 	%fd9190, %fd54, %fd9163, 0d0000000000000000;
	fma.rn.f64 	%fd9191, %fd55, %fd185, %fd9190;
	fma.rn.f64 	%fd9192, %fd56, %fd184, %fd9191;
	fma.rn.f64 	%fd9193, %fd57, %fd183, %fd9192;
	fma.rn.f64 	%fd9194, %fd58, %fd182, %fd9193;
	fma.rn.f64 	%fd9195, %fd59, %fd181, %fd9194;
	fma.rn.f64 	%fd9196, %fd60, %fd180, %fd9195;
	fma.rn.f64 	%fd9197, %fd61, %fd179, %fd9196;
	fma.rn.f64 	%fd9198, %fd62, %fd178, %fd9197;
	fma.rn.f64 	%fd9199, %fd63, %fd177, %fd9198;
	sub.f64 	%fd9200, %fd9199, %fd64;
	abs.f64 	%fd9201, %fd9200;
	setp.lt.f64 	%p1402, %fd9201, %fd8636;
	fma.rn.f64 	%fd9203, %fd66, %fd9163, 0d0000000000000000;
	fma.rn.f64 	%fd9204, %fd67, %fd185, %fd9203;
	fma.rn.f64 	%fd9205, %fd68, %fd184, %fd9204;
	fma.rn.f64 	%fd9206, %fd69, %fd183, %fd9205;
	fma.rn.f64 	%fd9207, %fd70, %fd182, %fd9206;
	fma.rn.f64 	%fd9208, %fd71, %fd181, %fd9207;
	fma.rn.f64 	%fd9209, %fd72, %fd180, %fd9208;
	fma.rn.f64 	%fd9210, %fd73, %fd179, %fd9209;
	fma.rn.f64 	%fd9211, %fd74, %fd178, %fd9210;
	fma.rn.f64 	%fd9212, %fd75, %fd177, %fd9211;
	sub.f64 	%fd9213, %fd9212, %fd76;
	abs.f64 	%fd9214, %fd9213;
	setp.lt.f64 	%p1403, %fd9214, %fd8650;
	fma.rn.f64 	%fd9216, %fd78, %fd9163, 0d0000000000000000;
	fma.rn.f64 	%fd9217, %fd79, %fd185, %fd9216;
	fma.rn.f64 	%fd9218, %fd80, %fd184, %fd9217;
	fma.rn.f64 	%fd9219, %fd81, %fd183, %fd9218;
	fma.rn.f64 	%fd9220, %fd82, %fd182, %fd9219;
	fma.rn.f64 	%fd9221, %fd83, %fd181, %fd9220;
	fma.rn.f64 	%fd9222, %fd84, %fd180, %fd9221;
	fma.rn.f64 	%fd9223, %fd85, %fd179, %fd9222;
	fma.rn.f64 	%fd9224, %fd86, %fd178, %fd9223;
	fma.rn.f64 	%fd9225, %fd87, %fd177, %fd9224;
	sub.f64 	%fd9226, %fd9225, %fd88;
	abs.f64 	%fd9227, %fd9226;
	setp.lt.f64 	%p1404, %fd9227, %fd8664;
	fma.rn.f64 	%fd9229, %fd90, %fd9163, 0d0000000000000000;
	fma.rn.f64 	%fd9230, %fd91, %fd185, %fd9229;
	fma.rn.f64 	%fd9231, %fd92, %fd184, %fd9230;
	fma.rn.f64 	%fd9232, %fd93, %fd183, %fd9231;
	fma.rn.f64 	%fd9233, %fd94, %fd182, %fd9232;
	fma.rn.f64 	%fd9234, %fd95, %fd181, %fd9233;
	fma.rn.f64 	%fd9235, %fd96, %fd180, %fd9234;
	fma.rn.f64 	%fd9236, %fd97, %fd179, %fd9235;
	fma.rn.f64 	%fd9237, %fd98, %fd178, %fd9236;
	fma.rn.f64 	%fd9238, %fd99, %fd177, %fd9237;
	sub.f64 	%fd9239, %fd9238, %fd100;
	abs.f64 	%fd9240, %fd9239;
	setp.lt.f64 	%p1405, %fd9240, %fd8678;
	fma.rn.f64 	%fd9242, %fd102, %fd9163, 0d0000000000000000;
	fma.rn.f64 	%fd9243, %fd103, %fd185, %fd9242;
	fma.rn.f64 	%fd9244, %fd104, %fd184, %fd9243;
	fma.rn.f64 	%fd9245, %fd105, %fd183, %fd9244;
	fma.rn.f64 	%fd9246, %fd106, %fd182, %fd9245;
	fma.rn.f64 	%fd9247, %fd107, %fd181, %fd9246;
	fma.rn.f64 	%fd9248, %fd108, %fd180, %fd9247;
	fma.rn.f64 	%fd9249, %fd109, %fd179, %fd9248;
	fma.rn.f64 	%fd9250, %fd110, %fd178, %fd9249;
	fma.rn.f64 	%fd9251, %fd111, %fd177, %fd9250;
	sub.f64 	%fd9252, %fd9251, %fd112;
	abs.f64 	%fd9253, %fd9252;
	setp.lt.f64 	%p1406, %fd9253, %fd8692;
	fma.rn.f64 	%fd9255, %fd114, %fd9163, 0d0000000000000000;
	fma.rn.f64 	%fd9256, %fd115, %fd185, %fd9255;
	fma.rn.f64 	%fd9257, %fd116, %fd184, %fd9256;
	fma.rn.f64 	%fd9258, %fd117, %fd183, %fd9257;
	fma.rn.f64 	%fd9259, %fd118, %fd182, %fd9258;
	fma.rn.f64 	%fd9260, %fd119, %fd181, %fd9259;
	fma.rn.f64 	%fd9261, %fd120, %fd180, %fd9260;
	fma.rn.f64 	%fd9262, %fd121, %fd179, %fd9261;
	fma.rn.f64 	%fd9263, %fd122, %fd178, %fd9262;
	fma.rn.f64 	%fd9264, %fd123, %fd177, %fd9263;
	sub.f64 	%fd9265, %fd9264, %fd124;
	abs.f64 	%fd9266, %fd9265;
	setp.lt.f64 	%p1407, %fd9266, %fd8706;
	fma.rn.f64 	%fd9268, %fd126, %fd9163, 0d0000000000000000;
	fma.rn.f64 	%fd9269, %fd127, %fd185, %fd9268;
	fma.rn.f64 	%fd9270, %fd128, %fd184, %fd9269;
	fma.rn.f64 	%fd9271, %fd129, %fd183, %fd9270;
	fma.rn.f64 	%fd9272, %fd130, %fd182, %fd9271;
	fma.rn.f64 	%fd9273, %fd131, %fd181, %fd9272;
	fma.rn.f64 	%fd9274, %fd132, %fd180, %fd9273;
	fma.rn.f64 	%fd9275, %fd133, %fd179, %fd9274;
	fma.rn.f64 	%fd9276, %fd134, %fd178, %fd9275;
	fma.rn.f64 	%fd9277, %fd135, %fd177, %fd9276;
	sub.f64 	%fd9278, %fd9277, %fd136;
	abs.f64 	%fd9279, %fd9278;
	setp.lt.f64 	%p1408, %fd9279, %fd8720;
	fma.rn.f64 	%fd9281, %fd138, %fd9163, 0d0000000000000000;
	fma.rn.f64 	%fd9282, %fd139, %fd185, %fd9281;
	fma.rn.f64 	%fd9283, %fd140, %fd184, %fd9282;
	fma.rn.f64 	%fd9284, %fd141, %fd183, %fd9283;
	fma.rn.f64 	%fd9285, %fd142, %fd182, %fd9284;
	fma.rn.f64 	%fd9286, %fd143, %fd181, %fd9285;
	fma.rn.f64 	%fd9287, %fd144, %fd180, %fd9286;
	fma.rn.f64 	%fd9288, %fd145, %fd179, %fd9287;
	fma.rn.f64 	%fd9289, %fd146, %fd178, %fd9288;
	fma.rn.f64 	%fd9290, %fd147, %fd177, %fd9289;
	sub.f64 	%fd9291, %fd9290, %fd148;
	abs.f64 	%fd9292, %fd9291;
	setp.lt.f64 	%p1409, %fd9292, %fd149;
	and.pred  	%p1410, %p1409, %p1408;
	and.pred  	%p1411, %p1410, %p1407;
	and.pred  	%p1412, %p1411, %p1406;
	and.pred  	%p1413, %p1412, %p1405;
	and.pred  	%p1414, %p1413, %p1404;
	and.pred  	%p1415, %p1414, %p1403;
	and.pred  	%p1416, %p1415, %p1402;
	and.pred  	%p1417, %p1416, %p1401;
	and.pred  	%p5, %p1417, %p1400;
	or.b64  	%rd4473, %rd14, %rd20;
	and.b64  	%rd4474, %rd4473, -4294967296;
	setp.ne.s64 	%p1418, %rd4474, 0;
	@%p1418 bra 	$L__BB4_154;
	cvt.u32.u64 	%r2854, %rd20;
	cvt.u32.u64 	%r2855, %rd14;
	div.u32 	%r2856, %r2855, %r2854;
	mul.lo.s32 	%r2857, %r2856, %r2854;
	sub.s32 	%r2858, %r2855, %r2857;
	cvt.u64.u32 	%rd4827, %r2856;
	cvt.u64.u32 	%rd4828, %r2858;
	bra.uni 	$L__BB4_155;
$L__BB4_154:
	div.s64 	%rd4827, %rd14, %rd20;
	mul.lo.s64 	%rd4475, %rd4827, %rd20;
	sub.s64 	%rd4828, %rd14, %rd4475;
$L__BB4_155:
	cvt.rn.f64.s64 	%fd9293, %rd4828;
	fma.rn.f64 	%fd186, %fd2, %fd9293, %fd1;
	or.b64  	%rd4476, %rd4827, %rd27;
	and.b64  	%rd4477, %rd4476, -4294967296;
	setp.ne.s64 	%p1419, %rd4477, 0;
	@%p1419 bra 	$L__BB4_157;
	cvt.u32.u64 	%r2859, %rd27;
	cvt.u32.u64 	%r2860, %rd4827;
	div.u32 	%r2861, %r2860, %r2859;
	mul.lo.s32 	%r2862, %r2861, %r2859;
	sub.s32 	%r2863, %r2860, %r2862;
	cvt.u64.u32 	%rd4829, %r2861;
	cvt.u64.u32 	%rd4830, %r2863;
	bra.uni 	$L__BB4_158;
$L__BB4_157:
	div.s64 	%rd4829, %rd4827, %rd27;
	mul.lo.s64 	%rd4478, %rd4829, %rd27;
	sub.s64 	%rd4830, %rd4827, %rd4478;
$L__BB4_158:
	cvt.rn.f64.s64 	%fd9294, %rd4830;
	fma.rn.f64 	%fd187, %fd5, %fd9294, %fd4;
	or.b64  	%rd4479, %rd4829, %rd34;
	and.b64  	%rd4480, %rd4479, -4294967296;
	setp.ne.s64 	%p1420, %rd4480, 0;
	@%p1420 bra 	$L__BB4_160;
	cvt.u32.u64 	%r2864, %rd34;
	cvt.u32.u64 	%r2865, %rd4829;
	div.u32 	%r2866, %r2865, %r2864;
	mul.lo.s32 	%r2867, %r2866, %r2864;
	sub.s32 	%r2868, %r2865, %r2867;
	cvt.u64.u32 	%rd4831, %r2866;
	cvt.u64.u32 	%rd4832, %r2868;
	bra.uni 	$L__BB4_161;
$L__BB4_160:
	div.s64 	%rd4831, %rd4829, %rd34;
	mul.lo.s64 	%rd4481, %rd4831, %rd34;
	sub.s64 	%rd4832, %rd4829, %rd4481;
$L__BB4_161:
	cvt.rn.f64.s64 	%fd9295, %rd4832;
	fma.rn.f64 	%fd188, %fd8, %fd9295, %fd7;
	or.b64  	%rd4482, %rd4831, %rd41;
	and.b64  	%rd4483, %rd4482, -4294967296;
	setp.ne.s64 	%p1421, %rd4483, 0;
	@%p1421 bra 	$L__BB4_163;
	cvt.u32.u64 	%r2869, %rd41;
	cvt.u32.u64 	%r2870, %rd4831;
	div.u32 	%r2871, %r2870, %r2869;
	mul.lo.s32 	%r2872, %r2871, %r2869;
	sub.s32 	%r2873, %r2870, %r2872;
	cvt.u64.u32 	%rd4833, %r2871;
	cvt.u64.u32 	%rd4834, %r2873;
	bra.uni 	$L__BB4_164;
$L__BB4_163:
	div.s64 	%rd4833, %rd4831, %rd41;
	mul.lo.s64 	%rd4484, %rd4833, %rd41;
	sub.s64 	%rd4834, %rd4831, %rd4484;
$L__BB4_164:
	cvt.rn.f64.s64 	%fd9296, %rd4834;
	fma.rn.f64 	%fd189, %fd11, %fd9296, %fd10;
	or.b64  	%rd4485, %rd4833, %rd48;
	and.b64  	%rd4486, %rd4485, -4294967296;
	setp.ne.s64 	%p1422, %rd4486, 0;
	@%p1422 bra 	$L__BB4_166;
	cvt.u32.u64 	%r2874, %rd48;
	cvt.u32.u64 	%r2875, %rd4833;
	div.u32 	%r2876, %r2875, %r2874;
	mul.lo.s32 	%r2877, %r2876, %r2874;
	sub.s32 	%r2878, %r2875, %r2877;
	cvt.u64.u32 	%rd4835, %r2876;
	cvt.u64.u32 	%rd4836, %r2878;
	bra.uni 	$L__BB4_167;
$L__BB4_166:
	div.s64 	%rd4835, %rd4833, %rd48;
	mul.lo.s64 	%rd4487, %rd4835, %rd48;
	sub.s64 	%rd4836, %rd4833, %rd4487;
$L__BB4_167:
	cvt.rn.f64.s64 	%fd9297, %rd4836;
	fma.rn.f64 	%fd190, %fd14, %fd9297, %fd13;
	or.b64  	%rd4488, %rd4835, %rd55;
	and.b64  	%rd4489, %rd4488, -4294967296;
	setp.ne.s64 	%p1423, %rd4489, 0;
	@%p1423 bra 	$L__BB4_169;
	cvt.u32.u64 	%r2879, %rd55;
	cvt.u32.u64 	%r2880, %rd4835;
	div.u32 	%r2881, %r2880, %r2879;
	mul.lo.s32 	%r2882, %r2881, %r2879;
	sub.s32 	%r2883, %r2880, %r2882;
	cvt.u64.u32 	%rd4837, %r2881;
	cvt.u64.u32 	%rd4838, %r2883;
	bra.uni 	$L__BB4_170;
$L__BB4_169:
	div.s64 	%rd4837, %rd4835, %rd55;
	mul.lo.s64 	%rd4490, %rd4837, %rd55;
	sub.s64 	%rd4838, %rd4835, %rd4490;
$L__BB4_170:
	cvt.rn.f64.s64 	%fd9298, %rd4838;
	fma.rn.f64 	%fd191, %fd17, %fd9298, %fd16;
	or.b64  	%rd4491, %rd4837, %rd62;
	and.b64  	%rd4492, %rd4491, -4294967296;
	setp.ne.s64 	%p1424, %rd4492, 0;
	@%p1424 bra 	$L__BB4_172;
	cvt.u32.u64 	%r2884, %rd62;
	cvt.u32.u64 	%r2885, %rd4837;
	div.u32 	%r2886, %r2885, %r2884;
	mul.lo.s32 	%r2887, %r2886, %r2884;
	sub.s32 	%r2888, %r2885, %r2887;
	cvt.u64.u32 	%rd4839, %r2886;
	cvt.u64.u32 	%rd4840, %r2888;
	bra.uni 	$L__BB4_173;
$L__BB4_172:
	div.s64 	%rd4839, %rd4837, %rd62;
	mul.lo.s64 	%rd4493, %rd4839, %rd62;
	sub.s64 	%rd4840, %rd4837, %rd4493;
$L__BB4_173:
	cvt.rn.f64.s64 	%fd9299, %rd4840;
	fma.rn.f64 	%fd192, %fd20, %fd9299, %fd19;
	or.b64  	%rd4494, %rd4839, %rd69;
	and.b64  	%rd4495, %rd4494, -4294967296;
	setp.ne.s64 	%p1425, %rd4495, 0;
	@%p1425 bra 	$L__BB4_175;
	cvt.u32.u64 	%r2889, %rd69;
	cvt.u32.u64 	%r2890, %rd4839;
	div.u32 	%r2891, %r2890, %r2889;
	mul.lo.s32 	%r2892, %r2891, %r2889;
	sub.s32 	%r2893, %r2890, %r2892;
	cvt.u64.u32 	%rd4841, %r2891;
	cvt.u64.u32 	%rd4842, %r2893;
	bra.uni 	$L__BB4_176;
$L__BB4_175:
	div.s64 	%rd4841, %rd4839, %rd69;
	mul.lo.s64 	%rd4496, %rd4841, %rd69;
	sub.s64 	%rd4842, %rd4839, %rd4496;
$L__BB4_176:
	cvt.rn.f64.s64 	%fd9300, %rd4842;
	fma.rn.f64 	%fd193, %fd23, %fd9300, %fd22;
	or.b64  	%rd4497, %rd4841, %rd76;
	and.b64  	%rd4498, %rd4497, -4294967296;
	setp.ne.s64 	%p1426, %rd4498, 0;
	@%p1426 bra 	$L__BB4_178;
	cvt.u32.u64 	%r2894, %rd76;
	cvt.u32.u64 	%r2895, %rd4841;
	div.u32 	%r2896, %r2895, %r2894;
	mul.lo.s32 	%r2897, %r2896, %r2894;
	sub.s32 	%r2898, %r2895, %r2897;
	cvt.u64.u32 	%rd4843, %r2896;
	cvt.u64.u32 	%rd4844, %r2898;
	bra.uni 	$L__BB4_179;
$L__BB4_178:
	div.s64 	%rd4843, %rd4841, %rd76;
	mul.lo.s64 	%rd4499, %rd4843, %rd76;
	sub.s64 	%rd4844, %rd4841, %rd4499;
$L__BB4_179:
	cvt.rn.f64.s64 	%fd9301, %rd4844;
	fma.rn.f64 	%fd194, %fd26, %fd9301, %fd25;
	or.b64  	%rd4500, %rd4843, %rd83;
	and.b64  	%rd4501, %rd4500, -4294967296;
	setp.ne.s64 	%p1427, %rd4501, 0;
	@%p1427 bra 	$L__BB4_181;
	cvt.u32.u64 	%r2899, %rd83;
	cvt.u32.u64 	%r2900, %rd4843;
	rem.u32 	%r2901, %r2900, %r2899;
	cvt.u64.u32 	%rd4845, %r2901;
	bra.uni 	$L__BB4_182;
$L__BB4_181:
	rem.s64 	%rd4845, %rd4843, %rd83;
$L__BB4_182:
	cvt.rn.f64.s64 	%fd9302, %rd4845;
	fma.rn.f64 	%fd9303, %fd29, %fd9302, %fd28;
	fma.rn.f64 	%fd9304, %fd30, %fd9303, 0d0000000000000000;
	fma.rn.f64 	%fd9305, %fd31, %fd194, %fd9304;
	fma.rn.f64 	%fd9306, %fd32, %fd193, %fd9305;
	fma.rn.f64 	%fd9307, %fd33, %fd192, %fd9306;
	fma.rn.f64 	%fd9308, %fd34, %fd191, %fd9307;
	fma.rn.f64 	%fd9309, %fd35, %fd190, %fd9308;
	fma.rn.f64 	%fd9310, %fd36, %fd189, %fd9309;
	fma.rn.f64 	%fd9311, %fd37, %fd188, %fd9310;
	fma.rn.f64 	%fd9312, %fd38, %fd187, %fd9311;
	fma.rn.f64 	%fd9313, %fd39, %fd186, %fd9312;
	sub.f64 	%fd9314, %fd9313, %fd40;
	abs.f64 	%fd9315, %fd9314;
	setp.lt.f64 	%p1428, %fd9315, %fd8608;
	fma.rn.f64 	%fd9317, %fd42, %fd9303, 0d0000000000000000;
	fma.rn.f64 	%fd9318, %fd43, %fd194, %fd9317;
	fma.rn.f64 	%fd9319, %fd44, %fd193, %fd9318;
	fma.rn.f64 	%fd9320, %fd45, %fd192, %fd9319;
	fma.rn.f64 	%fd9321, %fd46, %fd191, %fd9320;
	fma.rn.f64 	%fd9322, %fd47, %fd190, %fd9321;
	fma.rn.f64 	%fd9323, %fd48, %fd189, %fd9322;
	fma.rn.f64 	%fd9324, %fd49, %fd188, %fd9323;
	fma.rn.f64 	%fd9325, %fd50, %fd187, %fd9324;
	fma.rn.f64 	%fd9326, %fd51, %fd186, %fd9325;
	sub.f64 	%fd9327, %fd9326, %fd52;
	abs.f64 	%fd9328, %fd9327;
	setp.lt.f64 	%p1429, %fd9328, %fd8622;
	fma.rn.f64 	%fd9330, %fd54, %fd9303, 0d0000000000000000;
	fma.rn.f64 	%fd9331, %fd55, %fd194, %fd9330;
	fma.rn.f64 	%fd9332, %fd56, %fd193, %fd9331;
	fma.rn.f64 	%fd9333, %fd57, %fd192, %fd9332;
	fma.rn.f64 	%fd9334, %fd58, %fd191, %fd9333;
	fma.rn.f64 	%fd9335, %fd59, %fd190, %fd9334;
	fma.rn.f64 	%fd9336, %fd60, %fd189, %fd9335;
	fma.rn.f64 	%fd9337, %fd61, %fd188, %fd9336;
	fma.rn.f64 	%fd9338, %fd62, %fd187, %fd9337;
	fma.rn.f64 	%fd9339, %fd63, %fd186, %fd9338;
	sub.f64 	%fd9340, %fd9339, %fd64;
	abs.f64 	%fd9341, %fd9340;
	setp.lt.f64 	%p1430, %fd9341, %fd8636;
	fma.rn.f64 	%fd9343, %fd66, %fd9303, 0d0000000000000000;
	fma.rn.f64 	%fd9344, %fd67, %fd194, %fd9343;
	fma.rn.f64 	%fd9345, %fd68, %fd193, %fd9344;
	fma.rn.f64 	%fd9346, %fd69, %fd192, %fd9345;
	fma.rn.f64 	%fd9347, %fd70, %fd191, %fd9346;
	fma.rn.f64 	%fd9348, %fd71, %fd190, %fd9347;
	fma.rn.f64 	%fd9349, %fd72, %fd189, %fd9348;
	fma.rn.f64 	%fd9350, %fd73, %fd188, %fd9349;
	fma.rn.f64 	%fd9351, %fd74, %fd187, %fd9350;
	fma.rn.f64 	%fd9352, %fd75, %fd186, %fd9351;
	sub.f64 	%fd9353, %fd9352, %fd76;
	abs.f64 	%fd9354, %fd9353;
	setp.lt.f64 	%p1431, %fd9354, %fd8650;
	fma.rn.f64 	%fd9356, %fd78, %fd9303, 0d0000000000000000;
	fma.rn.f64 	%fd9357, %fd79, %fd194, %fd9356;
	fma.rn.f64 	%fd9358, %fd80, %fd193, %fd9357;
	fma.rn.f64 	%fd9359, %fd81, %fd192, %fd9358;
	fma.rn.f64 	%fd9360, %fd82, %fd191, %fd9359;
	fma.rn.f64 	%fd9361, %fd83, %fd190, %fd9360;
	fma.rn.f64 	%fd9362, %fd84, %fd189, %fd9361;
	fma.rn.f64 	%fd9363, %fd85, %fd188, %fd9362;
	fma.rn.f64 	%fd9364, %fd86, %fd187, %fd9363;
	fma.rn.f64 	%fd9365, %fd87, %fd186, %fd9364;
	sub.f64 	%fd9366, %fd9365, %fd88;
	abs.f64 	%fd9367, %fd9366;
	setp.lt.f64 	%p1432, %fd9367, %fd8664;
	fma.rn.f64 	%fd9369, %fd90, %fd9303, 0d0000000000000000;
	fma.rn.f64 	%fd9370, %fd91, %fd194, %fd9369;
	fma.rn.f64 	%fd9371, %fd92, %fd193, %fd9370;
	fma.rn.f64 	%fd9372, %fd93, %fd192, %fd9371;
	fma.rn.f64 	%fd9373, %fd94, %fd191, %fd9372;
	fma.rn.f64 	%fd9374, %fd95, %fd190, %fd9373;
	fma.rn.f64 	%fd9375, %fd96, %fd189, %fd9374;
	fma.rn.f64 	%fd9376, %fd97, %fd188, %fd9375;
	fma.rn.f64 	%fd9377, %fd98, %fd187, %fd9376;
	fma.rn.f64 	%fd9378, %fd99, %fd186, %fd9377;
	sub.f64 	%fd9379, %fd9378, %fd100;
	abs.f64 	%fd9380, %fd9379;
	setp.lt.f64 	%p1433, %fd9380, %fd8678;
	fma.rn.f64 	%fd9382, %fd102, %fd9303, 0d0000000000000000;
	fma.rn.f64 	%fd9383, %fd103, %fd194, %fd9382;
	fma.rn.f64 	%fd9384, %fd104, %fd193, %fd9383;
	fma.rn.f64 	%fd9385, %fd105, %fd192, %fd9384;
	fma.rn.f64 	%fd9386, %fd106, %fd191, %fd9385;
	fma.rn.f64 	%fd9387, %fd107, %fd190, %fd9386;
	fma.rn.f64 	%fd9388, %fd108, %fd189, %fd9387;
	fma.rn.f64 	%fd9389, %fd109, %fd188, %fd9388;
	fma.rn.f64 	%fd9390, %fd110, %fd187, %fd9389;
	fma.rn.f64 	%fd9391, %fd111, %fd186, %fd9390;
	sub.f64 	%fd9392, %fd9391, %fd112;
	abs.f64 	%fd9393, %fd9392;
	setp.lt.f64 	%p1434, %fd9393, %fd8692;
	fma.rn.f64 	%fd9395, %fd114, %fd9303, 0d0000000000000000;
	fma.rn.f64 	%fd9396, %fd115, %fd194, %fd9395;
	fma.rn.f64 	%fd9397, %fd116, %fd193, %fd9396;
	fma.rn.f64 	%fd9398, %fd117, %fd192, %fd9397;
	fma.rn.f64 	%fd9399, %fd118, %fd191, %fd9398;
	fma.rn.f64 	%fd9400, %fd119, %fd190, %fd9399;
	fma.rn.f64 	%fd9401, %fd120, %fd189, %fd9400;
	fma.rn.f64 	%fd9402, %fd121, %fd188, %fd9401;
	fma.rn.f64 	%fd9403, %fd122, %fd187, %fd9402;
	fma.rn.f64 	%fd9404, %fd123, %fd186, %fd9403;
	sub.f64 	%fd9405, %fd9404, %fd124;
	abs.f64 	%fd9406, %fd9405;
	setp.lt.f64 	%p1435, %fd9406, %fd8706;
	fma.rn.f64 	%fd9408, %fd126, %fd9303, 0d0000000000000000;
	fma.rn.f64 	%fd9409, %fd127, %fd194, %fd9408;
	fma.rn.f64 	%fd9410, %fd128, %fd193, %fd9409;
	fma.rn.f64 	%fd9411, %fd129, %fd192, %fd9410;
	fma.rn.f64 	%fd9412, %fd130, %fd191, %fd9411;
	fma.rn.f64 	%fd9413, %fd131, %fd190, %fd9412;
	fma.rn.f64 	%fd9414, %fd132, %fd189, %fd9413;
	fma.rn.f64 	%fd9415, %fd133, %fd188, %fd9414;
	fma.rn.f64 	%fd9416, %fd134, %fd187, %fd9415;
	fma.rn.f64 	%fd9417, %fd135, %fd186, %fd9416;
	sub.f64 	%fd9418, %fd9417, %fd136;
	abs.f64 	%fd9419, %fd9418;
	setp.lt.f64 	%p1436, %fd9419, %fd8720;
	fma.rn.f64 	%fd9421, %fd138, %fd9303, 0d0000000000000000;
	fma.rn.f64 	%fd9422, %fd139, %fd194, %fd9421;
	fma.rn.f64 	%fd9423, %fd140, %fd193, %fd9422;
	fma.rn.f64 	%fd9424, %fd141, %fd192, %fd9423;
	fma.rn.f64 	%fd9425, %fd142, %fd191, %fd9424;
	fma.rn.f64 	%fd9426, %fd143, %fd190, %fd9425;
	fma.rn.f64 	%fd9427, %fd144, %fd189, %fd9426;
	fma.rn.f64 	%fd9428, %fd145, %fd188, %fd9427;
	fma.rn.f64 	%fd9429, %fd146, %fd187, %fd9428;
	fma.rn.f64 	%fd9430, %fd147, %fd186, %fd9429;
	sub.f64 	%fd9431, %fd9430, %fd148;
	abs.f64 	%fd9432, %fd9431;
	setp.lt.f64 	%p1437, %fd9432, %fd149;
	and.pred  	%p1438, %p1437, %p1436;
	and.pred  	%p1439, %p1438, %p1435;
	and.pred  	%p1440, %p1439, %p1434;
	and.pred  	%p1441, %p1440, %p1433;
	and.pred  	%p1442, %p1441, %p1432;
	and.pred  	%p1443, %p1442, %p1431;
	and.pred  	%p1444, %p1443, %p1430;
	and.pred  	%p1445, %p1444, %p1429;
	and.pred  	%p6, %p1445, %p1428;
	or.b64  	%rd4502, %rd15, %rd20;
	and.b64  	%rd4503, %rd4502, -4294967296;
	setp.ne.s64 	%p1446, %rd4503, 0;
	@%p1446 bra 	$L__BB4_184;
	cvt.u32.u64 	%r2902, %rd20;
	cvt.u32.u64 	%r2903, %rd15;
	div.u32 	%r2904, %r2903, %r2902;
	mul.lo.s32 	%r2905, %r2904, %r2902;
	sub.s32 	%r2906, %r2903, %r2905;
	cvt.u64.u32 	%rd4846, %r2904;
	cvt.u64.u32 	%rd4847, %r2906;
	bra.uni 	$L__BB4_185;
$L__BB4_184:
	div.s64 	%rd4846, %rd15, %rd20;
	mul.lo.s64 	%rd4504, %rd4846, %rd20;
	sub.s64 	%rd4847, %rd15, %rd4504;
$L__BB4_185:
	cvt.rn.f64.s64 	%fd9433, %rd4847;
	fma.rn.f64 	%fd195, %fd2, %fd9433, %fd1;
	or.b64  	%rd4505, %rd4846, %rd27;
	and.b64  	%rd4506, %rd4505, -4294967296;
	setp.ne.s64 	%p1447, %rd4506, 0;
	@%p1447 bra 	$L__BB4_187;
	cvt.u32.u64 	%r2907, %rd27;
	cvt.u32.u64 	%r2908, %rd4846;
	div.u32 	%r2909, %r2908, %r2907;
	mul.lo.s32 	%r2910, %r2909, %r2907;
	sub.s32 	%r2911, %r2908, %r2910;
	cvt.u64.u32 	%rd4848, %r2909;
	cvt.u64.u32 	%rd4849, %r2911;
	bra.uni 	$L__BB4_188;
$L__BB4_187:
	div.s64 	%rd4848, %rd4846, %rd27;
	mul.lo.s64 	%rd4507, %rd4848, %rd27;
	sub.s64 	%rd4849, %rd4846, %rd4507;
$L__BB4_188:
	cvt.rn.f64.s64 	%fd9434, %rd4849;
	fma.rn.f64 	%fd196, %fd5, %fd9434, %fd4;
	or.b64  	%rd4508, %rd4848, %rd34;
	and.b64  	%rd4509, %rd4508, -4294967296;
	setp.ne.s64 	%p1448, %rd4509, 0;
	@%p1448 bra 	$L__BB4_190;
	cvt.u32.u64 	%r2912, %rd34;
	cvt.u32.u64 	%r2913, %rd4848;
	div.u32 	%r2914, %r2913, %r2912;
	mul.lo.s32 	%r2915, %r2914, %r2912;
	sub.s32 	%r2916, %r2913, %r2915;
	cvt.u64.u32 	%rd4850, %r2914;
	cvt.u64.u32 	%rd4851, %r2916;
	bra.uni 	$L__BB4_191;
$L__BB4_190:
	div.s64 	%rd4850, %rd4848, %rd34;
	mul.lo.s64 	%rd4510, %rd4850, %rd34;
	sub.s64 	%rd4851, %rd4848, %rd4510;
$L__BB4_191:
	cvt.rn.f64.s64 	%fd9435, %rd4851;
	fma.rn.f64 	%fd197, %fd8, %fd9435, %fd7;
	or.b64  	%rd4511, %rd4850, %rd41;
	and.b64  	%rd4512, %rd4511, -4294967296;
	setp.ne.s64 	%p1449, %rd4512, 0;
	@%p1449 bra 	$L__BB4_193;
	cvt.u32.u64 	%r2917, %rd41;
	cvt.u32.u64 	%r2918, %rd4850;
	div.u32 	%r2919, %r2918, %r2917;
	mul.lo.s32 	%r2920, %r2919, %r2917;
	sub.s32 	%r2921, %r2918, %r2920;
	cvt.u64.u32 	%rd4852, %r2919;
	cvt.u64.u32 	%rd4853, %r2921;
	bra.uni 	$L__BB4_194;
$L__BB4_193:
	div.s64 	%rd4852, %rd4850, %rd41;
	mul.lo.s64 	%rd4513, %rd4852, %rd41;
	sub.s64 	%rd4853, %rd4850, %rd4513;
$L__BB4_194:
	cvt.rn.f64.s64 	%fd9436, %rd4853;
	fma.rn.f64 	%fd198, %fd11, %fd9436, %fd10;
	or.b64  	%rd4514, %rd4852, %rd48;
	and.b64  	%rd4515, %rd4514, -4294967296;
	setp.ne.s64 	%p1450, %rd4515, 0;
	@%p1450 bra 	$L__BB4_196;
	cvt.u32.u64 	%r2922, %rd48;
	cvt.u32.u64 	%r2923, %rd4852;
	div.u32 	%r2924, %r2923, %r2922;
	mul.lo.s32 	%r2925, %r2924, %r2922;
	sub.s32 	%r2926, %r2923, %r2925;
	cvt.u64.u32 	%rd4854, %r2924;
	cvt.u64.u32 	%rd4855, %r2926;
	bra.uni 	$L__BB4_197;
$L__BB4_196:
	div.s64 	%rd4854, %rd4852, %rd48;
	mul.lo.s64 	%rd4516, %rd4854, %rd48;
	sub.s64 	%rd4855, %rd4852, %rd4516;
$L__BB4_197:
	cvt.rn.f64.s64 	%fd9437, %rd4855;
	fma.rn.f64 	%fd199, %fd14, %fd9437, %fd13;
	or.b64  	%rd4517, %rd4854, %rd55;
	and.b64  	%rd4518, %rd4517, -4294967296;
	setp.ne.s64 	%p1451, %rd4518, 0;
	@%p1451 bra 	$L__BB4_199;
	cvt.u32.u64 	%r2927, %rd55;
	cvt.u32.u64 	%r2928, %rd4854;
	div.u32 	%r2929, %r2928, %r2927;
	mul.lo.s32 	%r2930, %r2929, %r2927;
	sub.s32 	%r2931, %r2928, %r2930;
	cvt.u64.u32 	%rd4856, %r2929;
	cvt.u64.u32 	%rd4857, %r2931;
	bra.uni 	$L__BB4_200;
$L__BB4_199:
	div.s64 	%rd4856, %rd4854, %rd55;
	mul.lo.s64 	%rd4519, %rd4856, %rd55;
	sub.s64 	%rd4857, %rd4854, %rd4519;
$L__BB4_200:
	cvt.rn.f64.s64 	%fd9438, %rd4857;
	fma.rn.f64 	%fd200, %fd17, %fd9438, %fd16;
	or.b64  	%rd4520, %rd4856, %rd62;
	and.b64  	%rd4521, %rd4520, -4294967296;
	setp.ne.s64 	%p1452, %rd4521, 0;
	@%p1452 bra 	$L__BB4_202;
	cvt.u32.u64 	%r2932, %rd62;
	cvt.u32.u64 	%r2933, %rd4856;
	div.u32 	%r2934, %r2933, %r2932;
	mul.lo.s32 	%r2935, %r2934, %r2932;
	sub.s32 	%r2936, %r2933, %r2935;
	cvt.u64.u32 	%rd4858, %r2934;
	cvt.u64.u32 	%rd4859, %r2936;
	bra.uni 	$L__BB4_203;
$L__BB4_202:
	div.s64 	%rd4858, %rd4856, %rd62;
	mul.lo.s64 	%rd4522, %rd4858, %rd62;
	sub.s64 	%rd4859, %rd4856, %rd4522;
$L__BB4_203:
	cvt.rn.f64.s64 	%fd9439, %rd4859;
	fma.rn.f64 	%fd201, %fd20, %fd9439, %fd19;
	or.b64  	%rd4523, %rd4858, %rd69;
	and.b64  	%rd4524, %rd4523, -4294967296;
	setp.ne.s64 	%p1453, %rd4524, 0;
	@%p1453 bra 	$L__BB4_205;
	cvt.u32.u64 	%r2937, %rd69;
	cvt.u32.u64 	%r2938, %rd4858;
	div.u32 	%r2939, %r2938, %r2937;
	mul.lo.s32 	%r2940, %r2939, %r2937;
	sub.s32 	%r2941, %r2938, %r2940;
	cvt.u64.u32 	%rd4860, %r2939;
	cvt.u64.u32 	%rd4861, %r2941;
	bra.uni 	$L__BB4_206;
$L__BB4_205:
	div.s64 	%rd4860, %rd4858, %rd69;
	mul.lo.s64 	%rd4525, %rd4860, %rd69;
	sub.s64 	%rd4861, %rd4858, %rd4525;
$L__BB4_206:
	cvt.rn.f64.s64 	%fd9440, %rd4861;
	fma.rn.f64 	%fd202, %fd23, %fd9440, %fd22;
	or.b64  	%rd4526, %rd4860, %rd76;
	and.b64  	%rd4527, %rd4526, -4294967296;
	setp.ne.s64 	%p1454, %rd4527, 0;
	@%p1454 bra 	$L__BB4_208;
	cvt.u32.u64 	%r2942, %rd76;
	cvt.u32.u64 	%r2943, %rd4860;
	div.u32 	%r2944, %r2943, %r2942;
	mul.lo.s32 	%r2945, %r2944, %r2942;
	sub.s32 	%r2946, %r2943, %r2945;
	cvt.u64.u32 	%rd4862, %r2944;
	cvt.u64.u32 	%rd4863, %r2946;
	bra.uni 	$L__BB4_209;
$L__BB4_208:
	div.s64 	%rd4862, %rd4860, %rd76;
	mul.lo.s64 	%rd4528, %rd4862, %rd76;
	sub.s64 	%rd4863, %rd4860, %rd4528;
$L__BB4_209:
	cvt.rn.f64.s64 	%fd9441, %rd4863;
	fma.rn.f64 	%fd203, %fd26, %fd9441, %fd25;
	or.b64  	%rd4529, %rd4862, %rd83;
	and.b64  	%rd4530, %rd4529, -4294967296;
	setp.ne.s64 	%p1455, %rd4530, 0;
	@%p1455 bra 	$L__BB4_211;
	cvt.u32.u64 	%r2947, %rd83;
	cvt.u32.u64 	%r2948, %rd4862;
	rem.u32 	%r2949, %r2948, %r2947;
	cvt.u64.u32 	%rd4864, %r2949;
	bra.uni 	$L__BB4_212;
$L__BB4_211:
	rem.s64 	%rd4864, %rd4862, %rd83;
$L__BB4_212:
	cvt.rn.f64.s64 	%fd9442, %rd4864;
	fma.rn.f64 	%fd9443, %fd29, %fd9442, %fd28;
	fma.rn.f64 	%fd9444, %fd30, %fd9443, 0d0000000000000000;
	fma.rn.f64 	%fd9445, %fd31, %fd203, %fd9444;
	fma.rn.f64 	%fd9446, %fd32, %fd202, %fd9445;
	fma.rn.f64 	%fd9447, %fd33, %fd201, %fd9446;
	fma.rn.f64 	%fd9448, %fd34, %fd200, %fd9447;
	fma.rn.f64 	%fd9449, %fd35, %fd199, %fd9448;
	fma.rn.f64 	%fd9450, %fd36, %fd198, %fd9449;
	fma.rn.f64 	%fd9451, %fd37, %fd197, %fd9450;
	fma.rn.f64 	%fd9452, %fd38, %fd196, %fd9451;
	fma.rn.f64 	%fd9453, %fd39, %fd195, %fd9452;
	sub.f64 	%fd9454, %fd9453, %fd40;
	abs.f64 	%fd9455, %fd9454;
	setp.lt.f64 	%p1456, %fd9455, %fd8608;
	fma.rn.f64 	%fd9457, %fd42, %fd9443, 0d0000000000000000;
	fma.rn.f64 	%fd9458, %fd43, %fd203, %fd9457;
	fma.rn.f64 	%fd9459, %fd44, %fd202, %fd9458;
	fma.rn.f64 	%fd9460, %fd45, %fd201, %fd9459;
	fma.rn.f64 	%fd9461, %fd46, %fd200, %fd9460;
	fma.rn.f64 	%fd9462, %fd47, %fd199, %fd9461;
	fma.rn.f64 	%fd9463, %fd48, %fd198, %fd9462;
	fma.rn.f64 	%fd9464, %fd49, %fd197, %fd9463;
	fma.rn.f64 	%fd9465, %fd50, %fd196, %fd9464;
	fma.rn.f64 	%fd9466, %fd51, %fd195, %fd9465;
	sub.f64 	%fd9467, %fd9466, %fd52;
	abs.f64 	%fd9468, %fd9467;
	setp.lt.f64 	%p1457, %fd9468, %fd8622;
	fma.rn.f64 	%fd9470, %fd54, %fd9443, 0d0000000000000000;
	fma.rn.f64 	%fd9471, %fd55, %fd203, %fd9470;
	fma.rn.f64 	%fd9472, %fd56, %fd202, %fd9471;
	fma.rn.f64 	%fd9473, %fd57, %fd201, %fd9472;
	fma.rn.f64 	%fd9474, %fd58, %fd200, %fd9473;
	fma.rn.f64 	%fd9475, %fd59, %fd199, %fd9474;
	fma.rn.f64 	%fd9476, %fd60, %fd198, %fd9475;
	fma.rn.f64 	%fd9477, %fd61, %fd197, %fd9476;
	fma.rn.f64 	%fd9478, %fd62, %fd196, %fd9477;
	fma.rn.f64 	%fd9479, %fd63, %fd195, %fd9478;
	sub.f64 	%fd9480, %fd9479, %fd64;
	abs.f64 	%fd9481, %fd9480;
	setp.lt.f64 	%p1458, %fd9481, %fd8636;
	fma.rn.f64 	%fd9483, %fd66, %fd9443, 0d0000000000000000;
	fma.rn.f64 	%fd9484, %fd67, %fd203, %fd9483;
	fma.rn.f64 	%fd9485, %fd68, %fd202, %fd9484;
	fma.rn.f64 	%fd9486, %fd69, %fd201, %fd9485;
	fma.rn.f64 	%fd9487, %fd70, %fd200, %fd9486;
	fma.rn.f64 	%fd9488, %fd71, %fd199, %fd9487;
	fma.rn.f64 	%fd9489, %fd72, %fd198, %fd9488;
	fma.rn.f64 	%fd9490, %fd73, %fd197, %fd9489;
	fma.rn.f64 	%fd9491, %fd74, %fd196, %fd9490;
	fma.rn.f64 	%fd9492, %fd75, %fd195, %fd9491;
	sub.f64 	%fd9493, %fd9492, %fd76;
	abs.f64 	%fd9494, %fd9493;
	setp.lt.f64 	%p1459, %fd9494, %fd8650;
	fma.rn.f64 	%fd9496, %fd78, %fd9443, 0d0000000000000000;
	fma.rn.f64 	%fd9497, %fd79, %fd203, %fd9496;
	fma.rn.f64 	%fd9498, %fd80, %fd202, %fd9497;
	fma.rn.f64 	%fd9499, %fd81, %fd201, %fd9498;
	fma.rn.f64 	%fd9500, %fd82, %fd200, %fd9499;
	fma.rn.f64 	%fd9501, %fd83, %fd199, %fd9500;
	fma.rn.f64 	%fd9502, %fd84, %fd198, %fd9501;
	fma.rn.f64 	%fd9503, %fd85, %fd197, %fd9502;
	fma.rn.f64 	%fd9504, %fd86, %fd196, %fd9503;
	fma.rn.f64 	%fd9505, %fd87, %fd195, %fd9504;
	sub.f64 	%fd9506, %fd9505, %fd88;
	abs.f64 	%fd9507, %fd9506;
	setp.lt.f64 	%p1460, %fd9507, %fd8664;
	fma.rn.f64 	%fd9509, %fd90, %fd9443, 0d0000000000000000;
	fma.rn.f64 	%fd9510, %fd91, %fd203, %fd9509;
	fma.rn.f64 	%fd9511, %fd92, %fd202, %fd9510;
	fma.rn.f64 	%fd9512, %fd93, %fd201, %fd9511;
	fma.rn.f64 	%fd9513, %fd94, %fd200, %fd9512;
	fma.rn.f64 	%fd9514, %fd95, %fd199, %fd9513;
	fma.rn.f64 	%fd9515, %fd96, %fd198, %fd9514;
	fma.rn.f64 	%fd9516, %fd97, %fd197, %fd9515;
	fma.rn.f64 	%fd9517, %fd98, %fd196, %fd9516;
	fma.rn.f64 	%fd9518, %fd99, %fd195, %fd9517;
	sub.f64 	%fd9519, %fd9518, %fd100;
	abs.f64 	%fd9520, %fd9519;
	setp.lt.f64 	%p1461, %fd9520, %fd8678;
	fma.rn.f64 	%fd9522, %fd102, %fd9443, 0d0000000000000000;
	fma.rn.f64 	%fd9523, %fd103, %fd203, %fd9522;
	fma.rn.f64 	%fd9524, %fd104, %fd202, %fd9523;
	fma.rn.f64 	%fd9525, %fd105, %fd201, %fd9524;
	fma.rn.f64 	%fd9526, %fd106, %fd200, %fd9525;
	fma.rn.f64 	%fd9527, %fd107, %fd199, %fd9526;
	fma.rn.f64 	%fd9528, %fd108, %fd198, %fd9527;
	fma.rn.f64 	%fd9529, %fd109, %fd197, %fd9528;
	fma.rn.f64 	%fd9530, %fd110, %fd196, %fd9529;
	fma.rn.f64 	%fd9531, %fd111, %fd195, %fd9530;
	sub.f64 	%fd9532, %fd9531, %fd112;
	abs.f64 	%fd9533, %fd9532;
	setp.lt.f64 	%p1462, %fd9533, %fd8692;
	fma.rn.f64 	%fd9535, %fd114, %fd9443, 0d0000000000000000;
	fma.rn.f64 	%fd9536, %fd115, %fd203, %fd9535;
	fma.rn.f64 	%fd9537, %fd116, %fd202, %fd9536;
	fma.rn.f64 	%fd9538, %fd117, %fd201, %fd9537;
	fma.rn.f64 	%fd9539, %fd118, %fd200, %fd9538;
	fma.rn.f64 	%fd9540, %fd119, %fd199, %fd9539;
	fma.rn.f64 	%fd9541, %fd120, %fd198, %fd9540;
	fma.rn.f64 	%fd9542, %fd121, %fd197, %fd9541;
	fma.rn.f64 	%fd9543, %fd122, %fd196, %fd9542;
	fma.rn.f64 	%fd9544, %fd123, %fd195, %fd9543;
	sub.f64 	%fd9545, %fd9544, %fd124;
	abs.f64 	%fd9546, %fd9545;
	setp.lt.f64 	%p1463, %fd9546, %fd8706;
	fma.rn.f64 	%fd9548, %fd126, %fd9443, 0d0000000000000000;
	fma.rn.f64 	%fd9549, %fd127, %fd203, %fd9548;
	fma.rn.f64 	%fd9550, %fd128, %fd202, %fd9549;
	fma.rn.f64 	%fd9551, %fd129, %fd201, %fd9550;
	fma.rn.f64 	%fd9552, %fd130, %fd200, %fd9551;
	fma.rn.f64 	%fd9553, %fd131, %fd199, %fd9552;
	fma.rn.f64 	%fd9554, %fd132, %fd198, %fd9553;
	fma.rn.f64 	%fd9555, %fd133, %fd197, %fd9554;
	fma.rn.f64 	%fd9556, %fd134, %fd196, %fd9555;
	fma.rn.f64 	%fd9557, %fd135, %fd195, %fd9556;
	sub.f64 	%fd9558, %fd9557, %fd136;
	abs.f64 	%fd9559, %fd9558;
	setp.lt.f64 	%p1464, %fd9559, %fd8720;
	fma.rn.f64 	%fd9561, %fd138, %fd9443, 0d0000000000000000;
	fma.rn.f64 	%fd9562, %fd139, %fd203, %fd9561;
	fma.rn.f64 	%fd9563, %fd140, %fd202, %fd9562;
	fma.rn.f64 	%fd9564, %fd141, %fd201, %fd9563;
	fma.rn.f64 	%fd9565, %fd142, %fd200, %fd9564;
	fma.rn.f64 	%fd9566, %fd143, %fd199, %fd9565;
	fma.rn.f64 	%fd9567, %fd144, %fd198, %fd9566;
	fma.rn.f64 	%fd9568, %fd145, %fd197, %fd9567;
	fma.rn.f64 	%fd9569, %fd146, %fd196, %fd9568;
	fma.rn.f64 	%fd9570, %fd147, %fd195, %fd9569;
	sub.f64 	%fd9571, %fd9570, %fd148;
	abs.f64 	%fd9572, %fd9571;
	setp.lt.f64 	%p1465, %fd9572, %fd149;
	and.pred  	%p1466, %p1465, %p1464;
	and.pred  	%p1467, %p1466, %p1463;
	and.pred  	%p1468, %p1467, %p1462;
	and.pred  	%p1469, %p1468, %p1461;
	and.pred  	%p1470, %p1469, %p1460;
	and.pred  	%p1471, %p1470, %p1459;
	and.pred  	%p1472, %p1471, %p1458;
	and.pred  	%p1473, %p1472, %p1457;
	and.pred  	%p7, %p1473, %p1456;
	or.b64  	%rd4531, %rd16, %rd20;
	and.b64  	%rd4532, %rd4531, -4294967296;
	setp.ne.s64 	%p1474, %rd4532, 0;
	@%p1474 bra 	$L__BB4_214;
	cvt.u32.u64 	%r2950, %rd20;
	cvt.u32.u64 	%r2951, %rd16;
	div.u32 	%r2952, %r2951, %r2950;
	mul.lo.s32 	%r2953, %r2952, %r2950;
	sub.s32 	%r2954, %r2951, %r2953;
	cvt.u64.u32 	%rd4865, %r2952;
	cvt.u64.u32 	%rd4866, %r2954;
	bra.uni 	$L__BB4_215;
$L__BB4_214:
	div.s64 	%rd4865, %rd16, %rd20;
	mul.lo.s64 	%rd4533, %rd4865, %rd20;
	sub.s64 	%rd4866, %rd16, %rd4533;
$L__BB4_215:
	cvt.rn.f64.s64 	%fd9573, %rd4866;
	fma.rn.f64 	%fd204, %fd2, %fd9573, %fd1;
	or.b64  	%rd4534, %rd4865, %rd27;
	and.b64  	%rd4535, %rd4534, -4294967296;
	setp.ne.s64 	%p1475, %rd4535, 0;
	@%p1475 bra 	$L__BB4_217;
	cvt.u32.u64 	%r2955, %rd27;
	cvt.u32.u64 	%r2956, %rd4865;
	div.u32 	%r2957, %r2956, %r2955;
	mul.lo.s32 	%r2958, %r2957, %r2955;
	sub.s32 	%r2959, %r2956, %r2958;
	cvt.u64.u32 	%rd4867, %r2957;
	cvt.u64.u32 	%rd4868, %r2959;
	bra.uni 	$L__BB4_218;
$L__BB4_217:
	div.s64 	%rd4867, %rd4865, %rd27;
	mul.lo.s64 	%rd4536, %rd4867, %rd27;
	sub.s64 	%rd4868, %rd4865, %rd4536;
$L__BB4_218:
	cvt.rn.f64.s64 	%fd9574, %rd4868;
	fma.rn.f64 	%fd205, %fd5, %fd9574, %fd4;
	or.b64  	%rd4537, %rd4867, %rd34;
	and.b64  	%rd4538, %rd4537, -4294967296;
	setp.ne.s64 	%p1476, %rd4538, 0;
	@%p1476 bra 	$L__BB4_220;
	cvt.u32.u64 	%r2960, %rd34;
	cvt.u32.u64 	%r2961, %rd4867;
	div.u32 	%r2962, %r2961, %r2960;
	mul.lo.s32 	%r2963, %r2962, %r2960;
	sub.s32 	%r2964, %r2961, %r2963;
	cvt.u64.u32 	%rd4869, %r2962;
	cvt.u64.u32 	%rd4870, %r2964;
	bra.uni 	$L__BB4_221;
$L__BB4_220:
	div.s64 	%rd4869, %rd4867, %rd34;
	mul.lo.s64 	%rd4539, %rd4869, %rd34;
	sub.s64 	%rd4870, %rd4867, %rd4539;
$L__BB4_221:
	cvt.rn.f64.s64 	%fd9575, %rd4870;
	fma.rn.f64 	%fd206, %fd8, %fd9575, %fd7;
	or.b64  	%rd4540, %rd4869, %rd41;
	and.b64  	%rd4541, %rd4540, -4294967296;
	setp.ne.s64 	%p1477, %rd4541, 0;
	@%p1477 bra 	$L__BB4_223;
	cvt.u32.u64 	%r2965, %rd41;
	cvt.u32.u64 	%r2966, %rd4869;
	div.u32 	%r2967, %r2966, %r2965;
	mul.lo.s32 	%r2968, %r2967, %r2965;
	sub.s32 	%r2969, %r2966, %r2968;
	cvt.u64.u32 	%rd4871, %r2967;
	cvt.u64.u32 	%rd4872, %r2969;
	bra.uni 	$L__BB4_224;
$L__BB4_223:
	div.s64 	%rd4871, %rd4869, %rd41;
	mul.lo.s64 	%rd4542, %rd4871, %rd41;
	sub.s64 	%rd4872, %rd4869, %rd4542;
$L__BB4_224:
	cvt.rn.f64.s64 	%fd9576, %rd4872;
	fma.rn.f64 	%fd207, %fd11, %fd9576, %fd10;
	or.b64  	%rd4543, %rd4871, %rd48;
	and.b64  	%rd4544, %rd4543, -4294967296;
	setp.ne.s64 	%p1478, %rd4544, 0;
	@%p1478 bra 	$L__BB4_226;
	cvt.u32.u64 	%r2970, %rd48;
	cvt.u32.u64 	%r2971, %rd4871;
	div.u32 	%r2972, %r2971, %r2970;
	mul.lo.s32 	%r2973, %r2972, %r2970;
	sub.s32 	%r2974, %r2971, %r2973;
	cvt.u64.u32 	%rd4873, %r2972;
	cvt.u64.u32 	%rd4874, %r2974;
	bra.uni 	$L__BB4_227;
$L__BB4_226:
	div.s64 	%rd4873, %rd4871, %rd48;
	mul.lo.s64 	%rd4545, %rd4873, %rd48;
	sub.s64 	%rd4874, %rd4871, %rd4545;
$L__BB4_227:
	cvt.rn.f64.s64 	%fd9577, %rd4874;
	fma.rn.f64 	%fd208, %fd14, %fd9577, %fd13;
	or.b64  	%rd4546, %rd4873, %rd55;
	and.b64  	%rd4547, %rd4546, -4294967296;
	setp.ne.s64 	%p1479, %rd4547, 0;
	@%p1479 bra 	$L__BB4_229;
	cvt.u32.u64 	%r2975, %rd55;
	cvt.u32.u64 	%r2976, %rd4873;
	div.u32 	%r2977, %r2976, %r2975;
	mul.lo.s32 	%r2978, %r2977, %r2975;
	sub.s32 	%r2979, %r2976, %r2978;
	cvt.u64.u32 	%rd4875, %r2977;
	cvt.u64.u32 	%rd4876, %r2979;
	bra.uni 	$L__BB4_230;
$L__BB4_229:
	div.s64 	%rd4875, %rd4873, %rd55;
	mul.lo.s64 	%rd4548, %rd4875, %rd55;
	sub.s64 	%rd4876, %rd4873, %rd4548;
$L__BB4_230:
	cvt.rn.f64.s64 	%fd9578, %rd4876;
	fma.rn.f64 	%fd209, %fd17, %fd9578, %fd16;
	or.b64  	%rd4549, %rd4875, %rd62;
	and.b64  	%rd4550, %rd4549, -4294967296;
	setp.ne.s64 	%p1480, %rd4550, 0;
	@%p1480 bra 	$L__BB4_232;
	cvt.u32.u64 	%r2980, %rd62;
	cvt.u32.u64 	%r2981, %rd4875;
	div.u32 	%r2982, %r2981, %r2980;
	mul.lo.s32 	%r2983, %r2982, %r2980;
	sub.s32 	%r2984, %r2981, %r2983;
	cvt.u64.u32 	%rd4877, %r2982;
	cvt.u64.u32 	%rd4878, %r2984;
	bra.uni 	$L__BB4_233;
$L__BB4_232:
	div.s64 	%rd4877, %rd4875, %rd62;
	mul.lo.s64 	%rd4551, %rd4877, %rd62;
	sub.s64 	%rd4878, %rd4875, %rd4551;
$L__BB4_233:
	cvt.rn.f64.s64 	%fd9579, %rd4878;
	fma.rn.f64 	%fd210, %fd20, %fd9579, %fd19;
	or.b64  	%rd4552, %rd4877, %rd69;
	and.b64  	%rd4553, %rd4552, -4294967296;
	setp.ne.s64 	%p1481, %rd4553, 0;
	@%p1481 bra 	$L__BB4_235;
	cvt.u32.u64 	%r2985, %rd69;
	cvt.u32.u64 	%r2986, %rd4877;
	div.u32 	%r2987, %r2986, %r2985;
	mul.lo.s32 	%r2988, %r2987, %r2985;
	sub.s32 	%r2989, %r2986, %r2988;
	cvt.u64.u32 	%rd4879, %r2987;
	cvt.u64.u32 	%rd4880, %r2989;
	bra.uni 	$L__BB4_236;
$L__BB4_235:
	div.s64 	%rd4879, %rd4877, %rd69;
	mul.lo.s64 	%rd4554, %rd4879, %rd69;
	sub.s64 	%rd4880, %rd4877, %rd4554;
$L__BB4_236:
	cvt.rn.f64.s64 	%fd9580, %rd4880;
	fma.rn.f64 	%fd211, %fd23, %fd9580, %fd22;
	or.b64  	%rd4555, %rd4879, %rd76;
	and.b64  	%rd4556, %rd4555, -4294967296;
	setp.ne.s64 	%p1482, %rd4556, 0;
	@%p1482 bra 	$L__BB4_238;
	cvt.u32.u64 	%r2990, %rd76;
	cvt.u32.u64 	%r2991, %rd4879;
	div.u32 	%r2992, %r2991, %r2990;
	mul.lo.s32 	%r2993, %r2992, %r2990;
	sub.s32 	%r2994, %r2991, %r2993;
	cvt.u64.u32 	%rd4881, %r2992;
	cvt.u64.u32 	%rd4882, %r2994;
	bra.uni 	$L__BB4_239;
$L__BB4_238:
	div.s64 	%rd4881, %rd4879, %rd76;
	mul.lo.s64 	%rd4557, %rd4881, %rd76;
	sub.s64 	%rd4882, %rd4879, %rd4557;
$L__BB4_239:
	cvt.rn.f64.s64 	%fd9581, %rd4882;
	fma.rn.f64 	%fd212, %fd26, %fd9581, %fd25;
	or.b64  	%rd4558, %rd4881, %rd83;
	and.b64  	%rd4559, %rd4558, -4294967296;
	setp.ne.s64 	%p1483, %rd4559, 0;
	@%p1483 bra 	$L__BB4_241;
	cvt.u32.u64 	%r2995, %rd83;
	cvt.u32.u64 	%r2996, %rd4881;
	rem.u32 	%r2997, %r2996, %r2995;
	cvt.u64.u32 	%rd4883, %r2997;
	bra.uni 	$L__BB4_242;
$L__BB4_241:
	rem.s64 	%rd4883, %rd4881, %rd83;
$L__BB4_242:
	cvt.rn.f64.s64 	%fd9582, %rd4883;
	fma.rn.f64 	%fd9583, %fd29, %fd9582, %fd28;
	fma.rn.f64 	%fd9584, %fd30, %fd9583, 0d0000000000000000;
	fma.rn.f64 	%fd9585, %fd31, %fd212, %fd9584;
	fma.rn.f64 	%fd9586, %fd32, %fd211, %fd9585;
	fma.rn.f64 	%fd9587, %fd33, %fd210, %fd9586;
	fma.rn.f64 	%fd9588, %fd34, %fd209, %fd9587;
	fma.rn.f64 	%fd9589, %fd35, %fd208, %fd9588;
	fma.rn.f64 	%fd9590, %fd36, %fd207, %fd9589;
	fma.rn.f64 	%fd9591, %fd37, %fd206, %fd9590;
	fma.rn.f64 	%fd9592, %fd38, %fd205, %fd9591;
	fma.rn.f64 	%fd9593, %fd39, %fd204, %fd9592;
	sub.f64 	%fd9594, %fd9593, %fd40;
	abs.f64 	%fd9595, %fd9594;
	setp.lt.f64 	%p1484, %fd9595, %fd8608;
	fma.rn.f64 	%fd9597, %fd42, %fd9583, 0d0000000000000000;
	fma.rn.f64 	%fd9598, %fd43, %fd212, %fd9597;
	fma.rn.f64 	%fd9599, %fd44, %fd211, %fd9598;
	fma.rn.f64 	%fd9600, %fd45, %fd210, %fd9599;
	fma.rn.f64 	%fd9601, %fd46, %fd209, %fd9600;
	fma.rn.f64 	%fd9602, %fd47, %fd208, %fd9601;
	fma.rn.f64 	%fd9603, %fd48, %fd207, %fd9602;
	fma.rn.f64 	%fd9604, %fd49, %fd206, %fd9603;
	fma.rn.f64 	%fd9605, %fd50, %fd205, %fd9604;
	fma.rn.f64 	%fd9606, %fd51, %fd204, %fd9605;
	sub.f64 	%fd9607, %fd9606, %fd52;
	abs.f64 	%fd9608, %fd9607;
	setp.lt.f64 	%p1485, %fd9608, %fd8622;
	fma.rn.f64 	%fd9610, %fd54, %fd9583, 0d0000000000000000;
	fma.rn.f64 	%fd9611, %fd55, %fd212, %fd9610;
	fma.rn.f64 	%fd9612, %fd56, %fd211, %fd9611;
	fma.rn.f64 	%fd9613, %fd57, %fd210, %fd9612;
	fma.rn.f64 	%fd9614, %fd58, %fd209, %fd9613;
	fma.rn.f64 	%fd9615, %fd59, %fd208, %fd9614;
	fma.rn.f64 	%fd9616, %fd60, %fd207, %fd9615;
	fma.rn.f64 	%fd9617, %fd61, %fd206, %fd9616;
	fma.rn.f64 	%fd9618, %fd62, %fd205, %fd9617;
	fma.rn.f64 	%fd9619, %fd63, %fd204, %fd9618;
	sub.f64 	%fd9620, %fd9619, %fd64;
	abs.f64 	%fd9621, %fd9620;
	setp.lt.f64 	%p1486, %fd9621, %fd8636;
	fma.rn.f64 	%fd9623, %fd66, %fd9583, 0d0000000000000000;
	fma.rn.f64 	%fd9624, %fd67, %fd212, %fd9623;
	fma.rn.f64 	%fd9625, %fd68, %fd211, %fd9624;
	fma.rn.f64 	%fd9626, %fd69, %fd210, %fd9625;
	fma.rn.f64 	%fd9627, %fd70, %fd209, %fd9626;
	fma.rn.f64 	%fd9628, %fd71, %fd208, %fd9627;
	fma.rn.f64 	%fd9629, %fd72, %fd207, %fd9628;
	fma.rn.f64 	%fd9630, %fd73, %fd206, %fd9629;
	fma.rn.f64 	%fd9631, %fd74, %fd205, %fd9630;
	fma.rn.f64 	%fd9632, %fd75, %fd204, %fd9631;
	sub.f64 	%fd9633, %fd9632, %fd76;
	abs.f64 	%fd9634, %fd9633;
	setp.lt.f64 	%p1487, %fd9634, %fd8650;
	fma.rn.f64 	%fd9636, %fd78, %fd9583, 0d0000000000000000;
	fma.rn.f64 	%fd9637, %fd79, %fd212, %fd9636;
	fma.rn.f64 	%fd9638, %fd80, %fd211, %fd9637;
	fma.rn.f64 	%fd9639, %fd81, %fd210, %fd9638;
	fma.rn.f64 	%fd9640, %fd82, %fd209, %fd9639;
	fma.rn.f64 	%fd9641, %fd83, %fd208, %fd9640;
	fma.rn.f64 	%fd9642, %fd84, %fd207, %fd9641;
	fma.rn.f64 	%fd9643, %fd85, %fd206, %fd9642;
	fma.rn.f64 	%fd9644, %fd86, %fd205, %fd9643;
	fma.rn.f64 	%fd9645, %fd87, %fd204, %fd9644;
	sub.f64 	%fd9646, %fd9645, %fd88;
	abs.f64 	%fd9647, %fd9646;
	setp.lt.f64 	%p1488, %fd9647, %fd8664;
	fma.rn.f64 	%fd9649, %fd90, %fd9583, 0d0000000000000000;
	fma.rn.f64 	%fd9650, %fd91, %fd212, %fd9649;
	fma.rn.f64 	%fd9651, %fd92, %fd211, %fd9650;
	fma.rn.f64 	%fd9652, %fd93, %fd210, %fd9651;
	fma.rn.f64 	%fd9653, %fd94, %fd209, %fd9652;
	fma.rn.f64 	%fd9654, %fd95, %fd208, %fd9653;
	fma.rn.f64 	%fd9655, %fd96, %fd207, %fd9654;
	fma.rn.f64 	%fd9656, %fd97, %fd206, %fd9655;
	fma.rn.f64 	%fd9657, %fd98, %fd205, %fd9656;
	fma.rn.f64 	%fd9658, %fd99, %fd204, %fd9657;
	sub.f64 	%fd9659, %fd9658, %fd100;
	abs.f64 	%fd9660, %fd9659;
	setp.lt.f64 	%p1489, %fd9660, %fd8678;
	fma.rn.f64 	%fd9662, %fd102, %fd9583, 0d0000000000000000;
	fma.rn.f64 	%fd9663, %fd103, %fd212, %fd9662;
	fma.rn.f64 	%fd9664, %fd104, %fd211, %fd9663;
	fma.rn.f64 	%fd9665, %fd105, %fd210, %fd9664;
	fma.rn.f64 	%fd9666, %fd106, %fd209, %fd9665;
	fma.rn.f64 	%fd9667, %fd107, %fd208, %fd9666;
	fma.rn.f64 	%fd9668, %fd108, %fd207, %fd9667;
	fma.rn.f64 	%fd9669, %fd109, %fd206, %fd9668;
	fma.rn.f64 	%fd9670, %fd110, %fd205, %fd9669;
	fma.rn.f64 	%fd9671, %fd111, %fd204, %fd9670;
	sub.f64 	%fd9672, %fd9671, %fd112;
	abs.f64 	%fd9673, %fd9672;
	setp.lt.f64 	%p1490, %fd9673, %fd8692;
	fma.rn.f64 	%fd9675, %fd114, %fd9583, 0d0000000000000000;
	fma.rn.f64 	%fd9676, %fd115, %fd212, %fd9675;
	fma.rn.f64 	%fd9677, %fd116, %fd211, %fd9676;
	fma.rn.f64 	%fd9678, %fd117, %fd210, %fd9677;
	fma.rn.f64 	%fd9679, %fd118, %fd209, %fd9678;
	fma.rn.f64 	%fd9680, %fd119, %fd208, %fd9679;
	fma.rn.f64 	%fd9681, %fd120, %fd207, %fd9680;
	fma.rn.f64 	%fd9682, %fd121, %fd206, %fd9681;
	fma.rn.f64 	%fd9683, %fd122, %fd205, %fd9682;
	fma.rn.f64 	%fd9684, %fd123, %fd204, %fd9683;
	sub.f64 	%fd9685, %fd9684, %fd124;
	abs.f64 	%fd9686, %fd9685;
	setp.lt.f64 	%p1491, %fd9686, %fd8706;
	fma.rn.f64 	%fd9688, %fd126, %fd9583, 0d0000000000000000;
	fma.rn.f64 	%fd9689, %fd127, %fd212, %fd9688;
	fma.rn.f64 	%fd9690, %fd128, %fd211, %fd9689;
	fma.rn.f64 	%fd9691, %fd129, %fd210, %fd9690;
	fma.rn.f64 	%fd9692, %fd130, %fd209, %fd9691;
	fma.rn.f64 	%fd9693, %fd131, %fd208, %fd9692;
	fma.rn.f64 	%fd9694, %fd132, %fd207, %fd9693;
	fma.rn.f64 	%fd9695, %fd133, %fd206, %fd9694;
	fma.rn.f64 	%fd9696, %fd134, %fd205, %fd9695;
	fma.rn.f64 	%fd9697, %fd135, %fd204, %fd9696;
	sub.f64 	%fd9698, %fd9697, %fd136;
	abs.f64 	%fd9699, %fd9698;
	setp.lt.f64 	%p1492, %fd9699, %fd8720;
	fma.rn.f64 	%fd9701, %fd138, %fd9583, 0d0000000000000000;
	fma.rn.f64 	%fd9702, %fd139, %fd212, %fd9701;
	fma.rn.f64 	%fd9703, %fd140, %fd211, %fd9702;
	fma.rn.f64 	%fd9704, %fd141, %fd210, %fd9703;
	fma.rn.f64 	%fd9705, %fd142, %fd209, %fd9704;
	fma.rn.f64 	%fd9706, %fd143, %fd208, %fd9705;
	fma.rn.f64 	%fd9707, %fd144, %fd207, %fd9706;
	fma.rn.f64 	%fd9708, %fd145, %fd206, %fd9707;
	fma.rn.f64 	%fd9709, %fd146, %fd205, %fd9708;
	fma.rn.f64 	%fd9710, %fd147, %fd204, %fd9709;
	sub.f64 	%fd9711, %fd9710, %fd148;
	abs.f64 	%fd9712, %fd9711;
	setp.lt.f64 	%p1493, %fd9712, %fd149;
	and.pred  	%p1494, %p1493, %p1492;
	and.pred  	%p1495, %p1494, %p1491;
	and.pred  	%p1496, %p1495, %p1490;
	and.pred  	%p1497, %p1496, %p1489;
	and.pred  	%p1498, %p1497, %p1488;
	and.pred  	%p1499, %p1498, %p1487;
	and.pred  	%p1500, %p1499, %p1486;
	and.pred  	%p1501, %p1500, %p1485;
	and.pred  	%p8, %p1501, %p1484;
	or.b64  	%rd4560, %rd17, %rd20;
	and.b64  	%rd4561, %rd4560, -4294967296;
	setp.ne.s64 	%p1502, %rd4561, 0;
	@%p1502 bra 	$L__BB4_244;
	cvt.u32.u64 	%r2998, %rd20;
	cvt.u32.u64 	%r2999, %rd17;
	div.u32 	%r3000, %r2999, %r2998;
	mul.lo.s32 	%r3001, %r3000, %r2998;
	sub.s32 	%r3002, %r2999, %r3001;
	cvt.u64.u32 	%rd4884, %r3000;
	cvt.u64.u32 	%rd4885, %r3002;
	bra.uni 	$L__BB4_245;
$L__BB4_244:
	div.s64 	%rd4884, %rd17, %rd20;
	mul.lo.s64 	%rd4562, %rd4884, %rd20;
	sub.s64 	%rd4885, %rd17, %rd4562;
$L__BB4_245:
	cvt.rn.f64.s64 	%fd9713, %rd4885;
	fma.rn.f64 	%fd213, %fd2, %fd9713, %fd1;
	or.b64  	%rd4563, %rd4884, %rd27;
	and.b64  	%rd4564, %rd4563, -4294967296;
	setp.ne.s64 	%p1503, %rd4564, 0;
	@%p1503 bra 	$L__BB4_247;
	cvt.u32.u64 	%r3003, %rd27;
	cvt.u32.u64 	%r3004, %rd4884;
	div.u32 	%r3005, %r3004, %r3003;
	mul.lo.s32 	%r3006, %r3005, %r3003;
	sub.s32 	%r3007, %r3004, %r3006;
	cvt.u64.u32 	%rd4886, %r3005;
	cvt.u64.u32 	%rd4887, %r3007;
	bra.uni 	$L__BB4_248;
$L__BB4_247:
	div.s64 	%rd4886, %rd4884, %rd27;
	mul.lo.s64 	%rd4565, %rd4886, %rd27;
	sub.s64 	%rd4887, %rd4884, %rd4565;
$L__BB4_248:
	cvt.rn.f64.s64 	%fd9714, %rd4887;
	fma.rn.f64 	%fd214, %fd5, %fd9714, %fd4;
	or.b64  	%rd4566, %rd4886, %rd34;
	and.b64  	%rd4567, %rd4566, -4294967296;
	setp.ne.s64 	%p1504, %rd4567, 0;
	@%p1504 bra 	$L__BB4_250;
	cvt.u32.u64 	%r3008, %rd34;
	cvt.u32.u64 	%r3009, %rd4886;
	div.u32 	%r3010, %r3009, %r3008;
	mul.lo.s32 	%r3011, %r3010, %r3008;
	sub.s32 	%r3012, %r3009, %r3011;
	cvt.u64.u32 	%rd4888, %r3010;
	cvt.u64.u32 	%rd4889, %r3012;
	bra.uni 	$L__BB4_251;
$L__BB4_250:
	div.s64 	%rd4888, %rd4886, %rd34;
	mul.lo.s64 	%rd4568, %rd4888, %rd34;
	sub.s64 	%rd4889, %rd4886, %rd4568;
$L__BB4_251:
	cvt.rn.f64.s64 	%fd9715, %rd4889;
	fma.rn.f64 	%fd215, %fd8, %fd9715, %fd7;
	or.b64  	%rd4569, %rd4888, %rd41;
	and.b64  	%rd4570, %rd4569, -4294967296;
	setp.ne.s64 	%p1505, %rd4570, 0;
	@%p1505 bra 	$L__BB4_253;
	cvt.u32.u64 	%r3013, %rd41;
	cvt.u32.u64 	%r3014, %rd4888;
	div.u32 	%r3015, %r3014, %r3013;
	mul.lo.s32 	%r3016, %r3015, %r3013;
	sub.s32 	%r3017, %r3014, %r3016;
	cvt.u64.u32 	%rd4890, %r3015;
	cvt.u64.u32 	%rd4891, %r3017;
	bra.uni 	$L__BB4_254;
$L__BB4_253:
	div.s64 	%rd4890, %rd4888, %rd41;
	mul.lo.s64 	%rd4571, %rd4890, %rd41;
	sub.s64 	%rd4891, %rd4888, %rd4571;
$L__BB4_254:
	cvt.rn.f64.s64 	%fd9716, %rd4891;
	fma.rn.f64 	%fd216, %fd11, %fd9716, %fd10;
	or.b64  	%rd4572, %rd4890, %rd48;
	and.b64  	%rd4573, %rd4572, -4294967296;
	setp.ne.s64 	%p1506, %rd4573, 0;
	@%p1506 bra 	$L__BB4_256;
	cvt.u32.u64 	%r3018, %rd48;
	cvt.u32.u64 	%r3019, %rd4890;
	div.u32 	%r3020, %r3019, %r3018;
	mul.lo.s32 	%r3021, %r3020, %r3018;
	sub.s32 	%r3022, %r3019, %r3021;
	cvt.u64.u32 	%rd4892, %r3020;
	cvt.u64.u32 	%rd4893, %r3022;
	bra.uni 	$L__BB4_257;
$L__BB4_256:
	div.s64 	%rd4892, %rd4890, %rd48;
	mul.lo.s64 	%rd4574, %rd4892, %rd48;
	sub.s64 	%rd4893, %rd4890, %rd4574;
$L__BB4_257:
	cvt.rn.f64.s64 	%fd9717, %rd4893;
	fma.rn.f64 	%fd217, %fd14, %fd9717, %fd13;
	or.b64  	%rd4575, %rd4892, %rd55;
	and.b64  	%rd4576, %rd4575, -4294967296;
	setp.ne.s64 	%p1507, %rd4576, 0;
	@%p1507 bra 	$L__BB4_259;
	cvt.u32.u64 	%r3023, %rd55;
	cvt.u32.u64 	%r3024, %rd4892;
	div.u32 	%r3025, %r3024, %r3023;
	mul.lo.s32 	%r3026, %r3025, %r3023;
	sub.s32 	%r3027, %r3024, %r3026;
	cvt.u64.u32 	%rd4894, %r3025;
	cvt.u64.u32 	%rd4895, %r3027;
	bra.uni 	$L__BB4_260;
$L__BB4_259:
	div.s64 	%rd4894, %rd4892, %rd55;
	mul.lo.s64 	%rd4577, %rd4894, %rd55;
	sub.s64 	%rd4895, %rd4892, %rd4577;
$L__BB4_260:
	cvt.rn.f64.s64 	%fd9718, %rd4895;
	fma.rn.f64 	%fd218, %fd17, %fd9718, %fd16;
	or.b64  	%rd4578, %rd4894, %rd62;
	and.b64  	%rd4579, %rd4578, -4294967296;
	setp.ne.s64 	%p1508, %rd4579, 0;
	@%p1508 bra 	$L__BB4_262;
	cvt.u32.u64 	%r3028, %rd62;
	cvt.u32.u64 	%r3029, %rd4894;
	div.u32 	%r3030, %r3029, %r3028;
	mul.lo.s32 	%r3031, %r3030, %r3028;
	sub.s32 	%r3032, %r3029, %r3031;
	cvt.u64.u32 	%rd4896, %r3030;
	cvt.u64.u32 	%rd4897, %r3032;
	bra.uni 	$L__BB4_263;
$L__BB4_262:
	div.s64 	%rd4896, %rd4894, %rd62;
	mul.lo.s64 	%rd4580, %rd4896, %rd62;
	sub.s64 	%rd4897, %rd4894, %rd4580;
$L__BB4_263:
	cvt.rn.f64.s64 	%fd9719, %rd4897;
	fma.rn.f64 	%fd219, %fd20, %fd9719, %fd19;
	or.b64  	%rd4581, %rd4896, %rd69;
	and.b64  	%rd4582, %rd4581, -4294967296;
	setp.ne.s64 	%p1509, %rd4582, 0;
	@%p1509 bra 	$L__BB4_265;
	cvt.u32.u64 	%r3033, %rd69;
	cvt.u32.u64 	%r3034, %rd4896;
	div.u32 	%r3035, %r3034, %r3033;
	mul.lo.s32 	%r3036, %r3035, %r3033;
	sub.s32 	%r3037, %r3034, %r3036;
	cvt.u64.u32 	%rd4898, %r3035;
	cvt.u64.u32 	%rd4899, %r3037;
	bra.uni 	$L__BB4_266;
$L__BB4_265:
	div.s64 	%rd4898, %rd4896, %rd69;
	mul.lo.s64 	%rd4583, %rd4898, %rd69;
	sub.s64 	%rd4899, %rd4896, %rd4583;
$L__BB4_266:
	cvt.rn.f64.s64 	%fd9720, %rd4899;
	fma.rn.f64 	%fd220, %fd23, %fd9720, %fd22;
	or.b64  	%rd4584, %rd4898, %rd76;
	and.b64  	%rd4585, %rd4584, -4294967296;
	setp.ne.s64 	%p1510, %rd4585, 0;
	@%p1510 bra 	$L__BB4_268;
	cvt.u32.u64 	%r3038, %rd76;
	cvt.u32.u64 	%r3039, %rd4898;
	div.u32 	%r3040, %r3039, %r3038;
	mul.lo.s32 	%r3041, %r3040, %r3038;
	sub.s32 	%r3042, %r3039, %r3041;
	cvt.u64.u32 	%rd4900, %r3040;
	cvt.u64.u32 	%rd4901, %r3042;
	bra.uni 	$L__BB4_269;
$L__BB4_268:
	div.s64 	%rd4900, %rd4898, %rd76;
	mul.lo.s64 	%rd4586, %rd4900, %rd76;
	sub.s64 	%rd4901, %rd4898, %rd4586;
$L__BB4_269:
	cvt.rn.f64.s64 	%fd9721, %rd4901;
	fma.rn.f64 	%fd221, %fd26, %fd9721, %fd25;
	or.b64  	%rd4587, %rd4900, %rd83;
	and.b64  	%rd4588, %rd4587, -4294967296;
	setp.ne.s64 	%p1511, %rd4588, 0;
	@%p1511 bra 	$L__BB4_271;
	cvt.u32.u64 	%r3043, %rd83;
	cvt.u32.u64 	%r3044, %rd4900;
	rem.u32 	%r3045, %r3044, %r3043;
	cvt.u64.u32 	%rd4902, %r3045;
	bra.uni 	$L__BB4_272;
$L__BB4_271:
	rem.s64 	%rd4902, %rd4900, %rd83;
$L__BB4_272:
	cvt.rn.f64.s64 	%fd9722, %rd4902;
	fma.rn.f64 	%fd9723, %fd29, %fd9722, %fd28;
	fma.rn.f64 	%fd9724, %fd30, %fd9723, 0d0000000000000000;
	fma.rn.f64 	%fd9725, %fd31, %fd221, %fd9724;
	fma.rn.f64 	%fd9726, %fd32, %fd220, %fd9725;
	fma.rn.f64 	%fd9727, %fd33, %fd219, %fd9726;
	fma.rn.f64 	%fd9728, %fd34, %fd218, %fd9727;
	fma.rn.f64 	%fd9729, %fd35, %fd217, %fd9728;
	fma.rn.f64 	%fd9730, %fd36, %fd216, %fd9729;
	fma.rn.f64 	%fd9731, %fd37, %fd215, %fd9730;
	fma.rn.f64 	%fd9732, %fd38, %fd214, %fd9731;
	fma.rn.f64 	%fd9733, %fd39, %fd213, %fd9732;
	sub.f64 	%fd9734, %fd9733, %fd40;
	abs.f64 	%fd9735, %fd9734;
	setp.lt.f64 	%p1512, %fd9735, %fd8608;
	fma.rn.f64 	%fd9737, %fd42, %fd9723, 0d0000000000000000;
	fma.rn.f64 	%fd9738, %fd43, %fd221, %fd9737;
	fma.rn.f64 	%fd9739, %fd44, %fd220, %fd9738;
	fma.rn.f64 	%fd9740, %fd45, %fd219, %fd9739;
	fma.rn.f64 	%fd9741, %fd46, %fd218, %fd9740;
	fma.rn.f64 	%fd9742, %fd47, %fd217, %fd9741;
	fma.rn.f64 	%fd9743, %fd48, %fd216, %fd9742;
	fma.rn.f64 	%fd9744, %fd49, %fd215, %fd9743;
	fma.rn.f64 	%fd9745, %fd50, %fd214, %fd9744;
	fma.rn.f64 	%fd9746, %fd51, %fd213, %fd9745;
	sub.f64 	%fd9747, %fd9746, %fd52;
	abs.f64 	%fd9748, %fd9747;
	setp.lt.f64 	%p1513, %fd9748, %fd8622;
	fma.rn.f64 	%fd9750, %fd54, %fd9723, 0d0000000000000000;
	fma.rn.f64 	%fd9751, %fd55, %fd221, %fd9750;
	fma.rn.f64 	%fd9752, %fd56, %fd220, %fd9751;
	fma.rn.f64 	%fd9753, %fd57, %fd219, %fd9752;
	fma.rn.f64 	%fd9754, %fd58, %fd218, %fd9753;
	fma.rn.f64 	%fd9755, %fd59, %fd217, %fd9754;
	fma.rn.f64 	%fd9756, %fd60, %fd216, %fd9755;
	fma.rn.f64 	%fd9757, %fd61, %fd215, %fd9756;
	fma.rn.f64 	%fd9758, %fd62, %fd214, %fd9757;
	fma.rn.f64 	%fd9759, %fd63, %fd213, %fd9758;
	sub.f64 	%fd9760, %fd9759, %fd64;
	abs.f64 	%fd9761, %fd9760;
	setp.lt.f64 	%p1514, %fd9761, %fd8636;
	fma.rn.f64 	%fd9763, %fd66, %fd9723, 0d0000000000000000;
	fma.rn.f64 	%fd9764, %fd67, %fd221, %fd9763;
	fma.rn.f64 	%fd9765, %fd68, %fd220, %fd9764;
	fma.rn.f64 	%fd9766, %fd69, %fd219, %fd9765;
	fma.rn.f64 	%fd9767, %fd70, %fd218, %fd9766;
	fma.rn.f64 	%fd9768, %fd71, %fd217, %fd9767;
	fma.rn.f64 	%fd9769, %fd72, %fd216, %fd9768;
	fma.rn.f64 	%fd9770, %fd73, %fd215, %fd9769;
	fma.rn.f64 	%fd9771, %fd74, %fd214, %fd9770;
	fma.rn.f64 	%fd9772, %fd75, %fd213, %fd9771;
	sub.f64 	%fd9773, %fd9772, %fd76;
	abs.f64 	%fd9774, %fd9773;
	setp.lt.f64 	%p1515, %fd9774, %fd8650;
	fma.rn.f64 	%fd9776, %fd78, %fd9723, 0d0000000000000000;
	fma.rn.f64 	%fd9777, %fd79, %fd221, %fd9776;
	fma.rn.f64 	%fd9778, %fd80, %fd220, %fd9777;
	fma.rn.f64 	%fd9779, %fd81, %fd219, %fd9778;
	fma.rn.f64 	%fd9780, %fd82, %fd218, %fd9779;
	fma.rn.f64 	%fd9781, %fd83, %fd217, %fd9780;
	fma.rn.f64 	%fd9782, %fd84, %fd216, %fd9781;
	fma.rn.f64 	%fd9783, %fd85, %fd215, %fd9782;
	fma.rn.f64 	%fd9784, %fd86, %fd214, %fd9783;
	fma.rn.f64 	%fd9785, %fd87, %fd213, %fd9784;
	sub.f64 	%fd9786, %fd9785, %fd88;
	abs.f64 	%fd9787, %fd9786;
	setp.lt.f64 	%p1516, %fd9787, %fd8664;
	fma.rn.f64 	%fd9789, %fd90, %fd9723, 0d0000000000000000;
	fma.rn.f64 	%fd9790, %fd91, %fd221, %fd9789;
	fma.rn.f64 	%fd9791, %fd92, %fd220, %fd9790;
	fma.rn.f64 	%fd9792, %fd93, %fd219, %fd9791;
	fma.rn.f64 	%fd9793, %fd94, %fd218, %fd9792;
	fma.rn.f64 	%fd9794, %fd95, %fd217, %fd9793;
	fma.rn.f64 	%fd9795, %fd96, %fd216, %fd9794;
	fma.rn.f64 	%fd9796, %fd97, %fd215, %fd9795;
	fma.rn.f64 	%fd9797, %fd98, %fd214, %fd9796;
	fma.rn.f64 	%fd9798, %fd99, %fd213, %fd9797;
	sub.f64 	%fd9799, %fd9798, %fd100;
	abs.f64 	%fd9800, %fd9799;
	setp.lt.f64 	%p1517, %fd9800, %fd8678;
	fma.rn.f64 	%fd9802, %fd102, %fd9723, 0d0000000000000000;
	fma.rn.f64 	%fd9803, %fd103, %fd221, %fd9802;
	fma.rn.f64 	%fd9804, %fd104, %fd220, %fd9803;
	fma.rn.f64 	%fd9805, %fd105, %fd219, %fd9804;
	fma.rn.f64 	%fd9806, %fd106, %fd218, %fd9805;
	fma.rn.f64 	%fd9807, %fd107, %fd217, %fd9806;
	fma.rn.f64 	%fd9808, %fd108, %fd216, %fd9807;
	fma.rn.f64 	%fd9809, %fd109, %fd215, %fd9808;
	fma.rn.f64 	%fd9810, %fd110, %fd214, %fd9809;
	fma.rn.f64 	%fd9811, %fd111, %fd213, %fd9810;
	sub.f64 	%fd9812, %fd9811, %fd112;
	abs.f64 	%fd9813, %fd9812;
	setp.lt.f64 	%p1518, %fd9813, %fd8692;
	fma.rn.f64 	%fd9815, %fd114, %fd9723, 0d0000000000000000;
	fma.rn.f64 	%fd9816, %fd115, %fd221, %fd9815;
	fma.rn.f64 	%fd9817, %fd116, %fd220, %fd9816;
	fma.rn.f64 	%fd9818, %fd117, %fd219, %fd9817;
	fma.rn.f64 	%fd9819, %fd118, %fd218, %fd9818;
	fma.rn.f64 	%fd9820, %fd119, %fd217, %fd9819;
	fma.rn.f64 	%fd9821, %fd120, %fd216, %fd9820;
	fma.rn.f64 	%fd9822, %fd121, %fd215, %fd9821;
	fma.rn.f64 	%fd9823, %fd122, %fd214, %fd9822;
	fma.rn.f64 	%fd9824, %fd123, %fd213, %fd9823;
	sub.f64 	%fd9825, %fd9824, %fd124;
	abs.f64 	%fd9826, %fd9825;
	setp.lt.f64 	%p1519, %fd9826, %fd8706;
	fma.rn.f64 	%fd9828, %fd126, %fd9723, 0d0000000000000000;
	fma.rn.f64 	%fd9829, %fd127, %fd221, %fd9828;
	fma.rn.f64 	%fd9830, %fd128, %fd220, %fd9829;
	fma.rn.f64 	%fd9831, %fd129, %fd219, %fd9830;
	fma.rn.f64 	%fd9832, %fd130, %fd218, %fd9831;
	fma.rn.f64 	%fd9833, %fd131, %fd217, %fd9832;
	fma.rn.f64 	%fd9834, %fd132, %fd216, %fd9833;
	fma.rn.f64 	%fd9835, %fd133, %fd215, %fd9834;
	fma.rn.f64 	%fd9836, %fd134, %fd214, %fd9835;
	fma.rn.f64 	%fd9837, %fd135, %fd213, %fd9836;
	sub.f64 	%fd9838, %fd9837, %fd136;
	abs.f64 	%fd9839, %fd9838;
	setp.lt.f64 	%p1520, %fd9839, %fd8720;
	fma.rn.f64 	%fd9841, %fd138, %fd9723, 0d0000000000000000;
	fma.rn.f64 	%fd9842, %fd139, %fd221, %fd9841;
	fma.rn.f64 	%fd9843, %fd140, %fd220, %fd9842;
	fma.rn.f64 	%fd9844, %fd141, %fd219, %fd9843;
	fma.rn.f64 	%fd9845, %fd142, %fd218, %fd9844;
	fma.rn.f64 	%fd9846, %fd143, %fd217, %fd9845;
	fma.rn.f64 	%fd9847, %fd144, %fd216, %fd9846;
	fma.rn.f64 	%fd9848, %fd145, %fd215, %fd9847;
	fma.rn.f64 	%fd9849, %fd146, %fd214, %fd9848;
	fma.rn.f64 	%fd9850, %fd147, %fd213, %fd9849;
	sub.f64 	%fd9851, %fd9850, %fd148;
	abs.f64 	%fd9852, %fd9851;
	setp.lt.f64 	%p1521, %fd9852, %fd149;
	and.pred  	%p1522, %p1521, %p1520;
	and.pred  	%p1523, %p1522, %p1519;
	and.pred  	%p1524, %p1523, %p1518;
	and.pred  	%p1525, %p1524, %p1517;
	and.pred  	%p1526, %p1525, %p1516;
	and.pred  	%p1527, %p1526, %p1515;
	and.pred  	%p1528, %p1527, %p1514;
	and.pred  	%p1529, %p1528, %p1513;
	and.pred  	%p9, %p1529, %p1512;
	or.b64  	%rd4589, %rd18, %rd20;
	and.b64  	%rd4590, %rd4589, -4294967296;
	setp.ne.s64 	%p1530, %rd4590, 0;
	@%p1530 bra 	$L__BB4_274;
	cvt.u32.u64 	%r3046, %rd20;
	cvt.u32.u64 	%r3047, %rd18;
	div.u32 	%r3048, %r3047, %r3046;
	mul.lo.s32 	%r3049, %r3048, %r3046;
	sub.s32 	%r3050, %r3047, %r3049;
	cvt.u64.u32 	%rd4903, %r3048;
	cvt.u64.u32 	%rd4904, %r3050;
	bra.uni 	$L__BB4_275;
$L__BB4_274:
	div.s64 	%rd4903, %rd18, %rd20;
	mul.lo.s64 	%rd4591, %rd4903, %rd20;
	sub.s64 	%rd4904, %rd18, %rd4591;
$L__BB4_275:
	cvt.rn.f64.s64 	%fd9853, %rd4904;
	fma.rn.f64 	%fd222, %fd2, %fd9853, %fd1;
	or.b64  	%rd4592, %rd4903, %rd27;
	and.b64  	%rd4593, %rd4592, -4294967296;
	setp.ne.s64 	%p1531, %rd4593, 0;
	@%p1531 bra 	$L__BB4_277;
	cvt.u32.u64 	%r3051, %rd27;
	cvt.u32.u64 	%r3052, %rd4903;
	div.u32 	%r3053, %r3052, %r3051;
	mul.lo.s32 	%r3054, %r3053, %r3051;
	sub.s32 	%r3055, %r3052, %r3054;
	cvt.u64.u32 	%rd4905, %r3053;
	cvt.u64.u32 	%rd4906, %r3055;
	bra.uni 	$L__BB4_278;
$L__BB4_277:
	div.s64 	%rd4905, %rd4903, %rd27;
	mul.lo.s64 	%rd4594, %rd4905, %rd27;
	sub.s64 	%rd4906, %rd4903, %rd4594;
$L__BB4_278:
	cvt.rn.f64.s64 	%fd9854, %rd4906;
	fma.rn.f64 	%fd223, %fd5, %fd9854, %fd4;
	or.b64  	%rd4595, %rd4905, %rd34;
	and.b64  	%rd4596, %rd4595, -4294967296;
	setp.ne.s64 	%p1532, %rd4596, 0;
	@%p1532 bra 	$L__BB4_280;
	cvt.u32.u64 	%r3056, %rd34;
	cvt.u32.u64 	%r3057, %rd4905;
	div.u32 	%r3058, %r3057, %r3056;
	mul.lo.s32 	%r3059, %r3058, %r3056;
	sub.s32 	%r3060, %r3057, %r3059;
	cvt.u64.u32 	%rd4907, %r3058;
	cvt.u64.u32 	%rd4908, %r3060;
	bra.uni 	$L__BB4_281;
$L__BB4_280:
	div.s64 	%rd4907, %rd4905, %rd34;
	mul.lo.s64 	%rd4597, %rd4907, %rd34;
	sub.s64 	%rd4908, %rd4905, %rd4597;
$L__BB4_281:
	cvt.rn.f64.s64 	%fd9855, %rd4908;
	fma.rn.f64 	%fd224, %fd8, %fd9855, %fd7;
	or.b64  	%rd4598, %rd4907, %rd41;
	and.b64  	%rd4599, %rd4598, -4294967296;
	setp.ne.s64 	%p1533, %rd4599, 0;
	@%p1533 bra 	$L__BB4_283;
	cvt.u32.u64 	%r3061, %rd41;
	cvt.u32.u64 	%r3062, %rd4907;
	div.u32 	%r3063, %r3062, %r3061;
	mul.lo.s32 	%r3064, %r3063, %r3061;
	sub.s32 	%r3065, %r3062, %r3064;
	cvt.u64.u32 	%rd4909, %r3063;
	cvt.u64.u32 	%rd4910, %r3065;
	bra.uni 	$L__BB4_284;
$L__BB4_283:
	div.s64 	%rd4909, %rd4907, %rd41;
	mul.lo.s64 	%rd4600, %rd4909, %rd41;
	sub.s64 	%rd4910, %rd4907, %rd4600;
$L__BB4_284:
	cvt.rn.f64.s64 	%fd9856, %rd4910;
	fma.rn.f64 	%fd225, %fd11, %fd9856, %fd10;
	or.b64  	%rd4601, %rd4909, %rd48;
	and.b64  	%rd4602, %rd4601, -4294967296;
	setp.ne.s64 	%p1534, %rd4602, 0;
	@%p1534 bra 	$L__BB4_286;
	cvt.u32.u64 	%r3066, %rd48;
	cvt.u32.u64 	%r3067, %rd4909;
	div.u32 	%r3068, %r3067, %r3066;
	mul.lo.s32 	%r3069, %r3068, %r3066;
	sub.s32 	%r3070, %r3067, %r3069;
	cvt.u64.u32 	%rd4911, %r3068;
	cvt.u64.u32 	%rd4912, %r3070;
	bra.uni 	$L__BB4_287;
$L__BB4_286:
	div.s64 	%rd4911, %rd4909, %rd48;
	mul.lo.s64 	%rd4603, %rd4911, %rd48;
	sub.s64 	%rd4912, %rd4909, %rd4603;
$L__BB4_287:
	cvt.rn.f64.s64 	%fd9857, %rd4912;
	fma.rn.f64 	%fd226, %fd14, %fd9857, %fd13;
	or.b64  	%rd4604, %rd4911, %rd55;
	and.b64  	%rd4605, %rd4604, -4294967296;
	setp.ne.s64 	%p1535, %rd4605, 0;
	@%p1535 bra 	$L__BB4_289;
	cvt.u32.u64 	%r3071, %rd55;
	cvt.u32.u64 	%r3072, %rd4911;
	div.u32 	%r3073, %r3072, %r3071;
	mul.lo.s32 	%r3074, %r3073, %r3071;
	sub.s32 	%r3075, %r3072, %r3074;
	cvt.u64.u32 	%rd4913, %r3073;
	cvt.u64.u32 	%rd4914, %r3075;
	bra.uni 	$L__BB4_290;
$L__BB4_289:
	div.s64 	%rd4913, %rd4911, %rd55;
	mul.lo.s64 	%rd4606, %rd4913, %rd55;
	sub.s64 	%rd4914, %rd4911, %rd4606;
$L__BB4_290:
	cvt.rn.f64.s64 	%fd9858, %rd4914;
	fma.rn.f64 	%fd227, %fd17, %fd9858, %fd16;
	or.b64  	%rd4607, %rd4913, %rd62;
	and.b64  	%rd4608, %rd4607, -4294967296;
	setp.ne.s64 	%p1536, %rd4608, 0;
	@%p1536 bra 	$L__BB4_292;
	cvt.u32.u64 	%r3076, %rd62;
	cvt.u32.u64 	%r3077, %rd4913;
	div.u32 	%r3078, %r3077, %r3076;
	mul.lo.s32 	%r3079, %r3078, %r3076;
	sub.s32 	%r3080, %r3077, %r3079;
	cvt.u64.u32 	%rd4915, %r3078;
	cvt.u64.u32 	%rd4916, %r3080;
	bra.uni 	$L__BB4_293;
$L__BB4_292:
	div.s64 	%rd4915, %rd4913, %rd62;
	mul.lo.s64 	%rd4609, %rd4915, %rd62;
	sub.s64 	%rd4916, %rd4913, %rd4609;
$L__BB4_293:
	cvt.rn.f64.s64 	%fd9859, %rd4916;
	fma.rn.f64 	%fd228, %fd20, %fd9859, %fd19;
	or.b64  	%rd4610, %rd4915, %rd69;
	and.b64  	%rd4611, %rd4610, -4294967296;
	setp.ne.s64 	%p1537, %rd4611, 0;
	@%p1537 bra 	$L__BB4_295;
	cvt.u32.u64 	%r3081, %rd69;
	cvt.u32.u64 	%r3082, %rd4915;
	div.u32 	%r3083, %r3082, %r3081;
	mul.lo.s32 	%r3084, %r3083, %r3081;
	sub.s32 	%r3085, %r3082, %r3084;
	cvt.u64.u32 	%rd4917, %r3083;
	cvt.u64.u32 	%rd4918, %r3085;
	bra.uni 	$L__BB4_296;
$L__BB4_295:
	div.s64 	%rd4917, %rd4915, %rd69;
	mul.lo.s64 	%rd4612, %rd4917, %rd69;
	sub.s64 	%rd4918, %rd4915, %rd4612;
$L__BB4_296:
	cvt.rn.f64.s64 	%fd9860, %rd4918;
	fma.rn.f64 	%fd229, %fd23, %fd9860, %fd22;
	or.b64  	%rd4613, %rd4917, %rd76;
	and.b64  	%rd4614, %rd4613, -4294967296;
	setp.ne.s64 	%p1538, %rd4614, 0;
	@%p1538 bra 	$L__BB4_298;
	cvt.u32.u64 	%r3086, %rd76;
	cvt.u32.u64 	%r3087, %rd4917;
	div.u32 	%r3088, %r3087, %r3086;
	mul.lo.s32 	%r3089, %r3088, %r3086;
	sub.s32 	%r3090, %r3087, %r3089;
	cvt.u64.u32 	%rd4919, %r3088;
	cvt.u64.u32 	%rd4920, %r3090;
	bra.uni 	$L__BB4_299;
$L__BB4_298:
	div.s64 	%rd4919, %rd4917, %rd76;
	mul.lo.s64 	%rd4615, %rd4919, %rd76;
	sub.s64 	%rd4920, %rd4917, %rd4615;
$L__BB4_299:
	cvt.rn.f64.s64 	%fd9861, %rd4920;
	fma.rn.f64 	%fd230, %fd26, %fd9861, %fd25;
	or.b64  	%rd4616, %rd4919, %rd83;
	and.b64  	%rd4617, %rd4616, -4294967296;
	setp.ne.s64 	%p1539, %rd4617, 0;
	@%p1539 bra 	$L__BB4_301;
	cvt.u32.u64 	%r3091, %rd83;
	cvt.u32.u64 	%r3092, %rd4919;
	rem.u32 	%r3093, %r3092, %r3091;
	cvt.u64.u32 	%rd4921, %r3093;
	bra.uni 	$L__BB4_302;
$L__BB4_301:
	rem.s64 	%rd4921, %rd4919, %rd83;
$L__BB4_302:
	cvt.rn.f64.s64 	%fd9862, %rd4921;
	fma.rn.f64 	%fd9863, %fd29, %fd9862, %fd28;
	fma.rn.f64 	%fd9864, %fd30, %fd9863, 0d0000000000000000;
	fma.rn.f64 	%fd9865, %fd31, %fd230, %fd9864;
	fma.rn.f64 	%fd9866, %fd32, %fd229, %fd9865;
	fma.rn.f64 	%fd9867, %fd33, %fd228, %fd9866;
	fma.rn.f64 	%fd9868, %fd34, %fd227, %fd9867;
	fma.rn.f64 	%fd9869, %fd35, %fd226, %fd9868;
	fma.rn.f64 	%fd9870, %fd36, %fd225, %fd9869;
	fma.rn.f64 	%fd9871, %fd37, %fd224, %fd9870;
	fma.rn.f64 	%fd9872, %fd38, %fd223, %fd9871;
	fma.rn.f64 	%fd9873, %fd39, %fd222, %fd9872;
	sub.f64 	%fd9874, %fd9873, %fd40;
	abs.f64 	%fd9875, %fd9874;
	setp.lt.f64 	%p1540, %fd9875, %fd8608;
	fma.rn.f64 	%fd9877, %fd42, %fd9863, 0d0000000000000000;
	fma.rn.f64 	%fd9878, %fd43, %fd230, %fd9877;
	fma.rn.f64 	%fd9879, %fd44, %fd229, %fd9878;
	fma.rn.f64 	%fd9880, %fd45, %fd228, %fd9879;
	fma.rn.f64 	%fd9881, %fd46, %fd227, %fd9880;
	fma.rn.f64 	%fd9882, %fd47, %fd226, %fd9881;
	fma.rn.f64 	%fd9883, %fd48, %fd225, %fd9882;
	fma.rn.f64 	%fd9884, %fd49, %fd224, %fd9883;
	fma.rn.f64 	%fd9885, %fd50, %fd223, %fd9884;
	fma.rn.f64 	%fd9886, %fd51, %fd222, %fd9885;
	sub.f64 	%fd9887, %fd9886, %fd52;
	abs.f64 	%fd9888, %fd9887;
	setp.lt.f64 	%p1541, %fd9888, %fd8622;
	fma.rn.f64 	%fd9890, %fd54, %fd9863, 0d0000000000000000;
	fma.rn.f64 	%fd9891, %fd55, %fd230, %fd9890;
	fma.rn.f64 	%fd9892, %fd56, %fd229, %fd9891;
	fma.rn.f64 	%fd9893, %fd57, %fd228, %fd9892;
	fma.rn.f64 	%fd9894, %fd58, %fd227, %fd9893;
	fma.rn.f64 	%fd9895, %fd59, %fd226, %fd9894;
	fma.rn.f64 	%fd9896, %fd60, %fd225, %fd9895;
	fma.rn.f64 	%fd9897, %fd61, %fd224, %fd9896;
	fma.rn.f64 	%fd9898, %fd62, %fd223, %fd9897;
	fma.rn.f64 	%fd9899, %fd63, %fd222, %fd9898;
	sub.f64 	%fd9900, %fd9899, %fd64;
	abs.f64 	%fd9901, %fd9900;
	setp.lt.f64 	%p1542, %fd9901, %fd8636;
	fma.rn.f64 	%fd9903, %fd66, %fd9863, 0d0000000000000000;
	fma.rn.f64 	%fd9904, %fd67, %fd230, %fd9903;
	fma.rn.f64 	%fd9905, %fd68, %fd229, %fd9904;
	fma.rn.f64 	%fd9906, %fd69, %fd228, %fd9905;
	fma.rn.f64 	%fd9907, %fd70, %fd227, %fd9906;
	fma.rn.f64 	%fd9908, %fd71, %fd226, %fd9907;
	fma.rn.f64 	%fd9909, %fd72, %fd225, %fd9908;
	fma.rn.f64 	%fd9910, %fd73, %fd224, %fd9909;
	fma.rn.f64 	%fd9911, %fd74, %fd223, %fd9910;
	fma.rn.f64 	%fd9912, %fd75, %fd222, %fd9911;
	sub.f64 	%fd9913, %fd9912, %fd76;
	abs.f64 	%fd9914, %fd9913;
	setp.lt.f64 	%p1543, %fd9914, %fd8650;
	fma.rn.f64 	%fd9916, %fd78, %fd9863, 0d0000000000000000;
	fma.rn.f64 	%fd9917, %fd79, %fd230, %fd9916;
	fma.rn.f64 	%fd9918, %fd80, %fd229, %fd9917;
	fma.rn.f64 	%fd9919, %fd81, %fd228, %fd9918;
	fma.rn.f64 	%fd9920, %fd82, %fd227, %fd9919;
	fma.rn.f64 	%fd9921, %fd83, %fd226, %fd9920;
	fma.rn.f64 	%fd9922, %fd84, %fd225, %fd9921;
	fma.rn.f64 	%fd9923, %fd85, %fd224, %fd9922;
	fma.rn.f64 	%fd9924, %fd86, %fd223, %fd9923;
	fma.rn.f64 	%fd9925, %fd87, %fd222, %fd9924;
	sub.f64 	%fd9926, %fd9925, %fd88;
	abs.f64 	%fd9927, %fd9926;
	setp.lt.f64 	%p1544, %fd9927, %fd8664;
	fma.rn.f64 	%fd9929, %fd90, %fd9863, 0d0000000000000000;
	fma.rn.f64 	%fd9930, %fd91, %fd230, %fd9929;
	fma.rn.f64 	%fd9931, %fd92, %fd229, %fd9930;
	fma.rn.f64 	%fd9932, %fd93, %fd228, %fd9931;
	fma.rn.f64 	%fd9933, %fd94, %fd227, %fd9932;
	fma.rn.f64 	%fd9934, %fd95, %fd226, %fd9933;
	fma.rn.f64 	%fd9935, %fd96, %fd225, %fd9934;
	fma.rn.f64 	%fd9936, %fd97, %fd224, %fd9935;
	fma.rn.f64 	%fd9937, %fd98, %fd223, %fd9936;
	fma.rn.f64 	%fd9938, %fd99, %fd222, %fd9937;
	sub.f64 	%fd9939, %fd9938, %fd100;
	abs.f64 	%fd9940, %fd9939;
	setp.lt.f64 	%p1545, %fd9940, %fd8678;
	fma.rn.f64 	%fd9942, %fd102, %fd9863, 0d0000000000000000;
	fma.rn.f64 	%fd9943, %fd103, %fd230, %fd9942;
	fma.rn.f64 	%fd9944, %fd104, %fd229, %fd9943;
	fma.rn.f64 	%fd9945, %fd105, %fd228, %fd9944;
	fma.rn.f64 	%fd9946, %fd106, %fd227, %fd9945;
	fma.rn.f64 	%fd9947, %fd107, %fd226, %fd9946;
	fma.rn.f64 	%fd9948, %fd108, %fd225, %fd9947;
	fma.rn.f64 	%fd9949, %fd109, %fd224, %fd9948;
	fma.rn.f64 	%fd9950, %fd110, %fd223, %fd9949;
	fma.rn.f64 	%fd9951, %fd111, %fd222, %fd9950;
	sub.f64 	%fd9952, %fd9951, %fd112;
	abs.f64 	%fd9953, %fd9952;
	setp.lt.f64 	%p1546, %fd9953, %fd8692;
	fma.rn.f64 	%fd9955, %fd114, %fd9863, 0d0000000000000000;
	fma.rn.f64 	%fd9956, %fd115, %fd230, %fd9955;
	fma.rn.f64 	%fd9957, %fd116, %fd229, %fd9956;
	fma.rn.f64 	%fd9958, %fd117, %fd228, %fd9957;
	fma.rn.f64 	%fd9959, %fd118, %fd227, %fd9958;
	fma.rn.f64 	%fd9960, %fd119, %fd226, %fd9959;
	fma.rn.f64 	%fd9961, %fd120, %fd225, %fd9960;
	fma.rn.f64 	%fd9962, %fd121, %fd224, %fd9961;
	fma.rn.f64 	%fd9963, %fd122, %fd223, %fd9962;
	fma.rn.f64 	%fd9964, %fd123, %fd222, %fd9963;
	sub.f64 	%fd9965, %fd9964, %fd124;
	abs.f64 	%fd9966, %fd9965;
	setp.lt.f64 	%p1547, %fd9966, %fd8706;
	fma.rn.f64 	%fd9968, %fd126, %fd9863, 0d0000000000000000;
	fma.rn.f64 	%fd9969, %fd127, %fd230, %fd9968;
	fma.rn.f64 	%fd9970, %fd128, %fd229, %fd9969;
	fma.rn.f64 	%fd9971, %fd129, %fd228, %fd9970;
	fma.rn.f64 	%fd9972, %fd130, %fd227, %fd9971;
	fma.rn.f64 	%fd9973, %fd131, %fd226, %fd9972;
	fma.rn.f64 	%fd9974, %fd132, %fd225, %fd9973;
	fma.rn.f64 	%fd9975, %fd133, %fd224, %fd9974;
	fma.rn.f64 	%fd9976, %fd134, %fd223, %fd9975;
	fma.rn.f64 	%fd9977, %fd135, %fd222, %fd9976;
	sub.f64 	%fd9978, %fd9977, %fd136;
	abs.f64 	%fd9979, %fd9978;
	setp.lt.f64 	%p1548, %fd9979, %fd8720;
	fma.rn.f64 	%fd9981, %fd138, %fd9863, 0d0000000000000000;
	fma.rn.f64 	%fd9982, %fd139, %fd230, %fd9981;
	fma.rn.f64 	%fd9983, %fd140, %fd229, %fd9982;
	fma.rn.f64 	%fd9984, %fd141, %fd228, %fd9983;
	fma.rn.f64 	%fd9985, %fd142, %fd227, %fd9984;
	fma.rn.f64 	%fd9986, %fd143, %fd226, %fd9985;
	fma.rn.f64 	%fd9987, %fd144, %fd225, %fd9986;
	fma.rn.f64 	%fd9988, %fd145, %fd224, %fd9987;
	fma.rn.f64 	%fd9989, %fd146, %fd223, %fd9988;
	fma.rn.f64 	%fd9990, %fd147, %fd222, %fd9989;
	sub.f64 	%fd9991, %fd9990, %fd148;
	abs.f64 	%fd9992, %fd9991;
	setp.lt.f64 	%p1549, %fd9992, %fd149;
	and.pred  	%p1550, %p1549, %p1548;
	and.pred  	%p1551, %p1550, %p1547;
	and.pred  	%p1552, %p1551, %p1546;
	and.pred  	%p1553, %p1552, %p1545;
	and.pred  	%p1554, %p1553, %p1544;
	and.pred  	%p1555, %p1554, %p1543;
	and.pred  	%p1556, %p1555, %p1542;
	and.pred  	%p1557, %p1556, %p1541;
	and.pred  	%p10, %p1557, %p1540;
	or.b64  	%rd4618, %rd19, %rd20;
	and.b64  	%rd4619, %rd4618, -4294967296;
	setp.ne.s64 	%p1558, %rd4619, 0;
	@%p1558 bra 	$L__BB4_304;
	cvt.u32.u64 	%r3094, %rd20;
	cvt.u32.u64 	%r3095, %rd19;
	div.u32 	%r3096, %r3095, %r3094;
	mul.lo.s32 	%r3097, %r3096, %r3094;
	sub.s32 	%r3098, %r3095, %r3097;
	cvt.u64.u32 	%rd4922, %r3096;
	cvt.u64.u32 	%rd4923, %r3098;
	bra.uni 	$L__BB4_305;
$L__BB4_304:
	div.s64 	%rd4922, %rd19, %rd20;
	mul.lo.s64 	%rd4620, %rd4922, %rd20;
	sub.s64 	%rd4923, %rd19, %rd4620;
$L__BB4_305:
	cvt.rn.f64.s64 	%fd9993, %rd4923;
	fma.rn.f64 	%fd231, %fd2, %fd9993, %fd1;
	or.b64  	%rd4621, %rd4922, %rd27;
	and.b64  	%rd4622, %rd4621, -4294967296;
	setp.ne.s64 	%p1559, %rd4622, 0;
	@%p1559 bra 	$L__BB4_307;
	cvt.u32.u64 	%r3099, %rd27;
	cvt.u32.u64 	%r3100, %rd4922;
	div.u32 	%r3101, %r3100, %r3099;
	mul.lo.s32 	%r3102, %r3101, %r3099;
	sub.s32 	%r3103, %r3100, %r3102;
	cvt.u64.u32 	%rd4924, %r3101;
	cvt.u64.u32 	%rd4925, %r3103;
	bra.uni 	$L__BB4_308;
$L__BB4_307:
	div.s64 	%rd4924, %rd4922, %rd27;
	mul.lo.s64 	%rd4623, %rd4924, %rd27;
	sub.s64 	%rd4925, %rd4922, %rd4623;
$L__BB4_308:
	cvt.rn.f64.s64 	%fd9994, %rd4925;
	fma.rn.f64 	%fd232, %fd5, %fd9994, %fd4;
	or.b64  	%rd4624, %rd4924, %rd34;
	and.b64  	%rd4625, %rd4624, -4294967296;
	setp.ne.s64 	%p1560, %rd4625, 0;
	@%p1560 bra 	$L__BB4_310;
	cvt.u32.u64 	%r3104, %rd34;
	cvt.u32.u64 	%r3105, %rd4924;
	div.u32 	%r3106, %r3105, %r3104;
	mul.lo.s32 	%r3107, %r3106, %r3104;
	sub.s32 	%r3108, %r3105, %r3107;
	cvt.u64.u32 	%rd4926, %r3106;
	cvt.u64.u32 	%rd4927, %r3108;
	bra.uni 	$L__BB4_311;
$L__BB4_310:
	div.s64 	%rd4926, %rd4924, %rd34;
	mul.lo.s64 	%rd4626, %rd4926, %rd34;
	sub.s64 	%rd4927, %rd4924, %rd4626;
$L__BB4_311:
	cvt.rn.f64.s64 	%fd9995, %rd4927;
	fma.rn.f64 	%fd233, %fd8, %fd9995, %fd7;
	or.b64  	%rd4627, %rd4926, %rd41;
	and.b64  	%rd4628, %rd4627, -4294967296;
	setp.ne.s64 	%p1561, %rd4628, 0;
	@%p1561 bra 	$L__BB4_313;
	cvt.u32.u64 	%r3109, %rd41;
	cvt.u32.u64 	%r3110, %rd4926;
	div.u32 	%r3111, %r3110, %r3109;
	mul.lo.s32 	%r3112, %r3111, %r3109;
	sub.s32 	%r3113, %r3110, %r3112;
	cvt.u64.u32 	%rd4928, %r3111;
	cvt.u64.u32 	%rd4929, %r3113;
	bra.uni 	$L__BB4_314;
$L__BB4_313:
	div.s64 	%rd4928, %rd4926, %rd41;
	mul.lo.s64 	%rd4629, %rd4928, %rd41;
	sub.s64 	%rd4929, %rd4926, %rd4629;
$L__BB4_314:
	cvt.rn.f64.s64 	%fd9996, %rd4929;
	fma.rn.f64 	%fd234, %fd11, %fd9996, %fd10;
	or.b64  	%rd4630, %rd4928, %rd48;
	and.b64  	%rd4631, %rd4630, -4294967296;
	setp.ne.s64 	%p1562, %rd4631, 0;
	@%p1562 bra 	$L__BB4_316;
	cvt.u32.u64 	%r3114, %rd48;
	cvt.u32.u64 	%r3115, %rd4928;
	div.u32 	%r3116, %r3115, %r3114;
	mul.lo.s32 	%r3117, %r3116, %r3114;
	sub.s32 	%r3118, %r3115, %r3117;
	cvt.u64.u32 	%rd4930, %r3116;
	cvt.u64.u32 	%rd4931, %r3118;
	bra.uni 	$L__BB4_317;
$L__BB4_316:
	div.s64 	%rd4930, %rd4928, %rd48;
	mul.lo.s64 	%rd4632, %rd4930, %rd48;
	sub.s64 	%rd4931, %rd4928, %rd4632;
$L__BB4_317:
	cvt.rn.f64.s64 	%fd9997, %rd4931;
	fma.rn.f64 	%fd235, %fd14, %fd9997, %fd13;
	or.b64  	%rd4633, %rd4930, %rd55;
	and.b64  	%rd4634, %rd4633, -4294967296;
	setp.ne.s64 	%p1563, %rd4634, 0;
	@%p1563 bra 	$L__BB4_319;
	cvt.u32.u64 	%r3119, %rd55;
	cvt.u32.u64 	%r3120, %rd4930;
	div.u32 	%r3121, %r3120, %r3119;
	mul.lo.s32 	%r3122, %r3121, %r3119;
	sub.s32 	%r3123, %r3120, %r3122;
	cvt.u64.u32 	%rd4932, %r3121;
	cvt.u64.u32 	%rd4933, %r3123;
	bra.uni 	$L__BB4_320;
$L__BB4_319:
	div.s64 	%rd4932, %rd4930, %rd55;
	mul.lo.s64 	%rd4635, %rd4932, %rd55;
	sub.s64 	%rd4933, %rd4930, %rd4635;
$L__BB4_320:
	cvt.rn.f64.s64 	%fd9998, %rd4933;
	fma.rn.f64 	%fd236, %fd17, %fd9998, %fd16;
	or.b64  	%rd4636, %rd4932, %rd62;
	and.b64  	%rd4637, %rd4636, -4294967296;
	setp.ne.s64 	%p1564, %rd4637, 0;
	@%p1564 bra 	$L__BB4_322;
	cvt.u32.u64 	%r3124, %rd62;
	cvt.u32.u64 	%r3125, %rd4932;
	div.u32 	%r3126, %r3125, %r3124;
	mul.lo.s32 	%r3127, %r3126, %r3124;
	sub.s32 	%r3128, %r3125, %r3127;
	cvt.u64.u32 	%rd4934, %r3126;
	cvt.u64.u32 	%rd4935, %r3128;
	bra.uni 	$L__BB4_323;
$L__BB4_322:
	div.s64 	%rd4934, %rd4932, %rd62;
	mul.lo.s64 	%rd4638, %rd4934, %rd62;
	sub.s64 	%rd4935, %rd4932, %rd4638;
$L__BB4_323:
	cvt.rn.f64.s64 	%fd9999, %rd4935;
	fma.rn.f64 	%fd237, %fd20, %fd9999, %fd19;
	or.b64  	%rd4639, %rd4934, %rd69;
	and.b64  	%rd4640, %rd4639, -4294967296;
	setp.ne.s64 	%p1565, %rd4640, 0;
	@%p1565 bra 	$L__BB4_325;
	cvt.u32.u64 	%r3129, %rd69;
	cvt.u32.u64 	%r3130, %rd4934;
	div.u32 	%r3131, %r3130, %r3129;
	mul.lo.s32 	%r3132, %r3131, %r3129;
	sub.s32 	%r3133, %r3130, %r3132;
	cvt.u64.u32 	%rd4936, %r3131;
	cvt.u64.u32 	%rd4937, %r3133;
	bra.uni 	$L__BB4_326;
$L__BB4_325:
	div.s64 	%rd4936, %rd4934, %rd69;
	mul.lo.s64 	%rd4641, %rd4936, %rd69;
	sub.s64 	%rd4937, %rd4934, %rd4641;
$L__BB4_326:
	cvt.rn.f64.s64 	%fd10000, %rd4937;
	fma.rn.f64 	%fd238, %fd23, %fd10000, %fd22;
	or.b64  	%rd4642, %rd4936, %rd76;
	and.b64  	%rd4643, %rd4642, -4294967296;
	setp.ne.s64 	%p1566, %rd4643, 0;
	@%p1566 bra 	$L__BB4_328;
	cvt.u32.u64 	%r3134, %rd76;
	cvt.u32.u64 	%r3135, %rd4936;
	div.u32 	%r3136, %r3135, %r3134;
	mul.lo.s32 	%r3137, %r3136, %r3134;
	sub.s32 	%r3138, %r3135, %r3137;
	cvt.u64.u32 	%rd4938, %r3136;
	cvt.u64.u32 	%rd4939, %r3138;
	bra.uni 	$L__BB4_329;
$L__BB4_328:
	div.s64 	%rd4938, %rd4936, %rd76;
	mul.lo.s64 	%rd4644, %rd4938, %rd76;
	sub.s64 	%rd4939, %rd4936, %rd4644;
$L__BB4_329:
	cvt.rn.f64.s64 	%fd10001, %rd4939;
	fma.rn.f64 	%fd239, %fd26, %fd10001, %fd25;
	or.b64  	%rd4645, %rd4938, %rd83;
	and.b64  	%rd4646, %rd4645, -4294967296;
	setp.ne.s64 	%p1567, %rd4646, 0;
	@%p1567 bra 	$L__BB4_331;
	cvt.u32.u64 	%r3139, %rd83;
	cvt.u32.u64 	%r3140, %rd4938;
	rem.u32 	%r3141, %r3140, %r3139;
	cvt.u64.u32 	%rd4940, %r3141;
	bra.uni 	$L__BB4_332;
$L__BB4_331:
	rem.s64 	%rd4940, %rd4938, %rd83;
$L__BB4_332:
	mov.u32 	%r3266, %tid.x;
	shr.u32 	%r5, %r3266, 5;
	cvt.rn.f64.s64 	%fd10002, %rd4940;
	fma.rn.f64 	%fd10003, %fd29, %fd10002, %fd28;
	fma.rn.f64 	%fd10004, %fd30, %fd10003, 0d0000000000000000;
	fma.rn.f64 	%fd10005, %fd31, %fd239, %fd10004;
	fma.rn.f64 	%fd10006, %fd32, %fd238, %fd10005;
	fma.rn.f64 	%fd10007, %fd33, %fd237, %fd10006;
	fma.rn.f64 	%fd10008, %fd34, %fd236, %fd10007;
	fma.rn.f64 	%fd10009, %fd35, %fd235, %fd10008;
	fma.rn.f64 	%fd10010, %fd36, %fd234, %fd10009;
	fma.rn.f64 	%fd10011, %fd37, %fd233, %fd10010;
	fma.rn.f64 	%fd10012, %fd38, %fd232, %fd10011;
	fma.rn.f64 	%fd10013, %fd39, %fd231, %fd10012;
	sub.f64 	%fd10014, %fd10013, %fd40;
	abs.f64 	%fd10015, %fd10014;
	setp.lt.f64 	%p1568, %fd10015, %fd8608;
	fma.rn.f64 	%fd10017, %fd42, %fd10003, 0d0000000000000000;
	fma.rn.f64 	%fd10018, %fd43, %fd239, %fd10017;
	fma.rn.f64 	%fd10019, %fd44, %fd238, %fd10018;
	fma.rn.f64 	%fd10020, %fd45, %fd237, %fd10019;
	fma.rn.f64 	%fd10021, %fd46, %fd236, %fd10020;
	fma.rn.f64 	%fd10022, %fd47, %fd235, %fd10021;
	fma.rn.f64 	%fd10023, %fd48, %fd234, %fd10022;
	fma.rn.f64 	%fd10024, %fd49, %fd233, %fd10023;
	fma.rn.f64 	%fd10025, %fd50, %fd232, %fd10024;
	fma.rn.f64 	%fd10026, %fd51, %fd231, %fd10025;
	sub.f64 	%fd10027, %fd10026, %fd52;
	abs.f64 	%fd10028, %fd10027;
	setp.lt.f64 	%p1569, %fd10028, %fd8622;
	fma.rn.f64 	%fd10030, %fd54, %fd10003, 0d0000000000000000;
	fma.rn.f64 	%fd10031, %fd55, %fd239, %fd10030;
	fma.rn.f64 	%fd10032, %fd56, %fd238, %fd10031;
	fma.rn.f64 	%fd10033, %fd57, %fd237, %fd10032;
	fma.rn.f64 	%fd10034, %fd58, %fd236, %fd10033;
	fma.rn.f64 	%fd10035, %fd59, %fd235, %fd10034;
	fma.rn.f64 	%fd10036, %fd60, %fd234, %fd10035;
	fma.rn.f64 	%fd10037, %fd61, %fd233, %fd10036;
	fma.rn.f64 	%fd10038, %fd62, %fd232, %fd10037;
	fma.rn.f64 	%fd10039, %fd63, %fd231, %fd10038;
	sub.f64 	%fd10040, %fd10039, %fd64;
	abs.f64 	%fd10041, %fd10040;
	setp.lt.f64 	%p1570, %fd10041, %fd8636;
	fma.rn.f64 	%fd10043, %fd66, %fd10003, 0d0000000000000000;
	fma.rn.f64 	%fd10044, %fd67, %fd239, %fd10043;
	fma.rn.f64 	%fd10045, %fd68, %fd238, %fd10044;
	fma.rn.f64 	%fd10046, %fd69, %fd237, %fd10045;
	fma.rn.f64 	%fd10047, %fd70, %fd236, %fd10046;
	fma.rn.f64 	%fd10048, %fd71, %fd235, %fd10047;
	fma.rn.f64 	%fd10049, %fd72, %fd234, %fd10048;
	fma.rn.f64 	%fd10050, %fd73, %fd233, %fd10049;
	fma.rn.f64 	%fd10051, %fd74, %fd232, %fd10050;
	fma.rn.f64 	%fd10052, %fd75, %fd231, %fd10051;
	sub.f64 	%fd10053, %fd10052, %fd76;
	abs.f64 	%fd10054, %fd10053;
	setp.lt.f64 	%p1571, %fd10054, %fd8650;
	fma.rn.f64 	%fd10056, %fd78, %fd10003, 0d0000000000000000;
	fma.rn.f64 	%fd10057, %fd79, %fd239, %fd10056;
	fma.rn.f64 	%fd10058, %fd80, %fd238, %fd10057;
	fma.rn.f64 	%fd10059, %fd81, %fd237, %fd10058;
	fma.rn.f64 	%fd10060, %fd82, %fd236, %fd10059;
	fma.rn.f64 	%fd10061, %fd83, %fd235, %fd10060;
	fma.rn.f64 	%fd10062, %fd84, %fd234, %fd10061;
	fma.rn.f64 	%fd10063, %fd85, %fd233, %fd10062;
	fma.rn.f64 	%fd10064, %fd86, %fd232, %fd10063;
	fma.rn.f64 	%fd10065, %fd87, %fd231, %fd10064;
	sub.f64 	%fd10066, %fd10065, %fd88;
	abs.f64 	%fd10067, %fd10066;
	setp.lt.f64 	%p1572, %fd10067, %fd8664;
	fma.rn.f64 	%fd10069, %fd90, %fd10003, 0d0000000000000000;
	fma.rn.f64 	%fd10070, %fd91, %fd239, %fd10069;
	fma.rn.f64 	%fd10071, %fd92, %fd238, %fd10070;
	fma.rn.f64 	%fd10072, %fd93, %fd237, %fd10071;
	fma.rn.f64 	%fd10073, %fd94, %fd236, %fd10072;
	fma.rn.f64 	%fd10074, %fd95, %fd235, %fd10073;
	fma.rn.f64 	%fd10075, %fd96, %fd234, %fd10074;
	fma.rn.f64 	%fd10076, %fd97, %fd233, %fd10075;
	fma.rn.f64 	%fd10077, %fd98, %fd232, %fd10076;
	fma.rn.f64 	%fd10078, %fd99, %fd231, %fd10077;
	sub.f64 	%fd10079, %fd10078, %fd100;
	abs.f64 	%fd10080, %fd10079;
	setp.lt.f64 	%p1573, %fd10080, %fd8678;
	fma.rn.f64 	%fd10082, %fd102, %fd10003, 0d0000000000000000;
	fma.rn.f64 	%fd10083, %fd103, %fd239, %fd10082;
	fma.rn.f64 	%fd10084, %fd104, %fd238, %fd10083;
	fma.rn.f64 	%fd10085, %fd105, %fd237, %fd10084;
	fma.rn.f64 	%fd10086, %fd106, %fd236, %fd10085;
	fma.rn.f64 	%fd10087, %fd107, %fd235, %fd10086;
	fma.rn.f64 	%fd10088, %fd108, %fd234, %fd10087;
	fma.rn.f64 	%fd10089, %fd109, %fd233, %fd10088;
	fma.rn.f64 	%fd10090, %fd110, %fd232, %fd10089;
	fma.rn.f64 	%fd10091, %fd111, %fd231, %fd10090;
	sub.f64 	%fd10092, %fd10091, %fd112;
	abs.f64 	%fd10093, %fd10092;
	setp.lt.f64 	%p1574, %fd10093, %fd8692;
	fma.rn.f64 	%fd10095, %fd114, %fd10003, 0d0000000000000000;
	fma.rn.f64 	%fd10096, %fd115, %fd239, %fd10095;
	fma.rn.f64 	%fd10097, %fd116, %fd238, %fd10096;
	fma.rn.f64 	%fd10098, %fd117, %fd237, %fd10097;
	fma.rn.f64 	%fd10099, %fd118, %fd236, %fd10098;
	fma.rn.f64 	%fd10100, %fd119, %fd235, %fd10099;
	fma.rn.f64 	%fd10101, %fd120, %fd234, %fd10100;
	fma.rn.f64 	%fd10102, %fd121, %fd233, %fd10101;
	fma.rn.f64 	%fd10103, %fd122, %fd232, %fd10102;
	fma.rn.f64 	%fd10104, %fd123, %fd231, %fd10103;
	sub.f64 	%fd10105, %fd10104, %fd124;
	abs.f64 	%fd10106, %fd10105;
	setp.lt.f64 	%p1575, %fd10106, %fd8706;
	fma.rn.f64 	%fd10108, %fd126, %fd10003, 0d0000000000000000;
	fma.rn.f64 	%fd10109, %fd127, %fd239, %fd10108;
	fma.rn.f64 	%fd10110, %fd128, %fd238, %fd10109;
	fma.rn.f64 	%fd10111, %fd129, %fd237, %fd10110;
	fma.rn.f64 	%fd10112, %fd130, %fd236, %fd10111;
	fma.rn.f64 	%fd10113, %fd131, %fd235, %fd10112;
	fma.rn.f64 	%fd10114, %fd132, %fd234, %fd10113;
	fma.rn.f64 	%fd10115, %fd133, %fd233, %fd10114;
	fma.rn.f64 	%fd10116, %fd134, %fd232, %fd10115;
	fma.rn.f64 	%fd10117, %fd135, %fd231, %fd10116;
	sub.f64 	%fd10118, %fd10117, %fd136;
	abs.f64 	%fd10119, %fd10118;
	setp.lt.f64 	%p1576, %fd10119, %fd8720;
	fma.rn.f64 	%fd10121, %fd138, %fd10003, 0d0000000000000000;
	fma.rn.f64 	%fd10122, %fd139, %fd239, %fd10121;
	fma.rn.f64 	%fd10123, %fd140, %fd238, %fd10122;
	fma.rn.f64 	%fd10124, %fd141, %fd237, %fd10123;
	fma.rn.f64 	%fd10125, %fd142, %fd236, %fd10124;
	fma.rn.f64 	%fd10126, %fd143, %fd235, %fd10125;
	fma.rn.f64 	%fd10127, %fd144, %fd234, %fd10126;
	fma.rn.f64 	%fd10128, %fd145, %fd233, %fd10127;
	fma.rn.f64 	%fd10129, %fd146, %fd232, %fd10128;
	fma.rn.f64 	%fd10130, %fd147, %fd231, %fd10129;
	sub.f64 	%fd10131, %fd10130, %fd148;
	abs.f64 	%fd10132, %fd10131;
	setp.lt.f64 	%p1577, %fd10132, %fd149;
	and.pred  	%p1578, %p1577, %p1576;
	and.pred  	%p1579, %p1578, %p1575;
	and.pred  	%p1580, %p1579, %p1574;
	and.pred  	%p1581, %p1580, %p1573;
	and.pred  	%p1582, %p1581, %p1572;
	and.pred  	%p1583, %p1582, %p1571;
	and.pred  	%p1584, %p1583, %p1570;
	and.pred  	%p1585, %p1584, %p1569;
	and.pred  	%p11, %p1585, %p1568;
	selp.u32 	%r3172, 1, 0, %p11;
	bar.sync 	0;
	selp.u32 	%r3173, 1, 0, %p2;
	selp.u32 	%r6, 1, 0, %p1;
	add.s32 	%r7, %r3173, %r6;
	selp.u32 	%r3174, 1, 0, %p3;
	add.s32 	%r8, %r7, %r3174;
	selp.u32 	%r3175, 1, 0, %p4;
	add.s32 	%r9, %r8, %r3175;
	selp.u32 	%r3176, 1, 0, %p5;
	add.s32 	%r10, %r9, %r3176;
	selp.u32 	%r11, 1, 0, %p6;
	add.s32 	%r3177, %r10, %r11;
	selp.u32 	%r12, 1, 0, %p7;
	add.s32 	%r3178, %r3177, %r12;
	selp.u32 	%r13, 1, 0, %p8;
	add.s32 	%r3179, %r3178, %r13;
	selp.u32 	%r14, 1, 0, %p9;
	add.s32 	%r3180, %r3179, %r14;
	selp.u32 	%r15, 1, 0, %p10;
	add.s32 	%r3181, %r3180, %r15;
	add.s32 	%r3146, %r3181, %r3172;
	mov.b32 	%r3144, 1;
	mov.b32 	%r3169, 0;
	mov.b32 	%r3171, -1;
	// begin inline asm
	{  .reg .s32 r0;  .reg .pred p;  shfl.sync.up.b32 r0|p, %r3146, %r3144, %r3169, %r3171;  @p add.s32 r0, r0, %r3146;  mov.s32 %r3142, r0;}
	// end inline asm
	mov.b32 	%r3150, 2;
	// begin inline asm
	{  .reg .s32 r0;  .reg .pred p;  shfl.sync.up.b32 r0|p, %r3142, %r3150, %r3169, %r3171;  @p add.s32 r0, r0, %r3142;  mov.s32 %r3148, r0;}
	// end inline asm
	mov.b32 	%r3156, 4;
	// begin inline asm
	{  .reg .s32 r0;  .reg .pred p;  shfl.sync.up.b32 r0|p, %r3148, %r3156, %r3169, %r3171;  @p add.s32 r0, r0, %r3148;  mov.s32 %r3154, r0;}
	// end inline asm
	mov.b32 	%r3162, 8;
	// begin inline asm
	{  .reg .s32 r0;  .reg .pred p;  shfl.sync.up.b32 r0|p, %r3154, %r3162, %r3169, %r3171;  @p add.s32 r0, r0, %r3154;  mov.s32 %r3160, r0;}
	// end inline asm
	mov.b32 	%r3168, 16;
	// begin inline asm
	{  .reg .s32 r0;  .reg .pred p;  shfl.sync.up.b32 r0|p, %r3160, %r3168, %r3169, %r3171;  @p add.s32 r0, r0, %r3160;  mov.s32 %r3166, r0;}
	// end inline asm
	setp.ne.s32 	%p1586, %r2592, 31;
	@%p1586 bra 	$L__BB4_334;
	shl.b32 	%r3182, %r5, 2;
	mov.u32 	%r3183, _ZZN3cub18CUB_300001_SM_10006detail6select23DeviceSelectSweepKernelINS2_10policy_hubIxNS0_8NullTypeEiLb0ELNS0_10SelectImplE0EE10Policy1000EN6thrust24THRUST_300001_SM_1000_NS17counting_iteratorIxNSA_11use_defaultESC_SC_EEPS5_NSA_6detail15normal_iteratorINSA_10device_ptrIxEEEEPlNS0_13ScanTileStateIiLb1EEE17ConstraintCheckerS5_iNS2_19streaming_context_tIlLb1EEELS6_0EEEvT0_T1_T2_T3_T4_T5_T6_T7_iT8_NS1_7vsmem_tEE19static_temp_storage;
	add.s32 	%r3184, %r3183, %r3182;
	st.shared.u32 	[%r3184], %r3166;
$L__BB4_334:
	bar.sync 	0;
	ld.shared.v4.u32 	{%r18, %r19, %r20, %r21}, [_ZZN3cub18CUB_300001_SM_10006detail6select23DeviceSelectSweepKernelINS2_10policy_hubIxNS0_8NullTypeEiLb0ELNS0_10SelectImplE0EE10Policy1000EN6thrust24THRUST_300001_SM_1000_NS17counting_iteratorIxNSA_11use_defaultESC_SC_EEPS5_NSA_6detail15normal_iteratorINSA_10device_ptrIxEEEEPlNS0_13ScanTileStateIiLb1EEE17ConstraintCheckerS5_iNS2_19streaming_context_tIlLb1EEELS6_0EEEvT0_T1_T2_T3_T4_T5_T6_T7_iT8_NS1_7vsmem_tEE19static_temp_storage];
	add.s32 	%r3185, %r19, %r18;
	setp.eq.s32 	%p1587, %r5, 2;
	selp.b32 	%r3186, %r3185, %r18, %p1587;
	add.s32 	%r3187, %r3185, %r20;
	setp.eq.s32 	%p1588, %r5, 3;
	selp.b32 	%r3188, %r3187, %r3186, %p1588;
	add.s32 	%r3189, %r3187, %r21;
	setp.eq.s32 	%p1589, %r5, 4;
	selp.b32 	%r3190, %r3189, %r3188, %p1589;
	ld.shared.v4.u32 	{%r22, %r23, %r24, %r25}, [_ZZN3cub18CUB_300001_SM_10006detail6select23DeviceSelectSweepKernelINS2_10policy_hubIxNS0_8NullTypeEiLb0ELNS0_10SelectImplE0EE10Policy1000EN6thrust24THRUST_300001_SM_1000_NS17counting_iteratorIxNSA_11use_defaultESC_SC_EEPS5_NSA_6detail15normal_iteratorINSA_10device_ptrIxEEEEPlNS0_13ScanTileStateIiLb1EEE17ConstraintCheckerS5_iNS2_19streaming_context_tIlLb1EEELS6_0EEEvT0_T1_T2_T3_T4_T5_T6_T7_iT8_NS1_7vsmem_tEE19static_temp_storage+16];
	add.s32 	%r3191, %r3189, %r22;
	setp.eq.s32 	%p1590, %r5, 5;
	selp.b32 	%r3192, %r3191, %r3190, %p1590;
	add.s32 	%r3193, %r3191, %r23;
	setp.eq.s32 	%p1591, %r5, 6;
	selp.b32 	%r3194, %r3193, %r3192, %p1591;
	add.s32 	%r3195, %r3193, %r24;
	setp.eq.s32 	%p1592, %r5, 7;
	selp.b32 	%r3196, %r3195, %r3194, %p1592;
	add.s32 	%r3197, %r3195, %r25;
	setp.eq.s32 	%p1593, %r5, 8;
	selp.b32 	%r3198, %r3197, %r3196, %p1593;
	ld.shared.v4.u32 	{%r26, %r27, %r28, %r29}, [_ZZN3cub18CUB_300001_SM_10006detail6select23DeviceSelectSweepKernelINS2_10policy_hubIxNS0_8NullTypeEiLb0ELNS0_10SelectImplE0EE10Policy1000EN6thrust24THRUST_300001_SM_1000_NS17counting_iteratorIxNSA_11use_defaultESC_SC_EEPS5_NSA_6detail15normal_iteratorINSA_10device_ptrIxEEEEPlNS0_13ScanTileStateIiLb1EEE17ConstraintCheckerS5_iNS2_19streaming_context_tIlLb1EEELS6_0EEEvT0_T1_T2_T3_T4_T5_T6_T7_iT8_NS1_7vsmem_tEE19static_temp_storage+32];
	add.s32 	%r3199, %r3197, %r26;
	setp.eq.s32 	%p1594, %r5, 9;
	selp.b32 	%r3200, %r3199, %r3198, %p1594;
	add.s32 	%r3201, %r3199, %r27;
	setp.eq.s32 	%p1595, %r5, 10;
	selp.b32 	%r3202, %r3201, %r3200, %p1595;
	add.s32 	%r3203, %r3201, %r28;
	setp.eq.s32 	%p1596, %r5, 11;
	selp.b32 	%r3204, %r3203, %r3202, %p1596;
	add.s32 	%r30, %r3203, %r29;
	setp.lt.u32 	%p1597, %r3266, 32;
	selp.b32 	%r3205, 0, %r3204, %p1597;
	setp.eq.s32 	%p1598, %r2592, 0;
	sub.s32 	%r3206, %r3166, %r3146;
	selp.b32 	%r3207, 0, %r3206, %p1598;
	add.s32 	%r31, %r3205, %r3207;
	add.s32 	%r32, %r31, %r6;
	add.s32 	%r33, %r7, %r31;
	add.s32 	%r34, %r8, %r31;
	add.s32 	%r35, %r9, %r31;
	add.s32 	%r36, %r10, %r31;
	add.s32 	%r37, %r36, %r11;
	add.s32 	%r38, %r37, %r12;
	add.s32 	%r39, %r38, %r13;
	add.s32 	%r40, %r39, %r14;
	add.s32 	%r41, %r40, %r15;
	setp.ne.s32 	%p1599, %r3266, 0;
	@%p1599 bra 	$L__BB4_336;
	add.s64 	%rd4647, %rd2, 256;
	mov.b32 	%r3208, 101;
	// begin inline asm
	st.relaxed.gpu.v2.u32 [%rd4647], {%r3208, %r30};
	// end inline asm
$L__BB4_336:
	mov.u64 	%rd657, %rd2970;
	setp.gt.s32 	%p1600, %r30, 384;
	@%p1600 bra 	$L__BB4_381;
	ld.param.u8 	%rs1, [%rd657];
	ld.param.u64 	%rd4648, [%rd657+24];
	cvta.to.global.u64 	%rd658, %rd4648;
	@%p1 bra 	$L__BB4_338;
	bra.uni 	$L__BB4_341;
$L__BB4_338:
	setp.ne.s16 	%p1601, %rs1, 0;
	mov.b64 	%rd4948, 0;
	@%p1601 bra 	$L__BB4_340;
	ld.global.u64 	%rd4948, [%rd658];
$L__BB4_340:
	cvt.s64.s32 	%rd4650, %r31;
	add.s64 	%rd4651, %rd4948, %rd4650;
	shl.b64 	%rd4652, %rd4651, 3;
	add.s64 	%rd4653, %rd4, %rd4652;
	st.global.u64 	[%rd4653], %rd9;
$L__BB4_341:
	not.pred 	%p1602, %p2;
	@%p1602 bra 	$L__BB4_345;
	setp.ne.s16 	%p1603, %rs1, 0;
	mov.b64 	%rd4949, 0;
	@%p1603 bra 	$L__BB4_344;
	ld.global.u64 	%rd4949, [%rd658];
$L__BB4_344:
	cvt.s64.s32 	%rd4655, %r32;
	add.s64 	%rd4656, %rd4949, %rd4655;
	shl.b64 	%rd4657, %rd4656, 3;
	add.s64 	%rd4658, %rd4, %rd4657;
	st.global.u64 	[%rd4658], %rd10;
$L__BB4_345:
	not.pred 	%p1604, %p3;
	@%p1604 bra 	$L__BB4_349;
	setp.ne.s16 	%p1605, %rs1, 0;
	mov.b64 	%rd4950, 0;
	@%p1605 bra 	$L__BB4_348;
	ld.global.u64 	%rd4950, [%rd658];
$L__BB4_348:
	cvt.s64.s32 	%rd4660, %r33;
	add.s64 	%rd4661, %rd4950, %rd4660;
	shl.b64 	%rd4662, %rd4661, 3;
	add.s64 	%rd4663, %rd4, %rd4662;
	st.global.u64 	[%rd4663], %rd11;
$L__BB4_349:
	not.pred 	%p1606, %p4;
	@%p1606 bra 	$L__BB4_353;
	setp.ne.s16 	%p1607, %rs1, 0;
	mov.b64 	%rd4951, 0;
	@%p1607 bra 	$L__BB4_352;
	ld.global.u64 	%rd4951, [%rd658];
$L__BB4_352:
	cvt.s64.s32 	%rd4665, %r34;
	add.s64 	%rd4666, %rd4951, %rd4665;
	shl.b64 	%rd4667, %rd4666, 3;
	add.s64 	%rd4668, %rd4, %rd4667;
	st.global.u64 	[%rd4668], %rd12;
$L__BB4_353:
	not.pred 	%p1608, %p5;
	@%p1608 bra 	$L__BB4_357;
	setp.ne.s16 	%p1609, %rs1, 0;
	mov.b64 	%rd4952, 0;
	@%p1609 bra 	$L__BB4_356;
	ld.global.u64 	%rd4952, [%rd658];
$L__BB4_356:
	cvt.s64.s32 	%rd4670, %r35;
	add.s64 	%rd4671, %rd4952, %rd4670;
	shl.b64 	%rd4672, %rd4671, 3;
	add.s64 	%rd4673, %rd4, %rd4672;
	st.global.u64 	[%rd4673], %rd13;
$L__BB4_357:
	not.pred 	%p1610, %p6;
	@%p1610 bra 	$L__BB4_361;
	setp.ne.s16 	%p1611, %rs1, 0;
	mov.b64 	%rd4953, 0;
	@%p1611 bra 	$L__BB4_360;
	ld.global.u64 	%rd4953, [%rd658];
$L__BB4_360:
	cvt.s64.s32 	%rd4675, %r36;
	add.s64 	%rd4676, %rd4953, %rd4675;
	shl.b64 	%rd4677, %rd4676, 3;
	add.s64 	%rd4678, %rd4, %rd4677;
	st.global.u64 	[%rd4678], %rd14;
$L__BB4_361:
	not.pred 	%p1612, %p7;
	@%p1612 bra 	$L__BB4_365;
	setp.ne.s16 	%p1613, %rs1, 0;
	mov.b64 	%rd4954, 0;
	@%p1613 bra 	$L__BB4_364;
	ld.global.u64 	%rd4954, [%rd658];
$L__BB4_364:
	cvt.s64.s32 	%rd4680, %r37;
	add.s64 	%rd4681, %rd4954, %rd4680;
	shl.b64 	%rd4682, %rd4681, 3;
	add.s64 	%rd4683, %rd4, %rd4682;
	st.global.u64 	[%rd4683], %rd15;
$L__BB4_365:
	not.pred 	%p1614, %p8;
	@%p1614 bra 	$L__BB4_369;
	setp.ne.s16 	%p1615, %rs1, 0;
	mov.b64 	%rd4955, 0;
	@%p1615 bra 	$L__BB4_368;
	ld.global.u64 	%rd4955, [%rd658];
$L__BB4_368:
	cvt.s64.s32 	%rd4685, %r38;
	add.s64 	%rd4686, %rd4955, %rd4685;
	shl.b64 	%rd4687, %rd4686, 3;
	add.s64 	%rd4688, %rd4, %rd4687;
	st.global.u64 	[%rd4688], %rd16;
$L__BB4_369:
	not.pred 	%p1616, %p9;
	@%p1616 bra 	$L__BB4_373;
	setp.ne.s16 	%p1617, %rs1, 0;
	mov.b64 	%rd4956, 0;
	@%p1617 bra 	$L__BB4_372;
	ld.global.u64 	%rd4956, [%rd658];
$L__BB4_372:
	cvt.s64.s32 	%rd4690, %r39;
	add.s64 	%rd4691, %rd4956, %rd4690;
	shl.b64 	%rd4692, %rd4691, 3;
	add.s64 	%rd4693, %rd4, %rd4692;
	st.global.u64 	[%rd4693], %rd17;
$L__BB4_373:
	not.pred 	%p1618, %p10;
	@%p1618 bra 	$L__BB4_377;
	setp.ne.s16 	%p1619, %rs1, 0;
	mov.b64 	%rd4957, 0;
	@%p1619 bra 	$L__BB4_376;
	ld.global.u64 	%rd4957, [%rd658];
$L__BB4_376:
	cvt.s64.s32 	%rd4695, %r40;
	add.s64 	%rd4696, %rd4957, %rd4695;
	shl.b64 	%rd4697, %rd4696, 3;
	add.s64 	%rd4698, %rd4, %rd4697;
	st.global.u64 	[%rd4698], %rd18;
$L__BB4_377:
	not.pred 	%p1620, %p11;
	@%p1620 bra 	$L__BB4_1771;
	setp.ne.s16 	%p1621, %rs1, 0;
	mov.b64 	%rd4958, 0;
	@%p1621 bra 	$L__BB4_380;
	ld.global.u64 	%rd4958, [%rd658];
$L__BB4_380:
	cvt.s64.s32 	%rd4700, %r41;
	add.s64 	%rd4701, %rd4958, %rd4700;
	shl.b64 	%rd4702, %rd4701, 3;
	add.s64 	%rd4703, %rd4, %rd4702;
	st.global.u64 	[%rd4703], %rd19;
	bra.uni 	$L__BB4_1771;
$L__BB4_381:
	bar.sync 	0;
	not.pred 	%p1622, %p1;
	@%p1622 bra 	$L__BB4_383;
	shl.b32 	%r3210, %r31, 3;
	mov.u32 	%r3211, _ZZN3cub18CUB_300001_SM_10006detail6select23DeviceSelectSweepKernelINS2_10policy_hubIxNS0_8NullTypeEiLb0ELNS0_10SelectImplE0EE10Policy1000EN6thrust24THRUST_300001_SM_1000_NS17counting_iteratorIxNSA_11use_defaultESC_SC_EEPS5_NSA_6detail15normal_iteratorINSA_10device_ptrIxEEEEPlNS0_13ScanTileStateIiLb1EEE17ConstraintCheckerS5_iNS2_19streaming_context_tIlLb1EEELS6_0EEEvT0_T1_T2_T3_T4_T5_T6_T7_iT8_NS1_7vsmem_tEE19static_temp_storage;
	add.s32 	%r3212, %r3211, %r3210;
	st.shared.u64 	[%r3212], %rd9;
$L__BB4_383:
	not.pred 	%p1623, %p2;
	@%p1623 bra 	$L__BB4_385;
	shl.b32 	%r3213, %r32, 3;
	mov.u32 	%r3214, _ZZN3cub18CUB_300001_SM_10006detail6select23DeviceSelectSweepKernelINS2_10policy_hubIxNS0_8NullTypeEiLb0ELNS0_10SelectImplE0EE10Policy1000EN6thrust24THRUST_300001_SM_1000_NS17counting_iteratorIxNSA_11use_defaultESC_SC_EEPS5_NSA_6detail15normal_iteratorINSA_10device_ptrIxEEEEPlNS0_13ScanTileStateIiLb1EEE17ConstraintCheckerS5_iNS2_19streaming_context_tIlLb1EEELS6_0EEEvT0_T1_T2_T3_T4_T5_T6_T7_iT8_NS1_7vsmem_tEE19static_temp_storage;
	add.s32 	%r3215, %r3214, %r3213;
	st.shared.u64 	[%r3215], %rd10;
$L__BB4_385:
	not.pred 	%p1624, %p3;
	@%p1624 bra 	$L__BB4_387;
	shl.b32 	%r3216, %r33, 3;
	mov.u32 	%r3217, _ZZN3cub18CUB_300001_SM_10006detail6select23DeviceSelectSweepKernelINS2_10policy_hubIxNS0_8NullTypeEiLb0ELNS0_10SelectImplE0EE10Policy1000EN6thrust24THRUST_300001_SM_1000_NS17counting_iteratorIxNSA_11use_defaultESC_SC_EEPS5_NSA_6detail15normal_iteratorINSA_10device_ptrIxEEEEPlNS0_13ScanTileStateIiLb1EEE17ConstraintCheckerS5_iNS2_19streaming_context_tIlLb1EEELS6_0EEEvT0_T1_T2_T3_T4_T5_T6_T7_iT8_NS1_7vsmem_tEE19static_temp_storage;
	add.s32 	%r3218, %r3217, %r3216;
	st.shared.u64 	[%r3218], %rd11;
$L__BB4_387:
	not.pred 	%p1625, %p4;
	@%p1625 bra 	$L__BB4_389;
	shl.b32 	%r3219, %r34, 3;
	mov.u32 	%r3220, _ZZN3cub18CUB_300001_SM_10006detail6select23DeviceSelectSweepKernelINS2_10policy_hubIxNS0_8NullTypeEiLb0ELNS0_10SelectImplE0EE10Policy1000EN6thrust24THRUST_300001_SM_1000_NS17counting_iteratorIxNSA_11use_defaultESC_SC_EEPS5_NSA_6detail15normal_iteratorINSA_10device_ptrIxEEEEPlNS0_13ScanTileStateIiLb1EEE17ConstraintCheckerS5_iNS2_19streaming_context_tIlLb1EEELS6_0EEEvT0_T1_T2_T3_T4_T5_T6_T7_iT8_NS1_7vsmem_tEE19static_temp_storage;
	add.s32 	%r3221, %r3220, %r3219;
	st.shared.u64 	[%r3221], %rd12;
$L__BB4_389:
	not.pred 	%p1626, %p5;
	@%p1626 bra 	$L__BB4_391;
	shl.b32 	%r3222, %r35, 3;
	mov.u32 	%r3223, _ZZN3cub18CUB_300001_SM_10006detail6select23DeviceSelectSweepKernelINS2_10policy_hubIxNS0_8NullTypeEiLb0ELNS0_10SelectImplE0EE10Policy1000EN6thrust24THRUST_300001_SM_1000_NS17counting_iteratorIxNSA_11use_defaultESC_SC_EEPS5_NSA_6detail15normal_iteratorINSA_10device_ptrIxEEEEPlNS0_13ScanTileStateIiLb1EEE17ConstraintCheckerS5_iNS2_19streaming_context_tIlLb1EEELS6_0EEEvT0_T1_T2_T3_T4_T5_T6_T7_iT8_NS1_7vsmem_tEE19static_temp_storage;
	add.s32 	%r3224, %r3223, %r3222;
	st.shared.u64 	[%r3224], %rd13;
$L__BB4_391:
	not.pred 	%p1627, %p6;
	@%p1627 bra 	$L__BB4_393;
	shl.b32 	%r3225, %r36, 3;
	mov.u32 	%r3226, _ZZN3cub18CUB_300001_SM_10006detail6select23DeviceSelectSweepKernelINS2_10policy_hubIxNS0_8NullTypeEiLb0ELNS0_10SelectImplE0EE10Policy1000EN6thrust24THRUST_300001_SM_1000_NS17counting_iteratorIxNSA_11use_defaultESC_SC_EEPS5_NSA_6detail15normal_iteratorINSA_10device_ptrIxEEEEPlNS0_13ScanTileStateIiLb1EEE17ConstraintCheckerS5_iNS2_19streaming_context_tIlLb1EEELS6_0EEEvT0_T1_T2_T3_T4_T5_T6_T7_iT8_NS1_7vsmem_tEE19static_temp_storage;
	add.s32 	%r3227, %r3226, %r3225;
	st.shared.u64 	[%r3227], %rd14;
$L__BB4_393:
	not.pred 	%p1628, %p7;
	@%p1628 bra 	$L__BB4_395;
	shl.b32 	%r3228, %r37, 3;
	mov.u32 	%r3229, _ZZN3cub18CUB_300001_SM_10006detail6select23DeviceSelectSweepKernelINS2_10policy_hubIxNS0_8NullTypeEiLb0ELNS0_10SelectImplE0EE10Policy1000EN6thrust24THRUST_300001_SM_1000_NS17counting_iteratorIxNSA_11use_defaultESC_SC_EEPS5_NSA_6detail15normal_iteratorINSA_10device_ptrIxEEEEPlNS0_13ScanTileStateIiLb1EEE17ConstraintCheckerS5_iNS2_19streaming_context_tIlLb1EEELS6_0EEEvT0_T1_T2_T3_T4_T5_T6_T7_iT8_NS1_7vsmem_tEE19static_temp_storage;
	add.s32 	%r3230, %r3229, %r3228;
	st.shared.u64 	[%r3230], %rd15;
$L__BB4_395:
	not.pred 	%p1629, %p8;
	@%p1629 bra 	$L__BB4_397;
	shl.b32 	%r3231, %r38, 3;
	mov.u32 	%r3232, _ZZN3cub18CUB_300001_SM_10006detail6select23DeviceSelectSweepKernelINS2_10policy_hubIxNS0_8NullTypeEiLb0ELNS0_10SelectImplE0EE10Policy1000EN6thrust24THRUST_300001_SM_1000_NS17counting_iteratorIxNSA_11use_defaultESC_SC_EEPS5_NSA_6detail15normal_iteratorINSA_10device_ptrIxEEEEPlNS0_13ScanTileStateIiLb1EEE17ConstraintCheckerS5_iNS2_19streaming_context_tIlLb1EEELS6_0EEEvT0_T1_T2_T3_T4_T5_T6_T7_iT8_NS1_7vsmem_tEE19static_temp_storage;
	add.s32 	%r3233, %r3232, %r3231;
	st.shared.u64 	[%r3233], %rd16;
$L__BB4_397:
	not.pred 	%p1630, %p9;
	@%p1630 bra 	$L__BB4_399;
	shl.b32 	%r3234, %r39, 3;
	mov.u32 	%r3235, _ZZN3cub18CUB_300001_SM_10006detail6select23DeviceSelectSweepKernelINS2_10policy_hubIxNS0_8NullTypeEiLb0ELNS0_10SelectImplE0EE10Policy1000EN6thrust24THRUST_300001_SM_1000_NS17counting_iteratorIxNSA_11use_defaultESC_SC_EEPS5_NSA_6detail15normal_iteratorINSA_10device_ptrIxEEEEPlNS0_13ScanTileStateIiLb1EEE17ConstraintCheckerS5_iNS2_19streaming_context_tIlLb1EEELS6_0EEEvT0_T1_T2_T3_T4_T5_T6_T7_iT8_NS1_7vsmem_tEE19static_temp_storage;
	add.s32 	%r3236, %r3235, %r3234;
	st.shared.u64 	[%r3236], %rd17;
$L__BB4_399:
	not.pred 	%p1631, %p10;
	@%p1631 bra 	$L__BB4_401;
	shl.b32 	%r3237, %r40, 3;
	mov.u32 	%r3238, _ZZN3cub18CUB_300001_SM_10006detail6select23DeviceSelectSweepKernelINS2_10policy_hubIxNS0_8NullTypeEiLb0ELNS0_10SelectImplE0EE10Policy1000EN6thrust24THRUST_300001_SM_1000_NS17counting_iteratorIxNSA_11use_defaultESC_SC_EEPS5_NSA_6detail15normal_iteratorINSA_10device_ptrIxEEEEPlNS0_13ScanTileStateIiLb1EEE17ConstraintCheckerS5_iNS2_19streaming_context_tIlLb1EEELS6_0EEEvT0_T1_T2_T3_T4_T5_T6_T7_iT8_NS1_7vsmem_tEE19static_temp_storage;
	add.s32 	%r3239, %r3238, %r3237;
	st.shared.u64 	[%r3239], %rd18;
$L__BB4_401:
	not.pred 	%p1632, %p11;
	@%p1632 bra 	$L__BB4_403;
	shl.b32 	%r3240, %r41, 3;
	mov.u32 	%r3241, _ZZN3cub18CUB_300001_SM_10006detail6select23DeviceSelectSweepKernelINS2_10policy_hubIxNS0_8NullTypeEiLb0ELNS0_10SelectImplE0EE10Policy1000EN6thrust24THRUST_300001_SM_1000_NS17counting_iteratorIxNSA_11use_defaultESC_SC_EEPS5_NSA_6detail15normal_iteratorINSA_10device_ptrIxEEEEPlNS0_13ScanTileStateIiLb1EEE17ConstraintCheckerS5_iNS2_19streaming_context_tIlLb1EEELS6_0EEEvT0_T1_T2_T3_T4_T5_T6_T7_iT8_NS1_7vsmem_tEE19static_temp_storage;
	add.s32 	%r3242, %r3241, %r3240;
	st.shared.u64 	[%r3242], %rd19;
$L__BB4_403:
	bar.sync 	0;
	setp.ge.u32 	%p1633, %r3266, %r30;
	@%p1633 bra 	$L__BB4_1771;
	ld.param.u8 	%rs2, [%rd657];
	ld.param.u64 	%rd4704, [%rd657+24];
	cvta.to.global.u64 	%rd659, %rd4704;
	add.s32 	%r3243, %r19, %r20;
	add.s32 	%r3244, %r3243, %r21;
	add.s32 	%r3245, %r3244, %r22;
	add.s32 	%r3246, %r3245, %r23;
	add.s32 	%r3247, %r3246, %r24;
	add.s32 	%r3248, %r3247, %r25;
	add.s32 	%r3249, %r3248, %r26;
	add.s32 	%r3250, %r3249, %r27;
	add.s32 	%r3251, %r3250, %r28;
	add.s32 	%r3252, %r3251, %r29;
	add.s32 	%r3253, %r3252, %r18;
	not.b32 	%r3254, %r3266;
	add.s32 	%r42, %r3253, %r3254;
	mul.hi.u32 	%r3255, %r42, -1431655765;
	shr.u32 	%r3256, %r3255, 8;
	add.s32 	%r43, %r3256, 1;
	and.b32  	%r3257, %r3256, 3;
	setp.eq.s32 	%p1634, %r3257, 3;
	@%p1634 bra 	$L__BB4_409;
	cvt.u64.u32 	%rd4941, %r3266;
	shl.b32 	%r3258, %r3266, 3;
	mov.u32 	%r3259, _ZZN3cub18CUB_300001_SM_10006detail6select23DeviceSelectSweepKernelINS2_10policy_hubIxNS0_8NullTypeEiLb0ELNS0_10SelectImplE0EE10Policy1000EN6thrust24THRUST_300001_SM_1000_NS17counting_iteratorIxNSA_11use_defaultESC_SC_EEPS5_NSA_6detail15normal_iteratorINSA_10device_ptrIxEEEEPlNS0_13ScanTileStateIiLb1EEE17ConstraintCheckerS5_iNS2_19streaming_context_tIlLb1EEELS6_0EEEvT0_T1_T2_T3_T4_T5_T6_T7_iT8_NS1_7vsmem_tEE19static_temp_storage;
	add.s32 	%r3265, %r3259, %r3258;
	and.b32  	%r3260, %r43, 3;
	neg.s32 	%r3264, %r3260;
$L__BB4_406:
	.pragma "nounroll";
	setp.ne.s16 	%p1635, %rs2, 0;
	mov.b64 	%rd4942, 0;
	@%p1635 bra 	$L__BB4_408;
	ld.global.u64 	%rd4942, [%rd659];
$L__BB4_408:
	add.s64 	%rd4706, %rd4942, %rd4941;
	shl.b64 	%rd4707, %rd4706, 3;
	add.s64 	%rd4708, %rd4, %rd4707;
	ld.shared.u64 	%rd4709, [%r3265];
	st.global.u64 	[%rd4708], %rd4709;
	add.s64 	%rd4941, %rd4941, 384;
	cvt.u32.u64 	%r3266, %rd4941;
	add.s32 	%r3265, %r3265, 3072;
	add.s32 	%r3264, %r3264, 1;
	setp.ne.s32 	%p1636, %r3264, 0;
	@%p1636 bra 	$L__BB4_406;
$L__BB4_409:
	setp.lt.u32 	%p1637, %r42, 1152;
	@%p1637 bra 	$L__BB4_1771;
	mul.wide.u32 	%rd4711, %r3266, 8;
	add.s64 	%rd665, %rd4, %rd4711;
	shl.b32 	%r3261, %r3266, 3;
	mov.u32 	%r3262, _ZZN3cub18CUB_300001_SM_10006detail6select23DeviceSelectSweepKernelINS2_10policy_hubIxNS0_8NullTypeEiLb0ELNS0_10SelectImplE0EE10Policy1000EN6thrust24THRUST_300001_SM_1000_NS17counting_iteratorIxNSA_11use_defaultESC_SC_EEPS5_NSA_6detail15normal_iteratorINSA_10device_ptrIxEEEEPlNS0_13ScanTileStateIiLb1EEE17ConstraintCheckerS5_iNS2_19streaming_context_tIlLb1EEELS6_0EEEvT0_T1_T2_T3_T4_T5_T6_T7_iT8_NS1_7vsmem_tEE19static_temp_storage;
	add.s32 	%r3263, %r3261, %r3262;
	add.s32 	%r3267, %r3263, 6144;
	mov.b64 	%rd4943, 0;
$L__BB4_411:
	setp.ne.s16 	%p1638, %rs2, 0;
	mov.b64 	%rd4944, 0;
	@%p1638 bra 	$L__BB4_413;
	ld.global.u64 	%rd4944, [%rd659];
$L__BB4_413:
	setp.ne.s16 	%p1639, %rs2, 0;
	shl.b64 	%rd4714, %rd4944, 3;
	add.s64 	%rd4715, %rd4943, %rd4714;
	add.s64 	%rd4716, %rd665, %rd4715;
	ld.shared.u64 	%rd4717, [%r3267+-6144];
	st.global.u64 	[%rd4716], %rd4717;
	mov.b64 	%rd4945, 0;
	@%p1639 bra 	$L__BB4_415;
	ld.global.u64 	%rd4945, [%rd659];
$L__BB4_415:
	setp.ne.s16 	%p1640, %rs2, 0;
	shl.b64 	%rd4719, %rd4945, 3;
	add.s64 	%rd4720, %rd4943, %rd4719;
	add.s64 	%rd4721, %rd665, %rd4720;
	ld.shared.u64 	%rd4722, [%r3267+-3072];
	st.global.u64 	[%rd4721+3072], %rd4722;
	mov.b64 	%rd4946, 0;
	@%p1640 bra 	$L__BB4_417;
	ld.global.u64 	%rd4946, [%rd659];
$L__BB4_417:
	setp.ne.s16 	%p1641, %rs2, 0;
	shl.b64 	%rd4724, %rd4946, 3;
	add.s64 	%rd4725, %rd4943, %rd4724;
	add.s64 	%rd4726, %rd665, %rd4725;
	ld.shared.u64 	%rd4727, [%r3267];
	st.global.u64 	[%rd4726+6144], %rd4727;
	mov.b64 	%rd4947, 0;
	@%p1641 bra 	$L__BB4_419;
	ld.global.u64 	%rd4947, [%rd659];
$L__BB4_419:
	shl.b64 	%rd4728, %rd4947, 3;
	add.s64 	%rd4729, %rd4943, %rd4728;
	add.s64 	%rd4730, %rd665, %rd4729;
	ld.shared.u64 	%rd4731, [%r3267+3072];
	st.global.u64 	[%rd4730+9216], %rd4731;
	add.s32 	%r3266, %r3266, 1536;
	add.s64 	%rd4943, %rd4943, 12288;
	add.s32 	%r3267, %r3267, 12288;
	setp.lt.s32 	%p1642, %r3266, %r30;
	@%p1642 bra 	$L__BB4_411;
	bra.uni 	$L__BB4_1771;
$L__BB4_420:
	ld.param.u8 	%rs46, [%rd1];
	setp.eq.s16 	%p881, %rs46, 0;
	ld.param.u64 	%rd3855, [%rd1+16];
	selp.b64 	%rd3856, %rd3855, 0, %p881;
	cvt.s64.s32 	%rd3857, %r2;
	mov.u32 	%r1808, %tid.x;
	and.b32  	%r1809, %r1808, 31;
	and.b32  	%r1810, %r1808, 992;
	mul.lo.s32 	%r1811, %r1810, 11;
	or.b32  	%r1812, %r1811, %r1809;
	add.s64 	%rd3858, %rd3, %rd3857;
	add.s64 	%rd3859, %rd3858, %rd3856;
	cvt.u64.u32 	%rd3860, %r1812;
	add.s64 	%rd3861, %rd3859, %rd3860;
	add.s32 	%r1813, %r1812, 32;
	cvt.u64.u32 	%rd3862, %r1813;
	add.s64 	%rd3863, %rd3859, %rd3862;
	add.s32 	%r1814, %r1812, 64;
	cvt.u64.u32 	%rd3864, %r1814;
	add.s64 	%rd3865, %rd3859, %rd3864;
	add.s32 	%r1815, %r1812, 96;
	cvt.u64.u32 	%rd3866, %r1815;
	add.s64 	%rd3867, %rd3859, %rd3866;
	add.s32 	%r1816, %r1812, 128;
	cvt.u64.u32 	%rd3868, %r1816;
	add.s64 	%rd3869, %rd3859, %rd3868;
	add.s32 	%r1817, %r1812, 160;
	cvt.u64.u32 	%rd3870, %r1817;
	add.s64 	%rd3871, %rd3859, %rd3870;
	add.s32 	%r1818, %r1812, 192;
	cvt.u64.u32 	%rd3872, %r1818;
	add.s64 	%rd3873, %rd3859, %rd3872;
	add.s32 	%r1819, %r1812, 224;
	cvt.u64.u32 	%rd3874, %r1819;
	add.s64 	%rd3875, %rd3859, %rd3874;
	add.s32 	%r1820, %r1812, 256;
	cvt.u64.u32 	%rd3876, %r1820;
	add.s64 	%rd3877, %rd3859, %rd3876;
	add.s32 	%r1821, %r1812, 288;
	cvt.u64.u32 	%rd3878, %r1821;
	add.s64 	%rd3879, %rd3859, %rd3878;
	add.s32 	%r1822, %r1812, 320;
	cvt.u64.u32 	%rd3880, %r1822;
	add.s64 	%rd3881, %rd3859, %rd3880;
	// begin inline asm
	mov.u32 %r1807, %laneid;
	// end inline asm
	shr.u32 	%r1823, %r1808, 5;
	mad.lo.s32 	%r1824, %r1823, 352, %r1807;
	shl.b32 	%r1825, %r1824, 3;
	mov.u32 	%r1826, _ZZN3cub18CUB_300001_SM_10006detail6select23DeviceSelectSweepKernelINS2_10policy_hubIxNS0_8NullTypeEiLb0ELNS0_10SelectImplE0EE10Policy1000EN6thrust24THRUST_300001_SM_1000_NS17counting_iteratorIxNSA_11use_defaultESC_SC_EEPS5_NSA_6detail15normal_iteratorINSA_10device_ptrIxEEEEPlNS0_13ScanTileStateIiLb1EEE17ConstraintCheckerS5_iNS2_19streaming_context_tIlLb1EEELS6_0EEEvT0_T1_T2_T3_T4_T5_T6_T7_iT8_NS1_7vsmem_tEE19static_temp_storage;
	add.s32 	%r1827, %r1826, %r1825;
	st.shared.u64 	[%r1827], %rd3861;
	st.shared.u64 	[%r1827+256], %rd3863;
	st.shared.u64 	[%r1827+512], %rd3865;
	st.shared.u64 	[%r1827+768], %rd3867;
	st.shared.u64 	[%r1827+1024], %rd3869;
	st.shared.u64 	[%r1827+1280], %rd3871;
	st.shared.u64 	[%r1827+1536], %rd3873;
	st.shared.u64 	[%r1827+1792], %rd3875;
	st.shared.u64 	[%r1827+2048], %rd3877;
	st.shared.u64 	[%r1827+2304], %rd3879;
	st.shared.u64 	[%r1827+2560], %rd3881;
	bar.warp.sync 	-1;
	mad.lo.s32 	%r1828, %r1807, 80, %r1827;
	ld.shared.u64 	%rd698, [%r1828];
	ld.shared.u64 	%rd699, [%r1828+8];
	ld.shared.u64 	%rd700, [%r1828+16];
	ld.shared.u64 	%rd701, [%r1828+24];
	ld.shared.u64 	%rd702, [%r1828+32];
	ld.shared.u64 	%rd703, [%r1828+40];
	ld.shared.u64 	%rd704, [%r1828+48];
	ld.shared.u64 	%rd705, [%r1828+56];
	ld.shared.u64 	%rd706, [%r1828+64];
	ld.shared.u64 	%rd707, [%r1828+72];
	ld.shared.u64 	%rd708, [%r1828+80];
	ld.global.u64 	%rd709, [%rd6+72];
	or.b64  	%rd3882, %rd698, %rd709;
	and.b64  	%rd3883, %rd3882, -4294967296;
	setp.ne.s64 	%p882, %rd3883, 0;
	@%p882 bra 	$L__BB4_422;
	cvt.u32.u64 	%r1829, %rd709;
	cvt.u32.u64 	%r1830, %rd698;
	div.u32 	%r1831, %r1830, %r1829;
	mul.lo.s32 	%r1832, %r1831, %r1829;
	sub.s32 	%r1833, %r1830, %r1832;
	cvt.u64.u32 	%rd4959, %r1831;
	cvt.u64.u32 	%rd4960, %r1833;
	bra.uni 	$L__BB4_423;
$L__BB4_422:
	div.s64 	%rd4959, %rd698, %rd709;
	mul.lo.s64 	%rd3884, %rd4959, %rd709;
	sub.s64 	%rd4960, %rd698, %rd3884;
$L__BB4_423:
	ld.global.f64 	%fd240, [%rd8+216];
	cvt.rn.f64.s64 	%fd7035, %rd4960;
	ld.global.f64 	%fd241, [%rd8+232];
	fma.rn.f64 	%fd242, %fd241, %fd7035, %fd240;
	ld.global.u64 	%rd716, [%rd6+64];
	or.b64  	%rd3885, %rd4959, %rd716;
	and.b64  	%rd3886, %rd3885, -4294967296;
	setp.ne.s64 	%p883, %rd3886, 0;
	@%p883 bra 	$L__BB4_425;
	cvt.u32.u64 	%r1834, %rd716;
	cvt.u32.u64 	%r1835, %rd4959;
	div.u32 	%r1836, %r1835, %r1834;
	mul.lo.s32 	%r1837, %r1836, %r1834;
	sub.s32 	%r1838, %r1835, %r1837;
	cvt.u64.u32 	%rd4961, %r1836;
	cvt.u64.u32 	%rd4962, %r1838;
	bra.uni 	$L__BB4_426;
$L__BB4_425:
	div.s64 	%rd4961, %rd4959, %rd716;
	mul.lo.s64 	%rd3887, %rd4961, %rd716;
	sub.s64 	%rd4962, %rd4959, %rd3887;
$L__BB4_426:
	ld.global.f64 	%fd243, [%rd8+192];
	cvt.rn.f64.s64 	%fd7036, %rd4962;
	ld.global.f64 	%fd244, [%rd8+208];
	fma.rn.f64 	%fd245, %fd244, %fd7036, %fd243;
	ld.global.u64 	%rd723, [%rd6+56];
	or.b64  	%rd3888, %rd4961, %rd723;
	and.b64  	%rd3889, %rd3888, -4294967296;
	setp.ne.s64 	%p884, %rd3889, 0;
	@%p884 bra 	$L__BB4_428;
	cvt.u32.u64 	%r1839, %rd723;
	cvt.u32.u64 	%r1840, %rd4961;
	div.u32 	%r1841, %r1840, %r1839;
	mul.lo.s32 	%r1842, %r1841, %r1839;
	sub.s32 	%r1843, %r1840, %r1842;
	cvt.u64.u32 	%rd4963, %r1841;
	cvt.u64.u32 	%rd4964, %r1843;
	bra.uni 	$L__BB4_429;
$L__BB4_428:
	div.s64 	%rd4963, %rd4961, %rd723;
	mul.lo.s64 	%rd3890, %rd4963, %rd723;
	sub.s64 	%rd4964, %rd4961, %rd3890;
$L__BB4_429:
	ld.global.f64 	%fd246, [%rd8+168];
	cvt.rn.f64.s64 	%fd7037, %rd4964;
	ld.global.f64 	%fd247, [%rd8+184];
	fma.rn.f64 	%fd248, %fd247, %fd7037, %fd246;
	ld.global.u64 	%rd730, [%rd6+48];
	or.b64  	%rd3891, %rd4963, %rd730;
	and.b64  	%rd3892, %rd3891, -4294967296;
	setp.ne.s64 	%p885, %rd3892, 0;
	@%p885 bra 	$L__BB4_431;
	cvt.u32.u64 	%r1844, %rd730;
	cvt.u32.u64 	%r1845, %rd4963;
	div.u32 	%r1846, %r1845, %r1844;
	mul.lo.s32 	%r1847, %r1846, %r1844;
	sub.s32 	%r1848, %r1845, %r1847;
	cvt.u64.u32 	%rd4965, %r1846;
	cvt.u64.u32 	%rd4966, %r1848;
	bra.uni 	$L__BB4_432;
$L__BB4_431:
	div.s64 	%rd4965, %rd4963, %rd730;
	mul.lo.s64 	%rd3893, %rd4965, %rd730;
	sub.s64 	%rd4966, %rd4963, %rd3893;
$L__BB4_432:
	ld.global.f64 	%fd249, [%rd8+144];
	cvt.rn.f64.s64 	%fd7038, %rd4966;
	ld.global.f64 	%fd250, [%rd8+160];
	fma.rn.f64 	%fd251, %fd250, %fd7038, %fd249;
	ld.global.u64 	%rd737, [%rd6+40];
	or.b64  	%rd3894, %rd4965, %rd737;
	and.b64  	%rd3895, %rd3894, -4294967296;
	setp.ne.s64 	%p886, %rd3895, 0;
	@%p886 bra 	$L__BB4_434;
	cvt.u32.u64 	%r1849, %rd737;
	cvt.u32.u64 	%r1850, %rd4965;
	div.u32 	%r1851, %r1850, %r1849;
	mul.lo.s32 	%r1852, %r1851, %r1849;
	sub.s32 	%r1853, %r1850, %r1852;
	cvt.u64.u32 	%rd4967, %r1851;
	cvt.u64.u32 	%rd4968, %r1853;
	bra.uni 	$L__BB4_435;
$L__BB4_434:
	div.s64 	%rd4967, %rd4965, %rd737;
	mul.lo.s64 	%rd3896, %rd4967, %rd737;
	sub.s64 	%rd4968, %rd4965, %rd3896;
$L__BB4_435:
	ld.global.f64 	%fd252, [%rd8+120];
	cvt.rn.f64.s64 	%fd7039, %rd4968;
	ld.global.f64 	%fd253, [%rd8+136];
	fma.rn.f64 	%fd254, %fd253, %fd7039, %fd252;
	ld.global.u64 	%rd744, [%rd6+32];
	or.b64  	%rd3897, %rd4967, %rd744;
	and.b64  	%rd3898, %rd3897, -4294967296;
	setp.ne.s64 	%p887, %rd3898, 0;
	@%p887 bra 	$L__BB4_437;
	cvt.u32.u64 	%r1854, %rd744;
	cvt.u32.u64 	%r1855, %rd4967;
	div.u32 	%r1856, %r1855, %r1854;
	mul.lo.s32 	%r1857, %r1856, %r1854;
	sub.s32 	%r1858, %r1855, %r1857;
	cvt.u64.u32 	%rd4969, %r1856;
	cvt.u64.u32 	%rd4970, %r1858;
	bra.uni 	$L__BB4_438;
$L__BB4_437:
	div.s64 	%rd4969, %rd4967, %rd744;
	mul.lo.s64 	%rd3899, %rd4969, %rd744;
	sub.s64 	%rd4970, %rd4967, %rd3899;
$L__BB4_438:
	ld.global.f64 	%fd255, [%rd8+96];
	cvt.rn.f64.s64 	%fd7040, %rd4970;
	ld.global.f64 	%fd256, [%rd8+112];
	fma.rn.f64 	%fd257, %fd256, %fd7040, %fd255;
	ld.global.u64 	%rd751, [%rd6+24];
	or.b64  	%rd3900, %rd4969, %rd751;
	and.b64  	%rd3901, %rd3900, -4294967296;
	setp.ne.s64 	%p888, %rd3901, 0;
	@%p888 bra 	$L__BB4_440;
	cvt.u32.u64 	%r1859, %rd751;
	cvt.u32.u64 	%r1860, %rd4969;
	div.u32 	%r1861, %r1860, %r1859;
	mul.lo.s32 	%r1862, %r1861, %r1859;
	sub.s32 	%r1863, %r1860, %r1862;
	cvt.u64.u32 	%rd4971, %r1861;
	cvt.u64.u32 	%rd4972, %r1863;
	bra.uni 	$L__BB4_441;
$L__BB4_440:
	div.s64 	%rd4971, %rd4969, %rd751;
	mul.lo.s64 	%rd3902, %rd4971, %rd751;
	sub.s64 	%rd4972, %rd4969, %rd3902;
$L__BB4_441:
	ld.global.f64 	%fd258, [%rd8+72];
	cvt.rn.f64.s64 	%fd7041, %rd4972;
	ld.global.f64 	%fd259, [%rd8+88];
	fma.rn.f64 	%fd260, %fd259, %fd7041, %fd258;
	ld.global.u64 	%rd758, [%rd6+16];
	or.b64  	%rd3903, %rd4971, %rd758;
	and.b64  	%rd3904, %rd3903, -4294967296;
	setp.ne.s64 	%p889, %rd3904, 0;
	@%p889 bra 	$L__BB4_443;
	cvt.u32.u64 	%r1864, %rd758;
	cvt.u32.u64 	%r1865, %rd4971;
	div.u32 	%r1866, %r1865, %r1864;
	mul.lo.s32 	%r1867, %r1866, %r1864;
	sub.s32 	%r1868, %r1865, %r1867;
	cvt.u64.u32 	%rd4973, %r1866;
	cvt.u64.u32 	%rd4974, %r1868;
	bra.uni 	$L__BB4_444;
$L__BB4_443:
	div.s64 	%rd4973, %rd4971, %rd758;
	mul.lo.s64 	%rd3905, %rd4973, %rd758;
	sub.s64 	%rd4974, %rd4971, %rd3905;
$L__BB4_444:
	ld.global.f64 	%fd261, [%rd8+48];
	cvt.rn.f64.s64 	%fd7042, %rd4974;
	ld.global.f64 	%fd262, [%rd8+64];
	fma.rn.f64 	%fd263, %fd262, %fd7042, %fd261;
	ld.global.u64 	%rd765, [%rd6+8];
	or.b64  	%rd3906, %rd4973, %rd765;
	and.b64  	%rd3907, %rd3906, -4294967296;
	setp.ne.s64 	%p890, %rd3907, 0;
	@%p890 bra 	$L__BB4_446;
	cvt.u32.u64 	%r1869, %rd765;
	cvt.u32.u64 	%r1870, %rd4973;
	div.u32 	%r1871, %r1870, %r1869;
	mul.lo.s32 	%r1872, %r1871, %r1869;
	sub.s32 	%r1873, %r1870, %r1872;
	cvt.u64.u32 	%rd4975, %r1871;
	cvt.u64.u32 	%rd4976, %r1873;
	bra.uni 	$L__BB4_447;
$L__BB4_446:
	div.s64 	%rd4975, %rd4973, %rd765;
	mul.lo.s64 	%rd3908, %rd4975, %rd765;
	sub.s64 	%rd4976, %rd4973, %rd3908;
$L__BB4_447:
	ld.global.f64 	%fd264, [%rd8+24];
	cvt.rn.f64.s64 	%fd7043, %rd4976;
	ld.global.f64 	%fd265, [%rd8+40];
	fma.rn.f64 	%fd266, %fd265, %fd7043, %fd264;
	ld.global.u64 	%rd772, [%rd6];
	or.b64  	%rd3909, %rd4975, %rd772;
	and.b64  	%rd3910, %rd3909, -4294967296;
	setp.ne.s64 	%p891, %rd3910, 0;
	@%p891 bra 	$L__BB4_449;
	cvt.u32.u64 	%r1874, %rd772;
	cvt.u32.u64 	%r1875, %rd4975;
	rem.u32 	%r1876, %r1875, %r1874;
	cvt.u64.u32 	%rd4977, %r1876;
	bra.uni 	$L__BB4_450;
$L__BB4_449:
	rem.s64 	%rd4977, %rd4975, %rd772;
$L__BB4_450:
	cvta.to.global.u64 	%rd3911, %rd2969;
	ld.global.f64 	%fd267, [%rd3911];
	cvt.rn.f64.s64 	%fd7044, %rd4977;
	ld.global.f64 	%fd268, [%rd3911+16];
	fma.rn.f64 	%fd7045, %fd268, %fd7044, %fd267;
	cvta.to.global.u64 	%rd3912, %rd2968;
	ld.global.f64 	%fd269, [%rd3912];
	fma.rn.f64 	%fd7046, %fd269, %fd7045, 0d0000000000000000;
	ld.global.f64 	%fd270, [%rd3912+8];
	fma.rn.f64 	%fd7047, %fd270, %fd266, %fd7046;
	ld.global.f64 	%fd271, [%rd3912+16];
	fma.rn.f64 	%fd7048, %fd271, %fd263, %fd7047;
	ld.global.f64 	%fd272, [%rd3912+24];
	fma.rn.f64 	%fd7049, %fd272, %fd260, %fd7048;
	ld.global.f64 	%fd273, [%rd3912+32];
	fma.rn.f64 	%fd7050, %fd273, %fd257, %fd7049;
	ld.global.f64 	%fd274, [%rd3912+40];
	fma.rn.f64 	%fd7051, %fd274, %fd254, %fd7050;
	ld.global.f64 	%fd275, [%rd3912+48];
	fma.rn.f64 	%fd7052, %fd275, %fd251, %fd7051;
	ld.global.f64 	%fd276, [%rd3912+56];
	fma.rn.f64 	%fd7053, %fd276, %fd248, %fd7052;
	ld.global.f64 	%fd277, [%rd3912+64];
	fma.rn.f64 	%fd7054, %fd277, %fd245, %fd7053;
	ld.global.f64 	%fd278, [%rd3912+72];
	fma.rn.f64 	%fd7055, %fd278, %fd242, %fd7054;
	ld.global.f64 	%fd279, [%rd3912+80];
	sub.f64 	%fd7056, %fd7055, %fd279;
	abs.f64 	%fd7057, %fd7056;
	cvta.to.global.u64 	%rd3913, %rd2966;
	ld.global.f64 	%fd7059, [%rd3913];
	setp.lt.f64 	%p892, %fd7057, %fd7059;
	ld.global.f64 	%fd281, [%rd3912+96];
	fma.rn.f64 	%fd7060, %fd281, %fd7045, 0d0000000000000000;
	ld.global.f64 	%fd282, [%rd3912+104];
	fma.rn.f64 	%fd7061, %fd282, %fd266, %fd7060;
	ld.global.f64 	%fd283, [%rd3912+112];
	fma.rn.f64 	%fd7062, %fd283, %fd263, %fd7061;
	ld.global.f64 	%fd284, [%rd3912+120];
	fma.rn.f64 	%fd7063, %fd284, %fd260, %fd7062;
	ld.global.f64 	%fd285, [%rd3912+128];
	fma.rn.f64 	%fd7064, %fd285, %fd257, %fd7063;
	ld.global.f64 	%fd286, [%rd3912+136];
	fma.rn.f64 	%fd7065, %fd286, %fd254, %fd7064;
	ld.global.f64 	%fd287, [%rd3912+144];
	fma.rn.f64 	%fd7066, %fd287, %fd251, %fd7065;
	ld.global.f64 	%fd288, [%rd3912+152];
	fma.rn.f64 	%fd7067, %fd288, %fd248, %fd7066;
	ld.global.f64 	%fd289, [%rd3912+160];
	fma.rn.f64 	%fd7068, %fd289, %fd245, %fd7067;
	ld.global.f64 	%fd290, [%rd3912+168];
	fma.rn.f64 	%fd7069, %fd290, %fd242, %fd7068;
	ld.global.f64 	%fd291, [%rd3912+176];
	sub.f64 	%fd7070, %fd7069, %fd291;
	abs.f64 	%fd7071, %fd7070;
	ld.global.f64 	%fd7073, [%rd3913+8];
	setp.lt.f64 	%p893, %fd7071, %fd7073;
	ld.global.f64 	%fd293, [%rd3912+192];
	fma.rn.f64 	%fd7074, %fd293, %fd7045, 0d0000000000000000;
	ld.global.f64 	%fd294, [%rd3912+200];
	fma.rn.f64 	%fd7075, %fd294, %fd266, %fd7074;
	ld.global.f64 	%fd295, [%rd3912+208];
	fma.rn.f64 	%fd7076, %fd295, %fd263, %fd7075;
	ld.global.f64 	%fd296, [%rd3912+216];
	fma.rn.f64 	%fd7077, %fd296, %fd260, %fd7076;
	ld.global.f64 	%fd297, [%rd3912+224];
	fma.rn.f64 	%fd7078, %fd297, %fd257, %fd7077;
	ld.global.f64 	%fd298, [%rd3912+232];
	fma.rn.f64 	%fd7079, %fd298, %fd254, %fd7078;
	ld.global.f64 	%fd299, [%rd3912+240];
	fma.rn.f64 	%fd7080, %fd299, %fd251, %fd7079;
	ld.global.f64 	%fd300, [%rd3912+248];
	fma.rn.f64 	%fd7081, %fd300, %fd248, %fd7080;
	ld.global.f64 	%fd301, [%rd3912+256];
	fma.rn.f64 	%fd7082, %fd301, %fd245, %fd7081;
	ld.global.f64 	%fd302, [%rd3912+264];
	fma.rn.f64 	%fd7083, %fd302, %fd242, %fd7082;
	ld.global.f64 	%fd303, [%rd3912+272];
	sub.f64 	%fd7084, %fd7083, %fd303;
	abs.f64 	%fd7085, %fd7084;
	ld.global.f64 	%fd7087, [%rd3913+16];
	setp.lt.f64 	%p894, %fd7085, %fd7087;
	ld.global.f64 	%fd305, [%rd3912+288];
	fma.rn.f64 	%fd7088, %fd305, %fd7045, 0d0000000000000000;
	ld.global.f64 	%fd306, [%rd3912+296];
	fma.rn.f64 	%fd7089, %fd306, %fd266, %fd7088;
	ld.global.f64 	%fd307, [%rd3912+304];
	fma.rn.f64 	%fd7090, %fd307, %fd263, %fd7089;
	ld.global.f64 	%fd308, [%rd3912+312];
	fma.rn.f64 	%fd7091, %fd308, %fd260, %fd7090;
	ld.global.f64 	%fd309, [%rd3912+320];
	fma.rn.f64 	%fd7092, %fd309, %fd257, %fd7091;
	ld.global.f64 	%fd310, [%rd3912+328];
	fma.rn.f64 	%fd7093, %fd310, %fd254, %fd7092;
	ld.global.f64 	%fd311, [%rd3912+336];
	fma.rn.f64 	%fd7094, %fd311, %fd251, %fd7093;
	ld.global.f64 	%fd312, [%rd3912+344];
	fma.rn.f64 	%fd7095, %fd312, %fd248, %fd7094;
	ld.global.f64 	%fd313, [%rd3912+352];
	fma.rn.f64 	%fd7096, %fd313, %fd245, %fd7095;
	ld.global.f64 	%fd314, [%rd3912+360];
	fma.rn.f64 	%fd7097, %fd314, %fd242, %fd7096;
	ld.global.f64 	%fd315, [%rd3912+368];
	sub.f64 	%fd7098, %fd7097, %fd315;
	abs.f64 	%fd7099, %fd7098;
	ld.global.f64 	%fd7101, [%rd3913+24];
	setp.lt.f64 	%p895, %fd7099, %fd7101;
	ld.global.f64 	%fd317, [%rd3912+384];
	fma.rn.f64 	%fd7102, %fd317, %fd7045, 0d0000000000000000;
	ld.global.f64 	%fd318, [%rd3912+392];
	fma.rn.f64 	%fd7103, %fd318, %fd266, %fd7102;
	ld.global.f64 	%fd319, [%rd3912+400];
	fma.rn.f64 	%fd7104, %fd319, %fd263, %fd7103;
	ld.global.f64 	%fd320, [%rd3912+408];
	fma.rn.f64 	%fd7105, %fd320, %fd260, %fd7104;
	ld.global.f64 	%fd321, [%rd3912+416];
	fma.rn.f64 	%fd7106, %fd321, %fd257, %fd7105;
	ld.global.f64 	%fd322, [%rd3912+424];
	fma.rn.f64 	%fd7107, %fd322, %fd254, %fd7106;
	ld.global.f64 	%fd323, [%rd3912+432];
	fma.rn.f64 	%fd7108, %fd323, %fd251, %fd7107;
	ld.global.f64 	%fd324, [%rd3912+440];
	fma.rn.f64 	%fd7109, %fd324, %fd248, %fd7108;
	ld.global.f64 	%fd325, [%rd3912+448];
	fma.rn.f64 	%fd7110, %fd325, %fd245, %fd7109;
	ld.global.f64 	%fd326, [%rd3912+456];
	fma.rn.f64 	%fd7111, %fd326, %fd242, %fd7110;
	ld.global.f64 	%fd327, [%rd3912+464];
	sub.f64 	%fd7112, %fd7111, %fd327;
	abs.f64 	%fd7113, %fd7112;
	ld.global.f64 	%fd7115, [%rd3913+32];
	setp.lt.f64 	%p896, %fd7113, %fd7115;
	ld.global.f64 	%fd329, [%rd3912+480];
	fma.rn.f64 	%fd7116, %fd329, %fd7045, 0d0000000000000000;
	ld.global.f64 	%fd330, [%rd3912+488];
	fma.rn.f64 	%fd7117, %fd330, %fd266, %fd7116;
	ld.global.f64 	%fd331, [%rd3912+496];
	fma.rn.f64 	%fd7118, %fd331, %fd263, %fd7117;
	ld.global.f64 	%fd332, [%rd3912+504];
	fma.rn.f64 	%fd7119, %fd332, %fd260, %fd7118;
	ld.global.f64 	%fd333, [%rd3912+512];
	fma.rn.f64 	%fd7120, %fd333, %fd257, %fd7119;
	ld.global.f64 	%fd334, [%rd3912+520];
	fma.rn.f64 	%fd7121, %fd334, %fd254, %fd7120;
	ld.global.f64 	%fd335, [%rd3912+528];
	fma.rn.f64 	%fd7122, %fd335, %fd251, %fd7121;
	ld.global.f64 	%fd336, [%rd3912+536];
	fma.rn.f64 	%fd7123, %fd336, %fd248, %fd7122;
	ld.global.f64 	%fd337, [%rd3912+544];
	fma.rn.f64 	%fd7124, %fd337, %fd245, %fd7123;
	ld.global.f64 	%fd338, [%rd3912+552];
	fma.rn.f64 	%fd7125, %fd338, %fd242, %fd7124;
	ld.global.f64 	%fd339, [%rd3912+560];
	sub.f64 	%fd7126, %fd7125, %fd339;
	abs.f64 	%fd7127, %fd7126;
	ld.global.f64 	%fd7129, [%rd3913+40];
	setp.lt.f64 	%p897, %fd7127, %fd7129;
	ld.global.f64 	%fd341, [%rd3912+576];
	fma.rn.f64 	%fd7130, %fd341, %fd7045, 0d0000000000000000;
	ld.global.f64 	%fd342, [%rd3912+584];
	fma.rn.f64 	%fd7131, %fd342, %fd266, %fd7130;
	ld.global.f64 	%fd343, [%rd3912+592];
	fma.rn.f64 	%fd7132, %fd343, %fd263, %fd7131;
	ld.global.f64 	%fd344, [%rd3912+600];
	fma.rn.f64 	%fd7133, %fd344, %fd260, %fd7132;
	ld.global.f64 	%fd345, [%rd3912+608];
	fma.rn.f64 	%fd7134, %fd345, %fd257, %fd7133;
	ld.global.f64 	%fd346, [%rd3912+616];
	fma.rn.f64 	%fd7135, %fd346, %fd254, %fd7134;
	ld.global.f64 	%fd347, [%rd3912+624];
	fma.rn.f64 	%fd7136, %fd347, %fd251, %fd7135;
	ld.global.f64 	%fd348, [%rd3912+632];
	fma.rn.f64 	%fd7137, %fd348, %fd248, %fd7136;
	ld.global.f64 	%fd349, [%rd3912+640];
	fma.rn.f64 	%fd7138, %fd349, %fd245, %fd7137;
	ld.global.f64 	%fd350, [%rd3912+648];
	fma.rn.f64 	%fd7139, %fd350, %fd242, %fd7138;
	ld.global.f64 	%fd351, [%rd3912+656];
	sub.f64 	%fd7140, %fd7139, %fd351;
	abs.f64 	%fd7141, %fd7140;
	ld.global.f64 	%fd7143, [%rd3913+48];
	setp.lt.f64 	%p898, %fd7141, %fd7143;
	ld.global.f64 	%fd353, [%rd3912+672];
	fma.rn.f64 	%fd7144, %fd353, %fd7045, 0d0000000000000000;
	ld.global.f64 	%fd354, [%rd3912+680];
	fma.rn.f64 	%fd7145, %fd354, %fd266, %fd7144;
	ld.global.f64 	%fd355, [%rd3912+688];
	fma.rn.f64 	%fd7146, %fd355, %fd263, %fd7145;
	ld.global.f64 	%fd356, [%rd3912+696];
	fma.rn.f64 	%fd7147, %fd356, %fd260, %fd7146;
	ld.global.f64 	%fd357, [%rd3912+704];
	fma.rn.f64 	%fd7148, %fd357, %fd257, %fd7147;
	ld.global.f64 	%fd358, [%rd3912+712];
	fma.rn.f64 	%fd7149, %fd358, %fd254, %fd7148;
	ld.global.f64 	%fd359, [%rd3912+720];
	fma.rn.f64 	%fd7150, %fd359, %fd251, %fd7149;
	ld.global.f64 	%fd360, [%rd3912+728];
	fma.rn.f64 	%fd7151, %fd360, %fd248, %fd7150;
	ld.global.f64 	%fd361, [%rd3912+736];
	fma.rn.f64 	%fd7152, %fd361, %fd245, %fd7151;
	ld.global.f64 	%fd362, [%rd3912+744];
	fma.rn.f64 	%fd7153, %fd362, %fd242, %fd7152;
	ld.global.f64 	%fd363, [%rd3912+752];
	sub.f64 	%fd7154, %fd7153, %fd363;
	abs.f64 	%fd7155, %fd7154;
	ld.global.f64 	%fd7157, [%rd3913+56];
	setp.lt.f64 	%p899, %fd7155, %fd7157;
	ld.global.f64 	%fd365, [%rd3912+768];
	fma.rn.f64 	%fd7158, %fd365, %fd7045, 0d0000000000000000;
	ld.global.f64 	%fd366, [%rd3912+776];
	fma.rn.f64 	%fd7159, %fd366, %fd266, %fd7158;
	ld.global.f64 	%fd367, [%rd3912+784];
	fma.rn.f64 	%fd7160, %fd367, %fd263, %fd7159;
	ld.global.f64 	%fd368, [%rd3912+792];
	fma.rn.f64 	%fd7161, %fd368, %fd260, %fd7160;
	ld.global.f64 	%fd369, [%rd3912+800];
	fma.rn.f64 	%fd7162, %fd369, %fd257, %fd7161;
	ld.global.f64 	%fd370, [%rd3912+808];
	fma.rn.f64 	%fd7163, %fd370, %fd254, %fd7162;
	ld.global.f64 	%fd371, [%rd3912+816];
	fma.rn.f64 	%fd7164, %fd371, %fd251, %fd7163;
	ld.global.f64 	%fd372, [%rd3912+824];
	fma.rn.f64 	%fd7165, %fd372, %fd248, %fd7164;
	ld.global.f64 	%fd373, [%rd3912+832];
	fma.rn.f64 	%fd7166, %fd373, %fd245, %fd7165;
	ld.global.f64 	%fd374, [%rd3912+840];
	fma.rn.f64 	%fd7167, %fd374, %fd242, %fd7166;
	ld.global.f64 	%fd375, [%rd3912+848];
	sub.f64 	%fd7168, %fd7167, %fd375;
	abs.f64 	%fd7169, %fd7168;
	ld.global.f64 	%fd7171, [%rd3913+64];
	setp.lt.f64 	%p900, %fd7169, %fd7171;
	ld.global.f64 	%fd377, [%rd3912+864];
	fma.rn.f64 	%fd7172, %fd377, %fd7045, 0d0000000000000000;
	ld.global.f64 	%fd378, [%rd3912+872];
	fma.rn.f64 	%fd7173, %fd378, %fd266, %fd7172;
	ld.global.f64 	%fd379, [%rd3912+880];
	fma.rn.f64 	%fd7174, %fd379, %fd263, %fd7173;
	ld.global.f64 	%fd380, [%rd3912+888];
	fma.rn.f64 	%fd7175, %fd380, %fd260, %fd7174;
	ld.global.f64 	%fd381, [%rd3912+896];
	fma.rn.f64 	%fd7176, %fd381, %fd257, %fd7175;
	ld.global.f64 	%fd382, [%rd3912+904];
	fma.rn.f64 	%fd7177, %fd382, %fd254, %fd7176;
	ld.global.f64 	%fd383, [%rd3912+912];
	fma.rn.f64 	%fd7178, %fd383, %fd251, %fd7177;
	ld.global.f64 	%fd384, [%rd3912+920];
	fma.rn.f64 	%fd7179, %fd384, %fd248, %fd7178;
	ld.global.f64 	%fd385, [%rd3912+928];
	fma.rn.f64 	%fd7180, %fd385, %fd245, %fd7179;
	ld.global.f64 	%fd386, [%rd3912+936];
	fma.rn.f64 	%fd7181, %fd386, %fd242, %fd7180;
	ld.global.f64 	%fd387, [%rd3912+944];
	sub.f64 	%fd7182, %fd7181, %fd387;
	abs.f64 	%fd7183, %fd7182;
	ld.global.f64 	%fd388, [%rd3913+72];
	setp.lt.f64 	%p901, %fd7183, %fd388;
	and.pred  	%p902, %p901, %p900;
	and.pred  	%p903, %p902, %p899;
	and.pred  	%p904, %p903, %p898;
	and.pred  	%p905, %p904, %p897;
	and.pred  	%p906, %p905, %p896;
	and.pred  	%p907, %p906, %p895;
	and.pred  	%p908, %p907, %p894;
	and.pred  	%p909, %p908, %p893;
	and.pred  	%p12, %p909, %p892;
	or.b64  	%rd3914, %rd699, %rd709;
	and.b64  	%rd3915, %rd3914, -4294967296;
	setp.ne.s64 	%p910, %rd3915, 0;
	@%p910 bra 	$L__BB4_452;
	cvt.u32.u64 	%r1877, %rd709;
	cvt.u32.u64 	%r1878, %rd699;
	div.u32 	%r1879, %r1878, %r1877;
	mul.lo.s32 	%r1880, %r1879, %r1877;
	sub.s32 	%r1881, %r1878, %r1880;
	cvt.u64.u32 	%rd4978, %r1879;
	cvt.u64.u32 	%rd4979, %r1881;
	bra.uni 	$L__BB4_453;
$L__BB4_452:
	div.s64 	%rd4978, %rd699, %rd709;
	mul.lo.s64 	%rd3916, %rd4978, %rd709;
	sub.s64 	%rd4979, %rd699, %rd3916;
$L__BB4_453:
	cvt.rn.f64.s64 	%fd7184, %rd4979;
	fma.rn.f64 	%fd389, %fd241, %fd7184, %fd240;
	or.b64  	%rd3917, %rd4978, %rd716;
	and.b64  	%rd3918, %rd3917, -4294967296;
	setp.ne.s64 	%p911, %rd3918, 0;
	@%p911 bra 	$L__BB4_455;
	cvt.u32.u64 	%r1882, %rd716;
	cvt.u32.u64 	%r1883, %rd4978;
	div.u32 	%r1884, %r1883, %r1882;
	mul.lo.s32 	%r1885, %r1884, %r1882;
	sub.s32 	%r1886, %r1883, %r1885;
	cvt.u64.u32 	%rd4980, %r1884;
	cvt.u64.u32 	%rd4981, %r1886;
	bra.uni 	$L__BB4_456;
$L__BB4_455:
	div.s64 	%rd4980, %rd4978, %rd716;
	mul.lo.s64 	%rd3919, %rd4980, %rd716;
	sub.s64 	%rd4981, %rd4978, %rd3919;
$L__BB4_456:
	cvt.rn.f64.s64 	%fd7185, %rd4981;
	fma.rn.f64 	%fd390, %fd244, %fd7185, %fd243;
	or.b64  	%rd3920, %rd4980, %rd723;
	and.b64  	%rd3921, %rd3920, -4294967296;
	setp.ne.s64 	%p912, %rd3921, 0;
	@%p912 bra 	$L__BB4_458;
	cvt.u32.u64 	%r1887, %rd723;
	cvt.u32.u64 	%r1888, %rd4980;
	div.u32 	%r1889, %r1888, %r1887;
	mul.lo.s32 	%r1890, %r1889, %r1887;
	sub.s32 	%r1891, %r1888, %r1890;
	cvt.u64.u32 	%rd4982, %r1889;
	cvt.u64.u32 	%rd4983, %r1891;
	bra.uni 	$L__BB4_459;
$L__BB4_458:
	div.s64 	%rd4982, %rd4980, %rd723;
	mul.lo.s64 	%rd3922, %rd4982, %rd723;
	sub.s64 	%rd4983, %rd4980, %rd3922;
$L__BB4_459:
	cvt.rn.f64.s64 	%fd7186, %rd4983;
	fma.rn.f64 	%fd391, %fd247, %fd7186, %fd246;
	or.b64  	%rd3923, %rd4982, %rd730;
	and.b64  	%rd3924, %rd3923, -4294967296;
	setp.ne.s64 	%p913, %rd3924, 0;
	@%p913 bra 	$L__BB4_461;
	cvt.u32.u64 	%r1892, %rd730;
	cvt.u32.u64 	%r1893, %rd4982;
	div.u32 	%r1894, %r1893, %r1892;
	mul.lo.s32 	%r1895, %r1894, %r1892;
	sub.s32 	%r1896, %r1893, %r1895;
	cvt.u64.u32 	%rd4984, %r1894;
	cvt.u64.u32 	%rd4985, %r1896;
	bra.uni 	$L__BB4_462;
$L__BB4_461:
	div.s64 	%rd4984, %rd4982, %rd730;
	mul.lo.s64 	%rd3925, %rd4984, %rd730;
	sub.s64 	%rd4985, %rd4982, %rd3925;
$L__BB4_462:
	cvt.rn.f64.s64 	%fd7187, %rd4985;
	fma.rn.f64 	%fd392, %fd250, %fd7187, %fd249;
	or.b64  	%rd3926, %rd4984, %rd737;
	and.b64  	%rd3927, %rd3926, -4294967296;
	setp.ne.s64 	%p914, %rd3927, 0;
	@%p914 bra 	$L__BB4_464;
	cvt.u32.u64 	%r1897, %rd737;
	cvt.u32.u64 	%r1898, %rd4984;
	div.u32 	%r1899, %r1898, %r1897;
	mul.lo.s32 	%r1900, %r1899, %r1897;
	sub.s32 	%r1901, %r1898, %r1900;
	cvt.u64.u32 	%rd4986, %r1899;
	cvt.u64.u32 	%rd4987, %r1901;
	bra.uni 	$L__BB4_465;
$L__BB4_464:
	div.s64 	%rd4986, %rd4984, %rd737;
	mul.lo.s64 	%rd3928, %rd4986, %rd737;
	sub.s64 	%rd4987, %rd4984, %rd3928;
$L__BB4_465:
	cvt.rn.f64.s64 	%fd7188, %rd4987;
	fma.rn.f64 	%fd393, %fd253, %fd7188, %fd252;
	or.b64  	%rd3929, %rd4986, %rd744;
	and.b64  	%rd3930, %rd3929, -4294967296;
	setp.ne.s64 	%p915, %rd3930, 0;
	@%p915 bra 	$L__BB4_467;
	cvt.u32.u64 	%r1902, %rd744;
	cvt.u32.u64 	%r1903, %rd4986;
	div.u32 	%r1904, %r1903, %r1902;
	mul.lo.s32 	%r1905, %r1904, %r1902;
	sub.s32 	%r1906, %r1903, %r1905;
	cvt.u64.u32 	%rd4988, %r1904;
	cvt.u64.u32 	%rd4989, %r1906;
	bra.uni 	$L__BB4_468;
$L__BB4_467:
	div.s64 	%rd4988, %rd4986, %rd744;
	mul.lo.s64 	%rd3931, %rd4988, %rd744;
	sub.s64 	%rd4989, %rd4986, %rd3931;
$L__BB4_468:
	cvt.rn.f64.s64 	%fd7189, %rd4989;
	fma.rn.f64 	%fd394, %fd256, %fd7189, %fd255;
	or.b64  	%rd3932, %rd4988, %rd751;
	and.b64  	%rd3933, %rd3932, -4294967296;
	setp.ne.s64 	%p916, %rd3933, 0;
	@%p916 bra 	$L__BB4_470;
	cvt.u32.u64 	%r1907, %rd751;
	cvt.u32.u64 	%r1908, %rd4988;
	div.u32 	%r1909, %r1908, %r1907;
	mul.lo.s32 	%r1910, %r1909, %r1907;
	sub.s32 	%r1911, %r1908, %r1910;
	cvt.u64.u32 	%rd4990, %r1909;
	cvt.u64.u32 	%rd4991, %r1911;
	bra.uni 	$L__BB4_471;
$L__BB4_470:
	div.s64 	%rd4990, %rd4988, %rd751;
	mul.lo.s64 	%rd3934, %rd4990, %rd751;
	sub.s64 	%rd4991, %rd4988, %rd3934;
$L__BB4_471:
	cvt.rn.f64.s64 	%fd7190, %rd4991;
	fma.rn.f64 	%fd395, %fd259, %fd7190, %fd258;
	or.b64  	%rd3935, %rd4990, %rd758;
	and.b64  	%rd3936, %rd3935, -4294967296;
	setp.ne.s64 	%p917, %rd3936, 0;
	@%p917 bra 	$L__BB4_473;
	cvt.u32.u64 	%r1912, %rd758;
	cvt.u32.u64 	%r1913, %rd4990;
	div.u32 	%r1914, %r1913, %r1912;
	mul.lo.s32 	%r1915, %r1914, %r1912;
	sub.s32 	%r1916, %r1913, %r1915;
	cvt.u64.u32 	%rd4992, %r1914;
	cvt.u64.u32 	%rd4993, %r1916;
	bra.uni 	$L__BB4_474;
$L__BB4_473:
	div.s64 	%rd4992, %rd4990, %rd758;
	mul.lo.s64 	%rd3937, %rd4992, %rd758;
	sub.s64 	%rd4993, %rd4990, %rd3937;
$L__BB4_474:
	cvt.rn.f64.s64 	%fd7191, %rd4993;
	fma.rn.f64 	%fd396, %fd262, %fd7191, %fd261;
	or.b64  	%rd3938, %rd4992, %rd765;
	and.b64  	%rd3939, %rd3938, -4294967296;
	setp.ne.s64 	%p918, %rd3939, 0;
	@%p918 bra 	$L__BB4_476;
	cvt.u32.u64 	%r1917, %rd765;
	cvt.u32.u64 	%r1918, %rd4992;
	div.u32 	%r1919, %r1918, %r1917;
	mul.lo.s32 	%r1920, %r1919, %r1917;
	sub.s32 	%r1921, %r1918, %r1920;
	cvt.u64.u32 	%rd4994, %r1919;
	cvt.u64.u32 	%rd4995, %r1921;
	bra.uni 	$L__BB4_477;
$L__BB4_476:
	div.s64 	%rd4994, %rd4992, %rd765;
	mul.lo.s64 	%rd3940, %rd4994, %rd765;
	sub.s64 	%rd4995, %rd4992, %rd3940;
$L__BB4_477:
	cvt.rn.f64.s64 	%fd7192, %rd4995;
	fma.rn.f64 	%fd397, %fd265, %fd7192, %fd264;
	or.b64  	%rd3941, %rd4994, %rd772;
	and.b64  	%rd3942, %rd3941, -4294967296;
	setp.ne.s64 	%p919, %rd3942, 0;
	@%p919 bra 	$L__BB4_479;
	cvt.u32.u64 	%r1922, %rd772;
	cvt.u32.u64 	%r1923, %rd4994;
	rem.u32 	%r1924, %r1923, %r1922;
	cvt.u64.u32 	%rd4996, %r1924;
	bra.uni 	$L__BB4_480;
$L__BB4_479:
	rem.s64 	%rd4996, %rd4994, %rd772;
$L__BB4_480:
	cvt.rn.f64.s64 	%fd7193, %rd4996;
	fma.rn.f64 	%fd7194, %fd268, %fd7193, %fd267;
	fma.rn.f64 	%fd7195, %fd269, %fd7194, 0d0000000000000000;
	fma.rn.f64 	%fd7196, %fd270, %fd397, %fd7195;
	fma.rn.f64 	%fd7197, %fd271, %fd396, %fd7196;
	fma.rn.f64 	%fd7198, %fd272, %fd395, %fd7197;
	fma.rn.f64 	%fd7199, %fd273, %fd394, %fd7198;
	fma.rn.f64 	%fd7200, %fd274, %fd393, %fd7199;
	fma.rn.f64 	%fd7201, %fd275, %fd392, %fd7200;
	fma.rn.f64 	%fd7202, %fd276, %fd391, %fd7201;
	fma.rn.f64 	%fd7203, %fd277, %fd390, %fd7202;
	fma.rn.f64 	%fd7204, %fd278, %fd389, %fd7203;
	sub.f64 	%fd7205, %fd7204, %fd279;
	abs.f64 	%fd7206, %fd7205;
	setp.lt.f64 	%p920, %fd7206, %fd7059;
	fma.rn.f64 	%fd7208, %fd281, %fd7194, 0d0000000000000000;
	fma.rn.f64 	%fd7209, %fd282, %fd397, %fd7208;
	fma.rn.f64 	%fd7210, %fd283, %fd396, %fd7209;
	fma.rn.f64 	%fd7211, %fd284, %fd395, %fd7210;
	fma.rn.f64 	%fd7212, %fd285, %fd394, %fd7211;
	fma.rn.f64 	%fd7213, %fd286, %fd393, %fd7212;
	fma.rn.f64 	%fd7214, %fd287, %fd392, %fd7213;
	fma.rn.f64 	%fd7215, %fd288, %fd391, %fd7214;
	fma.rn.f64 	%fd7216, %fd289, %fd390, %fd7215;
	fma.rn.f64 	%fd7217, %fd290, %fd389, %fd7216;
	sub.f64 	%fd7218, %fd7217, %fd291;
	abs.f64 	%fd7219, %fd7218;
	setp.lt.f64 	%p921, %fd7219, %fd7073;
	fma.rn.f64 	%fd7221, %fd293, %fd7194, 0d0000000000000000;
	fma.rn.f64 	%fd7222, %fd294, %fd397, %fd7221;
	fma.rn.f64 	%fd7223, %fd295, %fd396, %fd7222;
	fma.rn.f64 	%fd7224, %fd296, %fd395, %fd7223;
	fma.rn.f64 	%fd7225, %fd297, %fd394, %fd7224;
	fma.rn.f64 	%fd7226, %fd298, %fd393, %fd7225;
	fma.rn.f64 	%fd7227, %fd299, %fd392, %fd7226;
	fma.rn.f64 	%fd7228, %fd300, %fd391, %fd7227;
	fma.rn.f64 	%fd7229, %fd301, %fd390, %fd7228;
	fma.rn.f64 	%fd7230, %fd302, %fd389, %fd7229;
	sub.f64 	%fd7231, %fd7230, %fd303;
	abs.f64 	%fd7232, %fd7231;
	setp.lt.f64 	%p922, %fd7232, %fd7087;
	fma.rn.f64 	%fd7234, %fd305, %fd7194, 0d0000000000000000;
	fma.rn.f64 	%fd7235, %fd306, %fd397, %fd7234;
	fma.rn.f64 	%fd7236, %fd307, %fd396, %fd7235;
	fma.rn.f64 	%fd7237, %fd308, %fd395, %fd7236;
	fma.rn.f64 	%fd7238, %fd309, %fd394, %fd7237;
	fma.rn.f64 	%fd7239, %fd310, %fd393, %fd7238;
	fma.rn.f64 	%fd7240, %fd311, %fd392, %fd7239;
	fma.rn.f64 	%fd7241, %fd312, %fd391, %fd7240;
	fma.rn.f64 	%fd7242, %fd313, %fd390, %fd7241;
	fma.rn.f64 	%fd7243, %fd314, %fd389, %fd7242;
	sub.f64 	%fd7244, %fd7243, %fd315;
	abs.f64 	%fd7245, %fd7244;
	setp.lt.f64 	%p923, %fd7245, %fd7101;
	fma.rn.f64 	%fd7247, %fd317, %fd7194, 0d0000000000000000;
	fma.rn.f64 	%fd7248, %fd318, %fd397, %fd7247;
	fma.rn.f64 	%fd7249, %fd319, %fd396, %fd7248;
	fma.rn.f64 	%fd7250, %fd320, %fd395, %fd7249;
	fma.rn.f64 	%fd7251, %fd321, %fd394, %fd7250;
	fma.rn.f64 	%fd7252, %fd322, %fd393, %fd7251;
	fma.rn.f64 	%fd7253, %fd323, %fd392, %fd7252;
	fma.rn.f64 	%fd7254, %fd324, %fd391, %fd7253;
	fma.rn.f64 	%fd7255, %fd325, %fd390, %fd7254;
	fma.rn.f64 	%fd7256, %fd326, %fd389, %fd7255;
	sub.f64 	%fd7257, %fd7256, %fd327;
	abs.f64 	%fd7258, %fd7257;
	setp.lt.f64 	%p924, %fd7258, %fd7115;
	fma.rn.f64 	%fd7260, %fd329, %fd7194, 0d0000000000000000;
	fma.rn.f64 	%fd7261, %fd330, %fd397, %fd7260;
	fma.rn.f64 	%fd7262, %fd331, %fd396, %fd7261;
	fma.rn.f64 	%fd7263, %fd332, %fd395, %fd7262;
	fma.rn.f64 	%fd7264, %fd333, %fd394, %fd7263;
	fma.rn.f64 	%fd7265, %fd334, %fd393, %fd7264;
	fma.rn.f64 	%fd7266, %fd335, %fd392, %fd7265;
	fma.rn.f64 	%fd7267, %fd336, %fd391, %fd7266;
	fma.rn.f64 	%fd7268, %fd337, %fd390, %fd7267;
	fma.rn.f64 	%fd7269, %fd338, %fd389, %fd7268;
	sub.f64 	%fd7270, %fd7269, %fd339;
	abs.f64 	%fd7271, %fd7270;
	setp.lt.f64 	%p925, %fd7271, %fd7129;
	fma.rn.f64 	%fd7273, %fd341, %fd7194, 0d0000000000000000;
	fma.rn.f64 	%fd7274, %fd342, %fd397, %fd7273;
	fma.rn.f64 	%fd7275, %fd343, %fd396, %fd7274;
	fma.rn.f64 	%fd7276, %fd344, %fd395, %fd7275;
	fma.rn.f64 	%fd7277, %fd345, %fd394, %fd7276;
	fma.rn.f64 	%fd7278, %fd346, %fd393, %fd7277;
	fma.rn.f64 	%fd7279, %fd347, %fd392, %fd7278;
	fma.rn.f64 	%fd7280, %fd348, %fd391, %fd7279;
	fma.rn.f64 	%fd7281, %fd349, %fd390, %fd7280;
	fma.rn.f64 	%fd7282, %fd350, %fd389, %fd7281;
	sub.f64 	%fd7283, %fd7282, %fd351;
	abs.f64 	%fd7284, %fd7283;
	setp.lt.f64 	%p926, %fd7284, %fd7143;
	fma.rn.f64 	%fd7286, %fd353, %fd7194, 0d0000000000000000;
	fma.rn.f64 	%fd7287, %fd354, %fd397, %fd7286;
	fma.rn.f64 	%fd7288, %fd355, %fd396, %fd7287;
	fma.rn.f64 	%fd7289, %fd356, %fd395, %fd7288;
	fma.rn.f64 	%fd7290, %fd357, %fd394, %fd7289;
	fma.rn.f64 	%fd7291, %fd358, %fd393, %fd7290;
	fma.rn.f64 	%fd7292, %fd359, %fd392, %fd7291;
	fma.rn.f64 	%fd7293, %fd360, %fd391, %fd7292;
	fma.rn.f64 	%fd7294, %fd361, %fd390, %fd7293;
	fma.rn.f64 	%fd7295, %fd362, %fd389, %fd7294;
	sub.f64 	%fd7296, %fd7295, %fd363;
	abs.f64 	%fd7297, %fd7296;
	setp.lt.f64 	%p927, %fd7297, %fd7157;
	fma.rn.f64 	%fd7299, %fd365, %fd7194, 0d0000000000000000;
	fma.rn.f64 	%fd7300, %fd366, %fd397, %fd7299;
	fma.rn.f64 	%fd7301, %fd367, %fd396, %fd7300;
	fma.rn.f64 	%fd7302, %fd368, %fd395, %fd7301;
	fma.rn.f64 	%fd7303, %fd369, %fd394, %fd7302;
	fma.rn.f64 	%fd7304, %fd370, %fd393, %fd7303;
	fma.rn.f64 	%fd7305, %fd371, %fd392, %fd7304;
	fma.rn.f64 	%fd7306, %fd372, %fd391, %fd7305;
	fma.rn.f64 	%fd7307, %fd373, %fd390, %fd7306;
	fma.rn.f64 	%fd7308, %fd374, %fd389, %fd7307;
	sub.f64 	%fd7309, %fd7308, %fd375;
	abs.f64 	%fd7310, %fd7309;
	setp.lt.f64 	%p928, %fd7310, %fd7171;
	fma.rn.f64 	%fd7312, %fd377, %fd7194, 0d0000000000000000;
	fma.rn.f64 	%fd7313, %fd378, %fd397, %fd7312;
	fma.rn.f64 	%fd7314, %fd379, %fd396, %fd7313;
	fma.rn.f64 	%fd7315, %fd380, %fd395, %fd7314;
	fma.rn.f64 	%fd7316, %fd381, %fd394, %fd7315;
	fma.rn.f64 	%fd7317, %fd382, %fd393, %fd7316;
	fma.rn.f64 	%fd7318, %fd383, %fd392, %fd7317;
	fma.rn.f64 	%fd7319, %fd384, %fd391, %fd7318;
	fma.rn.f64 	%fd7320, %fd385, %fd390, %fd7319;
	fma.rn.f64 	%fd7321, %fd386, %fd389, %fd7320;
	sub.f64 	%fd7322, %fd7321, %fd387;
	abs.f64 	%fd7323, %fd7322;
	setp.lt.f64 	%p929, %fd7323, %fd388;
	and.pred  	%p930, %p929, %p928;
	and.pred  	%p931, %p930, %p927;
	and.pred  	%p932, %p931, %p926;
	and.pred  	%p933, %p932, %p925;
	and.pred  	%p934, %p933, %p924;
	and.pred  	%p935, %p934, %p923;
	and.pred  	%p936, %p935, %p922;
	and.pred  	%p937, %p936, %p921;
	and.pred  	%p13, %p937, %p920;
	or.b64  	%rd3943, %rd700, %rd709;
	and.b64  	%rd3944, %rd3943, -4294967296;
	setp.ne.s64 	%p938, %rd3944, 0;
	@%p938 bra 	$L__BB4_482;
	cvt.u32.u64 	%r1925, %rd709;
	cvt.u32.u64 	%r1926, %rd700;
	div.u32 	%r1927, %r1926, %r1925;
	mul.lo.s32 	%r1928, %r1927, %r1925;
	sub.s32 	%r1929, %r1926, %r1928;
	cvt.u64.u32 	%rd4997, %r1927;
	cvt.u64.u32 	%rd4998, %r1929;
	bra.uni 	$L__BB4_483;
$L__BB4_482:
	div.s64 	%rd4997, %rd700, %rd709;
	mul.lo.s64 	%rd3945, %rd4997, %rd709;
	sub.s64 	%rd4998, %rd700, %rd3945;
$L__BB4_483:
	cvt.rn.f64.s64 	%fd7324, %rd4998;
	fma.rn.f64 	%fd398, %fd241, %fd7324, %fd240;
	or.b64  	%rd3946, %rd4997, %rd716;
	and.b64  	%rd3947, %rd3946, -4294967296;
	setp.ne.s64 	%p939, %rd3947, 0;
	@%p939 bra 	$L__BB4_485;
	cvt.u32.u64 	%r1930, %rd716;
	cvt.u32.u64 	%r1931, %rd4997;
	div.u32 	%r1932, %r1931, %r1930;
	mul.lo.s32 	%r1933, %r1932, %r1930;
	sub.s32 	%r1934, %r1931, %r1933;
	cvt.u64.u32 	%rd4999, %r1932;
	cvt.u64.u32 	%rd5000, %r1934;
	bra.uni 	$L__BB4_486;
$L__BB4_485:
	div.s64 	%rd4999, %rd4997, %rd716;
	mul.lo.s64 	%rd3948, %rd4999, %rd716;
	sub.s64 	%rd5000, %rd4997, %rd3948;
$L__BB4_486:
	cvt.rn.f64.s64 	%fd7325, %rd5000;
	fma.rn.f64 	%fd399, %fd244, %fd7325, %fd243;
	or.b64  	%rd3949, %rd4999, %rd723;
	and.b64  	%rd3950, %rd3949, -4294967296;
	setp.ne.s64 	%p940, %rd3950, 0;
	@%p940 bra 	$L__BB4_488;
	cvt.u32.u64 	%r1935, %rd723;
	cvt.u32.u64 	%r1936, %rd4999;
	div.u32 	%r1937, %r1936, %r1935;
	mul.lo.s32 	%r1938, %r1937, %r1935;
	sub.s32 	%r1939, %r1936, %r1938;
	cvt.u64.u32 	%rd5001, %r1937;
	cvt.u64.u32 	%rd5002, %r1939;
	bra.uni 	$L__BB4_489;
$L__BB4_488:
	div.s64 	%rd5001, %rd4999, %rd723;
	mul.lo.s64 	%rd3951, %rd5001, %rd723;
	sub.s64 	%rd5002, %rd4999, %rd3951;
$L__BB4_489:
	cvt.rn.f64.s64 	%fd7326, %rd5002;
	fma.rn.f64 	%fd400, %fd247, %fd7326, %fd246;
	or.b64  	%rd3952, %rd5001, %rd730;
	and.b64  	%rd3953, %rd3952, -4294967296;
	setp.ne.s64 	%p941, %rd3953, 0;
	@%p941 bra 	$L__BB4_491;
	cvt.u32.u64 	%r1940, %rd730;
	cvt.u32.u64 	%r1941, %rd5001;
	div.u32 	%r1942, %r1941, %r1940;
	mul.lo.s32 	%r1943, %r1942, %r1940;
	sub.s32 	%r1944, %r1941, %r1943;
	cvt.u64.u32 	%rd5003, %r1942;
	cvt.u64.u32 	%rd5004, %r1944;
	bra.uni 	$L__BB4_492;
$L__BB4_491:
	div.s64 	%rd5003, %rd5001, %rd730;
	mul.lo.s64 	%rd3954, %rd5003, %rd730;
	sub.s64 	%rd5004, %rd5001, %rd3954;
$L__BB4_492:
	cvt.rn.f64.s64 	%fd7327, %rd5004;
	fma.rn.f64 	%fd401, %fd250, %fd7327, %fd249;
	or.b64  	%rd3955, %rd5003, %rd737;
	and.b64  	%rd3956, %rd3955, -4294967296;
	setp.ne.s64 	%p942, %rd3956, 0;
	@%p942 bra 	$L__BB4_494;
	cvt.u32.u64 	%r1945, %rd737;
	cvt.u32.u64 	%r1946, %rd5003;
	div.u32 	%r1947, %r1946, %r1945;
	mul.lo.s32 	%r1948, %r1947, %r1945;
	sub.s32 	%r1949, %r1946, %r1948;
	cvt.u64.u32 	%rd5005, %r1947;
	cvt.u64.u32 	%rd5006, %r1949;
	bra.uni 	$L__BB4_495;
$L__BB4_494:
	div.s64 	%rd5005, %rd5003, %rd737;
	mul.lo.s64 	%rd3957, %rd5005, %rd737;
	sub.s64 	%rd5006, %rd5003, %rd3957;
$L__BB4_495:
	cvt.rn.f64.s64 	%fd7328, %rd5006;
	fma.rn.f64 	%fd402, %fd253, %fd7328, %fd252;
	or.b64  	%rd3958, %rd5005, %rd744;
	and.b64  	%rd3959, %rd3958, -4294967296;
	setp.ne.s64 	%p943, %rd3959, 0;
	@%p943 bra 	$L__BB4_497;
	cvt.u32.u64 	%r1950, %rd744;
	cvt.u32.u64 	%r1951, %rd5005;
	div.u32 	%r1952, %r1951, %r1950;
	mul.lo.s32 	%r1953, %r1952, %r1950;
	sub.s32 	%r1954, %r1951, %r1953;
	cvt.u64.u32 	%rd5007, %r1952;
	cvt.u64.u32 	%rd5008, %r1954;
	bra.uni 	$L__BB4_498;
$L__BB4_497:
	div.s64 	%rd5007, %rd5005, %rd744;
	mul.lo.s64 	%rd3960, %rd5007, %rd744;
	sub.s64 	%rd5008, %rd5005, %rd3960;
$L__BB4_498:
	cvt.rn.f64.s64 	%fd7329, %rd5008;
	fma.rn.f64 	%fd403, %fd256, %fd7329, %fd255;
	or.b64  	%rd3961, %rd5007, %rd751;
	and.b64  	%rd3962, %rd3961, -4294967296;
	setp.ne.s64 	%p944, %rd3962, 0;
	@%p944 bra 	$L__BB4_500;
	cvt.u32.u64 	%r1955, %rd751;
	cvt.u32.u64 	%r1956, %rd5007;
	div.u32 	%r1957, %r1956, %r1955;
	mul.lo.s32 	%r1958, %r1957, %r1955;
	sub.s32 	%r1959, %r1956, %r1958;
	cvt.u64.u32 	%rd5009, %r1957;
	cvt.u64.u32 	%rd5010, %r1959;
	bra.uni 	$L__BB4_501;
$L__BB4_500:
	div.s64 	%rd5009, %rd5007, %rd751;
	mul.lo.s64 	%rd3963, %rd5009, %rd751;
	sub.s64 	%rd5010, %rd5007, %rd3963;
$L__BB4_501:
	cvt.rn.f64.s64 	%fd7330, %rd5010;
	fma.rn.f64 	%fd404, %fd259, %fd7330, %fd258;
	or.b64  	%rd3964, %rd5009, %rd758;
	and.b64  	%rd3965, %rd3964, -4294967296;
	setp.ne.s64 	%p945, %rd3965, 0;
	@%p945 bra 	$L__BB4_503;
	cvt.u32.u64 	%r1960, %rd758;
	cvt.u32.u64 	%r1961, %rd5009;
	div.u32 	%r1962, %r1961, %r1960;
	mul.lo.s32 	%r1963, %r1962, %r1960;
	sub.s32 	%r1964, %r1961, %r1963;
	cvt.u64.u32 	%rd5011, %r1962;
	cvt.u64.u32 	%rd5012, %r1964;
	bra.uni 	$L__BB4_504;
$L__BB4_503:
	div.s64 	%rd5011, %rd5009, %rd758;
	mul.lo.s64 	%rd3966, %rd5011, %rd758;
	sub.s64 	%rd5012, %rd5009, %rd3966;
$L__BB4_504:
	cvt.rn.f64.s64 	%fd7331, %rd5012;
	fma.rn.f64 	%fd405, %fd262, %fd7331, %fd261;
	or.b64  	%rd3967, %rd5011, %rd765;
	and.b64  	%rd3968, %rd3967, -4294967296;
	setp.ne.s64 	%p946, %rd3968, 0;
	@%p946 bra 	$L__BB4_506;
	cvt.u32.u64 	%r1965, %rd765;
	cvt.u32.u64 	%r1966, %rd5011;
	div.u32 	%r1967, %r1966, %r1965;
	mul.lo.s32 	%r1968, %r1967, %r1965;
	sub.s32 	%r1969, %r1966, %r1968;
	cvt.u64.u32 	%rd5013, %r1967;
	cvt.u64.u32 	%rd5014, %r1969;
	bra.uni 	$L__BB4_507;
$L__BB4_506:
	div.s64 	%rd5013, %rd5011, %rd765;
	mul.lo.s64 	%rd3969, %rd5013, %rd765;
	sub.s64 	%rd5014, %rd5011, %rd3969;
$L__BB4_507:
	cvt.rn.f64.s64 	%fd7332, %rd5014;
	fma.rn.f64 	%fd406, %fd265, %fd7332, %fd264;
	or.b64  	%rd3970, %rd5013, %rd772;
	and.b64  	%rd3971, %rd3970, -4294967296;
	setp.ne.s64 	%p947, %rd3971, 0;
	@%p947 bra 	$L__BB4_509;
	cvt.u32.u64 	%r1970, %rd772;
	cvt.u32.u64 	%r1971, %rd5013;
	rem.u32 	%r1972, %r1971, %r1970;
	cvt.u64.u32 	%rd5015, %r1972;
	bra.uni 	$L__BB4_510;
$L__BB4_509:
	rem.s64 	%rd5015, %rd5013, %rd772;
$L__BB4_510:
	cvt.rn.f64.s64 	%fd7333, %rd5015;
	fma.rn.f64 	%fd7334, %fd268, %fd7333, %fd267;
	fma.rn.f64 	%fd7335, %fd269, %fd7334, 0d0000000000000000;
	fma.rn.f64 	%fd7336, %fd270, %fd406, %fd7335;
	fma.rn.f64 	%fd7337, %fd271, %fd405, %fd7336;
	fma.rn.f64 	%fd7338, %fd272, %fd404, %fd7337;
	fma.rn.f64 	%fd7339, %fd273, %fd403, %fd7338;
	fma.rn.f64 	%fd7340, %fd274, %fd402, %fd7339;
	fma.rn.f64 	%fd7341, %fd275, %fd401, %fd7340;
	fma.rn.f64 	%fd7342, %fd276, %fd400, %fd7341;
	fma.rn.f64 	%fd7343, %fd277, %fd399, %fd7342;
	fma.rn.f64 	%fd7344, %fd278, %fd398, %fd7343;
	sub.f64 	%fd7345, %fd7344, %fd279;
	abs.f64 	%fd7346, %fd7345;
	setp.lt.f64 	%p948, %fd7346, %fd7059;
	fma.rn.f64 	%fd7348, %fd281, %fd7334, 0d0000000000000000;
	fma.rn.f64 	%fd7349, %fd282, %fd406, %fd7348;
	fma.rn.f64 	%fd7350, %fd283, %fd405, %fd7349;
	fma.rn.f64 	%fd7351, %fd284, %fd404, %fd7350;
	fma.rn.f64 	%fd7352, %fd285, %fd403, %fd7351;
	fma.rn.f64 	%fd7353, %fd286, %fd402, %fd7352;
	fma.rn.f64 	%fd7354, %fd287, %fd401, %fd7353;
	fma.rn.f64 	%fd7355, %fd288, %fd400, %fd7354;
	fma.rn.f64 	%fd7356, %fd289, %fd399, %fd7355;
	fma.rn.f64 	%fd7357, %fd290, %fd398, %fd7356;
	sub.f64 	%fd7358, %fd7357, %fd291;
	abs.f64 	%fd7359, %fd7358;
	setp.lt.f64 	%p949, %fd7359, %fd7073;
	fma.rn.f64 	%fd7361, %fd293, %fd7334, 0d0000000000000000;
	fma.rn.f64 	%fd7362, %fd294, %fd406, %fd7361;
	fma.rn.f64 	%fd7363, %fd295, %fd405, %fd7362;
	fma.rn.f64 	%fd7364, %fd296, %fd404, %fd7363;
	fma.rn.f64 	%fd7365, %fd297, %fd403, %fd7364;
	fma.rn.f64 	%fd7366, %fd298, %fd402, %fd7365;
	fma.rn.f64 	%fd7367, %fd299, %fd401, %fd7366;
	fma.rn.f64 	%fd7368, %fd300, %fd400, %fd7367;
	fma.rn.f64 	%fd7369, %fd301, %fd399, %fd7368;
	fma.rn.f64 	%fd7370, %fd302, %fd398, %fd7369;
	sub.f64 	%fd7371, %fd7370, %fd303;
	abs.f64 	%fd7372, %fd7371;
	setp.lt.f64 	%p950, %fd7372, %fd7087;
	fma.rn.f64 	%fd7374, %fd305, %fd7334, 0d0000000000000000;
	fma.rn.f64 	%fd7375, %fd306, %fd406, %fd7374;
	fma.rn.f64 	%fd7376, %fd307, %fd405, %fd7375;
	fma.rn.f64 	%fd7377, %fd308, %fd404, %fd7376;
	fma.rn.f64 	%fd7378, %fd309, %fd403, %fd7377;
	fma.rn.f64 	%fd7379, %fd310, %fd402, %fd7378;
	fma.rn.f64 	%fd7380, %fd311, %fd401, %fd7379;
	fma.rn.f64 	%fd7381, %fd312, %fd400, %fd7380;
	fma.rn.f64 	%fd7382, %fd313, %fd399, %fd7381;
	fma.rn.f64 	%fd7383, %fd314, %fd398, %fd7382;
	sub.f64 	%fd7384, %fd7383, %fd315;
	abs.f64 	%fd7385, %fd7384;
	setp.lt.f64 	%p951, %fd7385, %fd7101;
	fma.rn.f64 	%fd7387, %fd317, %fd7334, 0d0000000000000000;
	fma.rn.f64 	%fd7388, %fd318, %fd406, %fd7387;
	fma.rn.f64 	%fd7389, %fd319, %fd405, %fd7388;
	fma.rn.f64 	%fd7390, %fd320, %fd404, %fd7389;
	fma.rn.f64 	%fd7391, %fd321, %fd403, %fd7390;
	fma.rn.f64 	%fd7392, %fd322, %fd402, %fd7391;
	fma.rn.f64 	%fd7393, %fd323, %fd401, %fd7392;
	fma.rn.f64 	%fd7394, %fd324, %fd400, %fd7393;
	fma.rn.f64 	%fd7395, %fd325, %fd399, %fd7394;
	fma.rn.f64 	%fd7396, %fd326, %fd398, %fd7395;
	sub.f64 	%fd7397, %fd7396, %fd327;
	abs.f64 	%fd7398, %fd7397;
	setp.lt.f64 	%p952, %fd7398, %fd7115;
	fma.rn.f64 	%fd7400, %fd329, %fd7334, 0d0000000000000000;
	fma.rn.f64 	%fd7401, %fd330, %fd406, %fd7400;
	fma.rn.f64 	%fd7402, %fd331, %fd405, %fd7401;
	fma.rn.f64 	%fd7403, %fd332, %fd404, %fd7402;
	fma.rn.f64 	%fd7404, %fd333, %fd403, %fd7403;
	fma.rn.f64 	%fd7405, %fd334, %fd402, %fd7404;
	fma.rn.f64 	%fd7406, %fd335, %fd401, %fd7405;
	fma.rn.f64 	%fd7407, %fd336, %fd400, %fd7406;
	fma.rn.f64 	%fd7408, %fd337, %fd399, %fd7407;
	fma.rn.f64 	%fd7409, %fd338, %fd398, %fd7408;
	sub.f64 	%fd7410, %fd7409, %fd339;
	abs.f64 	%fd7411, %fd7410;
	setp.lt.f64 	%p953, %fd7411, %fd7129;
	fma.rn.f64 	%fd7413, %fd341, %fd7334, 0d0000000000000000;
	fma.rn.f64 	%fd7414, %fd342, %fd406, %fd7413;
	fma.rn.f64 	%fd7415, %fd343, %fd405, %fd7414;
	fma.rn.f64 	%fd7416, %fd344, %fd404, %fd7415;
	fma.rn.f64 	%fd7417, %fd345, %fd403, %fd7416;
	fma.rn.f64 	%fd7418, %fd346, %fd402, %fd7417;
	fma.rn.f64 	%fd7419, %fd347, %fd401, %fd7418;
	fma.rn.f64 	%fd7420, %fd348, %fd400, %fd7419;
	fma.rn.f64 	%fd7421, %fd349, %fd399, %fd7420;
	fma.rn.f64 	%fd7422, %fd350, %fd398, %fd7421;
	sub.f64 	%fd7423, %fd7422, %fd351;
	abs.f64 	%fd7424, %fd7423;
	setp.lt.f64 	%p954, %fd7424, %fd7143;
	fma.rn.f64 	%fd7426, %fd353, %fd7334, 0d0000000000000000;
	fma.rn.f64 	%fd7427, %fd354, %fd406, %fd7426;
	fma.rn.f64 	%fd7428, %fd355, %fd405, %fd7427;
	fma.rn.f64 	%fd7429, %fd356, %fd404, %fd7428;
	fma.rn.f64 	%fd7430, %fd357, %fd403, %fd7429;
	fma.rn.f64 	%fd7431, %fd358, %fd402, %fd7430;
	fma.rn.f64 	%fd7432, %fd359, %fd401, %fd7431;
	fma.rn.f64 	%fd7433, %fd360, %fd400, %fd7432;
	fma.rn.f64 	%fd7434, %fd361, %fd399, %fd7433;
	fma.rn.f64 	%fd7435, %fd362, %fd398, %fd7434;
	sub.f64 	%fd7436, %fd7435, %fd363;
	abs.f64 	%fd7437, %fd7436;
	setp.lt.f64 	%p955, %fd7437, %fd7157;
	fma.rn.f64 	%fd7439, %fd365, %fd7334, 0d0000000000000000;
	fma.rn.f64 	%fd7440, %fd366, %fd406, %fd7439;
	fma.rn.f64 	%fd7441, %fd367, %fd405, %fd7440;
	fma.rn.f64 	%fd7442, %fd368, %fd404, %fd7441;
	fma.rn.f64 	%fd7443, %fd369, %fd403, %fd7442;
	fma.rn.f64 	%fd7444, %fd370, %fd402, %fd7443;
	fma.rn.f64 	%fd7445, %fd371, %fd401, %fd7444;
	fma.rn.f64 	%fd7446, %fd372, %fd400, %fd7445;
	fma.rn.f64 	%fd7447, %fd373, %fd399, %fd7446;
	fma.rn.f64 	%fd7448, %fd374, %fd398, %fd7447;
	sub.f64 	%fd7449, %fd7448, %fd375;
	abs.f64 	%fd7450, %fd7449;
	setp.lt.f64 	%p956, %fd7450, %fd7171;
	fma.rn.f64 	%fd7452, %fd377, %fd7334, 0d0000000000000000;
	fma.rn.f64 	%fd7453, %fd378, %fd406, %fd7452;
	fma.rn.f64 	%fd7454, %fd379, %fd405, %fd7453;
	fma.rn.f64 	%fd7455, %fd380, %fd404, %fd7454;
	fma.rn.f64 	%fd7456, %fd381, %fd403, %fd7455;
	fma.rn.f64 	%fd7457, %fd382, %fd402, %fd7456;
	fma.rn.f64 	%fd7458, %fd383, %fd401, %fd7457;
	fma.rn.f64 	%fd7459, %fd384, %fd400, %fd7458;
	fma.rn.f64 	%fd7460, %fd385, %fd399, %fd7459;
	fma.rn.f64 	%fd7461, %fd386, %fd398, %fd7460;
	sub.f64 	%fd7462, %fd7461, %fd387;
	abs.f64 	%fd7463, %fd7462;
	setp.lt.f64 	%p957, %fd7463, %fd388;
	and.pred  	%p958, %p957, %p956;
	and.pred  	%p959, %p958, %p955;
	and.pred  	%p960, %p959, %p954;
	and.pred  	%p961, %p960, %p953;
	and.pred  	%p962, %p961, %p952;
	and.pred  	%p963, %p962, %p951;
	and.pred  	%p964, %p963, %p950;
	and.pred  	%p965, %p964, %p949;
	and.pred  	%p14, %p965, %p948;
	or.b64  	%rd3972, %rd701, %rd709;
	and.b64  	%rd3973, %rd3972, -4294967296;
	setp.ne.s64 	%p966, %rd3973, 0;
	@%p966 bra 	$L__BB4_512;
	cvt.u32.u64 	%r1973, %rd709;
	cvt.u32.u64 	%r1974, %rd701;
	div.u32 	%r1975, %r1974, %r1973;
	mul.lo.s32 	%r1976, %r1975, %r1973;
	sub.s32 	%r1977, %r1974, %r1976;
	cvt.u64.u32 	%rd5016, %r1975;
	cvt.u64.u32 	%rd5017, %r1977;
	bra.uni 	$L__BB4_513;
$L__BB4_512:
	div.s64 	%rd5016, %rd701, %rd709;
	mul.lo.s64 	%rd3974, %rd5016, %rd709;
	sub.s64 	%rd5017, %rd701, %rd3974;
$L__BB4_513:
	cvt.rn.f64.s64 	%fd7464, %rd5017;
	fma.rn.f64 	%fd407, %fd241, %fd7464, %fd240;
	or.b64  	%rd3975, %rd5016, %rd716;
	and.b64  	%rd3976, %rd3975, -4294967296;
	setp.ne.s64 	%p967, %rd3976, 0;
	@%p967 bra 	$L__BB4_515;
	cvt.u32.u64 	%r1978, %rd716;
	cvt.u32.u64 	%r1979, %rd5016;
	div.u32 	%r1980, %r1979, %r1978;
	mul.lo.s32 	%r1981, %r1980, %r1978;
	sub.s32 	%r1982, %r1979, %r1981;
	cvt.u64.u32 	%rd5018, %r1980;
	cvt.u64.u32 	%rd5019, %r1982;
	bra.uni 	$L__BB4_516;
$L__BB4_515:
	div.s64 	%rd5018, %rd5016, %rd716;
	mul.lo.s64 	%rd3977, %rd5018, %rd716;
	sub.s64 	%rd5019, %rd5016, %rd3977;
$L__BB4_516:
	cvt.rn.f64.s64 	%fd7465, %rd5019;
	fma.rn.f64 	%fd408, %fd244, %fd7465, %fd243;
	or.b64  	%rd3978, %rd5018, %rd723;
	and.b64  	%rd3979, %rd3978, -4294967296;
	setp.ne.s64 	%p968, %rd3979, 0;
	@%p968 bra 	$L__BB4_518;
	cvt.u32.u64 	%r1983, %rd723;
	cvt.u32.u64 	%r1984, %rd5018;
	div.u32 	%r1985, %r1984, %r1983;
	mul.lo.s32 	%r1986, %r1985, %r1983;
	sub.s32 	%r1987, %r1984, %r1986;
	cvt.u64.u32 	%rd5020, %r1985;
	cvt.u64.u32 	%rd5021, %r1987;
	bra.uni 	$L__BB4_519;
$L__BB4_518:
	div.s64 	%rd5020, %rd5018, %rd723;
	mul.lo.s64 	%rd3980, %rd5020, %rd723;
	sub.s64 	%rd5021, %rd5018, %rd3980;
$L__BB4_519:
	cvt.rn.f64.s64 	%fd7466, %rd5021;
	fma.rn.f64 	%fd409, %fd247, %fd7466, %fd246;
	or.b64  	%rd3981, %rd5020, %rd730;
	and.b64  	%rd3982, %rd3981, -4294967296;
	setp.ne.s64 	%p969, %rd3982, 0;
	@%p969 bra 	$L__BB4_521;
	cvt.u32.u64 	%r1988, %rd730;
	cvt.u32.u64 	%r1989, %rd5020;
	div.u32 	%r1990, %r1989, %r1988;
	mul.lo.s32 	%r1991, %r1990, %r1988;
	sub.s32 	%r1992, %r1989, %r1991;
	cvt.u64.u32 	%rd5022, %r1990;
	cvt.u64.u32 	%rd5023, %r1992;
	bra.uni 	$L__BB4_522;
$L__BB4_521:
	div.s64 	%rd5022, %rd5020, %rd730;
	mul.lo.s64 	%rd3983, %rd5022, %rd730;
	sub.s64 	%rd5023, %rd5020, %rd3983;
$L__BB4_522:
	cvt.rn.f64.s64 	%fd7467, %rd5023;
	fma.rn.f64 	%fd410, %fd250, %fd7467, %fd249;
	or.b64  	%rd3984, %rd5022, %rd737;
	and.b64  	%rd3985, %rd3984, -4294967296;
	setp.ne.s64 	%p970, %rd3985, 0;
	@%p970 bra 	$L__BB4_524;
	cvt.u32.u64 	%r1993, %rd737;
	cvt.u32.u64 	%r1994, %rd5022;
	div.u32 	%r1995, %r1994, %r1993;
	mul.lo.s32 	%r1996, %r1995, %r1993;
	sub.s32 	%r1997, %r1994, %r1996;
	cvt.u64.u32 	%rd5024, %r1995;
	cvt.u64.u32 	%rd5025, %r1997;
	bra.uni 	$L__BB4_525;
$L__BB4_524:
	div.s64 	%rd5024, %rd5022, %rd737;
	mul.lo.s64 	%rd3986, %rd5024, %rd737;
	sub.s64 	%rd5025, %rd5022, %rd3986;
$L__BB4_525:
	cvt.rn.f64.s64 	%fd7468, %rd5025;
	fma.rn.f64 	%fd411, %fd253, %fd7468, %fd252;
	or.b64  	%rd3987, %rd5024, %rd744;
	and.b64  	%rd3988, %rd3987, -4294967296;
	setp.ne.s64 	%p971, %rd3988, 0;
	@%p971 bra 	$L__BB4_527;
	cvt.u32.u64 	%r1998, %rd744;
	cvt.u32.u64 	%r1999, %rd5024;
	div.u32 	%r2000, %r1999, %r1998;
	mul.lo.s32 	%r2001, %r2000, %r1998;
	sub.s32 	%r2002, %r1999, %r2001;
	cvt.u64.u32 	%rd5026, %r2000;
	cvt.u64.u32 	%rd5027, %r2002;
	bra.uni 	$L__BB4_528;
$L__BB4_527:
	div.s64 	%rd5026, %rd5024, %rd744;
	mul.lo.s64 	%rd3989, %rd5026, %rd744;
	sub.s64 	%rd5027, %rd5024, %rd3989;
$L__BB4_528:
	cvt.rn.f64.s64 	%fd7469, %rd5027;
	fma.rn.f64 	%fd412, %fd256, %fd7469, %fd255;
	or.b64  	%rd3990, %rd5026, %rd751;
	and.b64  	%rd3991, %rd3990, -4294967296;
	setp.ne.s64 	%p972, %rd3991, 0;
	@%p972 bra 	$L__BB4_530;
	cvt.u32.u64 	%r2003, %rd751;
	cvt.u32.u64 	%r2004, %rd5026;
	div.u32 	%r2005, %r2004, %r2003;
	mul.lo.s32 	%r2006, %r2005, %r2003;
	sub.s32 	%r2007, %r2004, %r2006;
	cvt.u64.u32 	%rd5028, %r2005;
	cvt.u64.u32 	%rd5029, %r2007;
	bra.uni 	$L__BB4_531;
$L__BB4_530:
	div.s64 	%rd5028, %rd5026, %rd751;
	mul.lo.s64 	%rd3992, %rd5028, %rd751;
	sub.s64 	%rd5029, %rd5026, %rd3992;
$L__BB4_531:
	cvt.rn.f64.s64 	%fd7470, %rd5029;
	fma.rn.f64 	%fd413, %fd259, %fd7470, %fd258;
	or.b64  	%rd3993, %rd5028, %rd758;
	and.b64  	%rd3994, %rd3993, -4294967296;
	setp.ne.s64 	%p973, %rd3994, 0;
	@%p973 bra 	$L__BB4_533;
	cvt.u32.u64 	%r2008, %rd758;
	cvt.u32.u64 	%r2009, %rd5028;
	div.u32 	%r2010, %r2009, %r2008;
	mul.lo.s32 	%r2011, %r2010, %r2008;
	sub.s32 	%r2012, %r2009, %r2011;
	cvt.u64.u32 	%rd5030, %r2010;
	cvt.u64.u32 	%rd5031, %r2012;
	bra.uni 	$L__BB4_534;
$L__BB4_533:
	div.s64 	%rd5030, %rd5028, %rd758;
	mul.lo.s64 	%rd3995, %rd5030, %rd758;
	sub.s64 	%rd5031, %rd5028, %rd3995;
$L__BB4_534:
	cvt.rn.f64.s64 	%fd7471, %rd5031;
	fma.rn.f64 	%fd414, %fd262, %fd7471, %fd261;
	or.b64  	%rd3996, %rd5030, %rd765;
	and.b64  	%rd3997, %rd3996, -4294967296;
	setp.ne.s64 	%p974, %rd3997, 0;
	@%p974 bra 	$L__BB4_536;
	cvt.u32.u64 	%r2013, %rd765;
	cvt.u32.u64 	%r2014, %rd5030;
	div.u32 	%r2015, %r2014, %r2013;
	mul.lo.s32 	%r2016, %r2015, %r2013;
	sub.s32 	%r2017, %r2014, %r2016;
	cvt.u64.u32 	%rd5032, %r2015;
	cvt.u64.u32 	%rd5033, %r2017;
	bra.uni 	$L__BB4_537;
$L__BB4_536:
	div.s64 	%rd5032, %rd5030, %rd765;
	mul.lo.s64 	%rd3998, %rd5032, %rd765;
	sub.s64 	%rd5033, %rd5030, %rd3998;
$L__BB4_537:
	cvt.rn.f64.s64 	%fd7472, %rd5033;
	fma.rn.f64 	%fd415, %fd265, %fd7472, %fd264;
	or.b64  	%rd3999, %rd5032, %rd772;
	and.b64  	%rd4000, %rd3999, -4294967296;
	setp.ne.s64 	%p975, %rd4000, 0;
	@%p975 bra 	$L__BB4_539;
	cvt.u32.u64 	%r2018, %rd772;
	cvt.u32.u64 	%r2019, %rd5032;
	rem.u32 	%r2020, %r2019, %r2018;
	cvt.u64.u32 	%rd5034, %r2020;
	bra.uni 	$L__BB4_540;
$L__BB4_539:
	rem.s64 	%rd5034, %rd5032, %rd772;
$L__BB4_540:
	cvt.rn.f64.s64 	%fd7473, %rd5034;
	fma.rn.f64 	%fd7474, %fd268, %fd7473, %fd267;
	fma.rn.f64 	%fd7475, %fd269, %fd7474, 0d0000000000000000;
	fma.rn.f64 	%fd7476, %fd270, %fd415, %fd7475;
	fma.rn.f64 	%fd7477, %fd271, %fd414, %fd7476;
	fma.rn.f64 	%fd7478, %fd272, %fd413, %fd7477;
	fma.rn.f64 	%fd7479, %fd273, %fd412, %fd7478;
	fma.rn.f64 	%fd7480, %fd274, %fd411, %fd7479;
	fma.rn.f64 	%fd7481, %fd275, %fd410, %fd7480;
	fma.rn.f64 	%fd7482, %fd276, %fd409, %fd7481;
	fma.rn.f64 	%fd7483, %fd277, %fd408, %fd7482;
	fma.rn.f64 	%fd7484, %fd278, %fd407, %fd7483;
	sub.f64 	%fd7485, %fd7484, %fd279;
	abs.f64 	%fd7486, %fd7485;
	setp.lt.f64 	%p976, %fd7486, %fd7059;
	fma.rn.f64 	%fd7488, %fd281, %fd7474, 0d0000000000000000;
	fma.rn.f64 	%fd7489, %fd282, %fd415, %fd7488;
	fma.rn.f64 	%fd7490, %fd283, %fd414, %fd7489;
	fma.rn.f64 	%fd7491, %fd284, %fd413, %fd7490;
	fma.rn.f64 	%fd7492, %fd285, %fd412, %fd7491;
	fma.rn.f64 	%fd7493, %fd286, %fd411, %fd7492;
	fma.rn.f64 	%fd7494, %fd287, %fd410, %fd7493;
	fma.rn.f64 	%fd7495, %fd288, %fd409, %fd7494;
	fma.rn.f64 	%fd7496, %fd289, %fd408, %fd7495;
	fma.rn.f64 	%fd7497, %fd290, %fd407, %fd7496;
	sub.f64 	%fd7498, %fd7497, %fd291;
	abs.f64 	%fd7499, %fd7498;
	setp.lt.f64 	%p977, %fd7499, %fd7073;
	fma.rn.f64 	%fd7501, %fd293, %fd7474, 0d0000000000000000;
	fma.rn.f64 	%fd7502, %fd294, %fd415, %fd7501;
	fma.rn.f64 	%fd7503, %fd295, %fd414, %fd7502;
	fma.rn.f64 	%fd7504, %fd296, %fd413, %fd7503;
	fma.rn.f64 	%fd7505, %fd297, %fd412, %fd7504;
	fma.rn.f64 	%fd7506, %fd298, %fd411, %fd7505;
	fma.rn.f64 	%fd7507, %fd299, %fd410, %fd7506;
	fma.rn.f64 	%fd7508, %fd300, %fd409, %fd7507;
	fma.rn.f64 	%fd7509, %fd301, %fd408, %fd7508;
	fma.rn.f64 	%fd7510, %fd302, %fd407, %fd7509;
	sub.f64 	%fd7511, %fd7510, %fd303;
	abs.f64 	%fd7512, %fd7511;
	setp.lt.f64 	%p978, %fd7512, %fd7087;
	fma.rn.f64 	%fd7514, %fd305, %fd7474, 0d0000000000000000;
	fma.rn.f64 	%fd7515, %fd306, %fd415, %fd7514;
	fma.rn.f64 	%fd7516, %fd307, %fd414, %fd7515;
	fma.rn.f64 	%fd7517, %fd308, %fd413, %fd7516;
	fma.rn.f64 	%fd7518, %fd309, %fd412, %fd7517;
	fma.rn.f64 	%fd7519, %fd310, %fd411, %fd7518;
	fma.rn.f64 	%fd7520, %fd311, %fd410, %fd7519;
	fma.rn.f64 	%fd7521, %fd312, %fd409, %fd7520;
	fma.rn.f64 	%fd7522, %fd313, %fd408, %fd7521;
	fma.rn.f64 	%fd7523, %fd314, %fd407, %fd7522;
	sub.f64 	%fd7524, %fd7523, %fd315;
	abs.f64 	%fd7525, %fd7524;
	setp.lt.f64 	%p979, %fd7525, %fd7101;
	fma.rn.f64 	%fd7527, %fd317, %fd7474, 0d0000000000000000;
	fma.rn.f64 	%fd7528, %fd318, %fd415, %fd7527;
	fma.rn.f64 	%fd7529, %fd319, %fd414, %fd7528;
	fma.rn.f64 	%fd7530, %fd320, %fd413, %fd7529;
	fma.rn.f64 	%fd7531, %fd321, %fd412, %fd7530;
	fma.rn.f64 	%fd7532, %fd322, %fd411, %fd7531;
	fma.rn.f64 	%fd7533, %fd323, %fd410, %fd7532;
	fma.rn.f64 	%fd7534, %fd324, %fd409, %fd7533;
	fma.rn.f64 	%fd7535, %fd325, %fd408, %fd7534;
	fma.rn.f64 	%fd7536, %fd326, %fd407, %fd7535;
	sub.f64 	%fd7537, %fd7536, %fd327;
	abs.f64 	%fd7538, %fd7537;
	setp.lt.f64 	%p980, %fd7538, %fd7115;
	fma.rn.f64 	%fd7540, %fd329, %fd7474, 0d0000000000000000;
	fma.rn.f64 	%fd7541, %fd330, %fd415, %fd7540;
	fma.rn.f64 	%fd7542, %fd331, %fd414, %fd7541;
	fma.rn.f64 	%fd7543, %fd332, %fd413, %fd7542;
	fma.rn.f64 	%fd7544, %fd333, %fd412, %fd7543;
	fma.rn.f64 	%fd7545, %fd334, %fd411, %fd7544;
	fma.rn.f64 	%fd7546, %fd335, %fd410, %fd7545;
	fma.rn.f64 	%fd7547, %fd336, %fd409, %fd7546;
	fma.rn.f64 	%fd7548, %fd337, %fd408, %fd7547;
	fma.rn.f64 	%fd7549, %fd338, %fd407, %fd7548;
	sub.f64 	%fd7550, %fd7549, %fd339;
	abs.f64 	%fd7551, %fd7550;
	setp.lt.f64 	%p981, %fd7551, %fd7129;
	fma.rn.f64 	%fd7553, %fd341, %fd7474, 0d0000000000000000;
	fma.rn.f64 	%fd7554, %fd342, %fd415, %fd7553;
	fma.rn.f64 	%fd7555, %fd343, %fd414, %fd7554;
	fma.rn.f64 	%fd7556, %fd344, %fd413, %fd7555;
	fma.rn.f64 	%fd7557, %fd345, %fd412, %fd7556;
	fma.rn.f64 	%fd7558, %fd346, %fd411, %fd7557;
	fma.rn.f64 	%fd7559, %fd347, %fd410, %fd7558;
	fma.rn.f64 	%fd7560, %fd348, %fd409, %fd7559;
	fma.rn.f64 	%fd7561, %fd349, %fd408, %fd7560;
	fma.rn.f64 	%fd7562, %fd350, %fd407, %fd7561;
	sub.f64 	%fd7563, %fd7562, %fd351;
	abs.f64 	%fd7564, %fd7563;
	setp.lt.f64 	%p982, %fd7564, %fd7143;
	fma.rn.f64 	%fd7566, %fd353, %fd7474, 0d0000000000000000;
	fma.rn.f64 	%fd7567, %fd354, %fd415, %fd7566;
	fma.rn.f64 	%fd7568, %fd355, %fd414, %fd7567;
	fma.rn.f64 	%fd7569, %fd356, %fd413, %fd7568;
	fma.rn.f64 	%fd7570, %fd357, %fd412, %fd7569;
	fma.rn.f64 	%fd7571, %fd358, %fd411, %fd7570;
	fma.rn.f64 	%fd7572, %fd359, %fd410, %fd7571;
	fma.rn.f64 	%fd7573, %fd360, %fd409, %fd7572;
	fma.rn.f64 	%fd7574, %fd361, %fd408, %fd7573;
	fma.rn.f64 	%fd7575, %fd362, %fd407, %fd7574;
	sub.f64 	%fd7576, %fd7575, %fd363;
	abs.f64 	%fd7577, %fd7576;
	setp.lt.f64 	%p983, %fd7577, %fd7157;
	fma.rn.f64 	%fd7579, %fd365, %fd7474, 0d0000000000000000;
	fma.rn.f64 	%fd7580, %fd366, %fd415, %fd7579;
	fma.rn.f64 	%fd7581, %fd367, %fd414, %fd7580;
	fma.rn.f64 	%fd7582, %fd368, %fd413, %fd7581;
	fma.rn.f64 	%fd7583, %fd369, %fd412, %fd7582;
	fma.rn.f64 	%fd7584, %fd370, %fd411, %fd7583;
	fma.rn.f64 	%fd7585, %fd371, %fd410, %fd7584;
	fma.rn.f64 	%fd7586, %fd372, %fd409, %fd7585;
	fma.rn.f64 	%fd7587, %fd373, %fd408, %fd7586;
	fma.rn.f64 	%fd7588, %fd374, %fd407, %fd7587;
	sub.f64 	%fd7589, %fd7588, %fd375;
	abs.f64 	%fd7590, %fd7589;
	setp.lt.f64 	%p984, %fd7590, %fd7171;
	fma.rn.f64 	%fd7592, %fd377, %fd7474, 0d0000000000000000;
	fma.rn.f64 	%fd7593, %fd378, %fd415, %fd7592;
	fma.rn.f64 	%fd7594, %fd379, %fd414, %fd7593;
	fma.rn.f64 	%fd7595, %fd380, %fd413, %fd7594;
	fma.rn.f64 	%fd7596, %fd381, %fd412, %fd7595;
	fma.rn.f64 	%fd7597, %fd382, %fd411, %fd7596;
	fma.rn.f64 	%fd7598, %fd383, %fd410, %fd7597;
	fma.rn.f64 	%fd7599, %fd384, %fd409, %fd7598;
	fma.rn.f64 	%fd7600, %fd385, %fd408, %fd7599;
	fma.rn.f64 	%fd7601, %fd386, %fd407, %fd7600;
	sub.f64 	%fd7602, %fd7601, %fd387;
	abs.f64 	%fd7603, %fd7602;
	setp.lt.f64 	%p985, %fd7603, %fd388;
	and.pred  	%p986, %p985, %p984;
	and.pred  	%p987, %p986, %p983;
	and.pred  	%p988, %p987, %p982;
	and.pred  	%p989, %p988, %p981;
	and.pred  	%p990, %p989, %p980;
	and.pred  	%p991, %p990, %p979;
	and.pred  	%p992, %p991, %p978;
	and.pred  	%p993, %p992, %p977;
	and.pred  	%p15, %p993, %p976;
	or.b64  	%rd4001, %rd702, %rd709;
	and.b64  	%rd4002, %rd4001, -4294967296;
	setp.ne.s64 	%p994, %rd4002, 0;
	@%p994 bra 	$L__BB4_542;
	cvt.u32.u64 	%r2021, %rd709;
	cvt.u32.u64 	%r2022, %rd702;
	div.u32 	%r2023, %r2022, %r2021;
	mul.lo.s32 	%r2024, %r2023, %r2021;
	sub.s32 	%r2025, %r2022, %r2024;
	cvt.u64.u32 	%rd5035, %r2023;
	cvt.u64.u32 	%rd5036, %r2025;
	bra.uni 	$L__BB4_543;
$L__BB4_542:
	div.s64 	%rd5035, %rd702, %rd709;
	mul.lo.s64 	%rd4003, %rd5035, %rd709;
	sub.s64 	%rd5036, %rd702, %rd4003;
$L__BB4_543:
	cvt.rn.f64.s64 	%fd7604, %rd5036;
	fma.rn.f64 	%fd416, %fd241, %fd7604, %fd240;
	or.b64  	%rd4004, %rd5035, %rd716;
	and.b64  	%rd4005, %rd4004, -4294967296;
	setp.ne.s64 	%p995, %rd4005, 0;
	@%p995 bra 	$L__BB4_545;
	cvt.u32.u64 	%r2026, %rd716;
	cvt.u32.u64 	%r2027, %rd5035;
	div.u32 	%r2028, %r2027, %r2026;
	mul.lo.s32 	%r2029, %r2028, %r2026;
	sub.s32 	%r2030, %r2027, %r2029;
	cvt.u64.u32 	%rd5037, %r2028;
	cvt.u64.u32 	%rd5038, %r2030;
	bra.uni 	$L__BB4_546;
$L__BB4_545:
	div.s64 	%rd5037, %rd5035, %rd716;
	mul.lo.s64 	%rd4006, %rd5037, %rd716;
	sub.s64 	%rd5038, %rd5035, %rd4006;
$L__BB4_546:
	cvt.rn.f64.s64 	%fd7605, %rd5038;
	fma.rn.f64 	%fd417, %fd244, %fd7605, %fd243;
	or.b64  	%rd4007, %rd5037, %rd723;
	and.b64  	%rd4008, %rd4007, -4294967296;
	setp.ne.s64 	%p996, %rd4008, 0;
	@%p996 bra 	$L__BB4_548;
	cvt.u32.u64 	%r2031, %rd723;
	cvt.u32.u64 	%r2032, %rd5037;
	div.u32 	%r2033, %r2032, %r2031;
	mul.lo.s32 	%r2034, %r2033, %r2031;
	sub.s32 	%r2035, %r2032, %r2034;
	cvt.u64.u32 	%rd5039, %r2033;
	cvt.u64.u32 	%rd5040, %r2035;
	bra.uni 	$L__BB4_549;
$L__BB4_548:
	div.s64 	%rd5039, %rd5037, %rd723;
	mul.lo.s64 	%rd4009, %rd5039, %rd723;
	sub.s64 	%rd5040, %rd5037, %rd4009;
$L__BB4_549:
	cvt.rn.f64.s64 	%fd7606, %rd5040;
	fma.rn.f64 	%fd418, %fd247, %fd7606, %fd246;
	or.b64  	%rd4010, %rd5039, %rd730;
	and.b64  	%rd4011, %rd4010, -4294967296;
	setp.ne.s64 	%p997, %rd4011, 0;
	@%p997 bra 	$L__BB4_551;
	cvt.u32.u64 	%r2036, %rd730;
	cvt.u32.u64 	%r2037, %rd5039;
	div.u32 	%r2038, %r2037, %r2036;
	mul.lo.s32 	%r2039, %r2038, %r2036;
	sub.s32 	%r2040, %r2037, %r2039;
	cvt.u64.u32 	%rd5041, %r2038;
	cvt.u64.u32 	%rd5042, %r2040;
	bra.uni 	$L__BB4_552;
$L__BB4_551:
	div.s64 	%rd5041, %rd5039, %rd730;
	mul.lo.s64 	%rd4012, %rd5041, %rd730;
	sub.s64 	%rd5042, %rd5039, %rd4012;
$L__BB4_552:
	cvt.rn.f64.s64 	%fd7607, %rd5042;
	fma.rn.f64 	%fd419, %fd250, %fd7607, %fd249;
	or.b64  	%rd4013, %rd5041, %rd737;
	and.b64  	%rd4014, %rd4013, -4294967296;
	setp.ne.s64 	%p998, %rd4014, 0;
	@%p998 bra 	$L__BB4_554;
	cvt.u32.u64 	%r2041, %rd737;
	cvt.u32.u64 	%r2042, %rd5041;
	div.u32 	%r2043, %r2042, %r2041;
	mul.lo.s32 	%r2044, %r2043, %r2041;
	sub.s32 	%r2045, %r2042, %r2044;
	cvt.u64.u32 	%rd5043, %r2043;
	cvt.u64.u32 	%rd5044, %r2045;
	bra.uni 	$L__BB4_555;
$L__BB4_554:
	div.s64 	%rd5043, %rd5041, %rd737;
	mul.lo.s64 	%rd4015, %rd5043, %rd737;
	sub.s64 	%rd5044, %rd5041, %rd4015;
$L__BB4_555:
	cvt.rn.f64.s64 	%fd7608, %rd5044;
	fma.rn.f64 	%fd420, %fd253, %fd7608, %fd252;
	or.b64  	%rd4016, %rd5043, %rd744;
	and.b64  	%rd4017, %rd4016, -4294967296;
	setp.ne.s64 	%p999, %rd4017, 0;
	@%p999 bra 	$L__BB4_557;
	cvt.u32.u64 	%r2046, %rd744;
	cvt.u32.u64 	%r2047, %rd5043;
	div.u32 	%r2048, %r2047, %r2046;
	mul.lo.s32 	%r2049, %r2048, %r2046;
	sub.s32 	%r2050, %r2047, %r2049;
	cvt.u64.u32 	%rd5045, %r2048;
	cvt.u64.u32 	%rd5046, %r2050;
	bra.uni 	$L__BB4_558;
$L__BB4_557:
	div.s64 	%rd5045, %rd5043, %rd744;
	mul.lo.s64 	%rd4018, %rd5045, %rd744;
	sub.s64 	%rd5046, %rd5043, %rd4018;
$L__BB4_558:
	cvt.rn.f64.s64 	%fd7609, %rd5046;
	fma.rn.f64 	%fd421, %fd256, %fd7609, %fd255;
	or.b64  	%rd4019, %rd5045, %rd751;
	and.b64  	%rd4020, %rd4019, -4294967296;
	setp.ne.s64 	%p1000, %rd4020, 0;
	@%p1000 bra 	$L__BB4_560;
	cvt.u32.u64 	%r2051, %rd751;
	cvt.u32.u64 	%r2052, %rd5045;
	div.u32 	%r2053, %r2052, %r2051;
	mul.lo.s32 	%r2054, %r2053, %r2051;
	sub.s32 	%r2055, %r2052, %r2054;
	cvt.u64.u32 	%rd5047, %r2053;
	cvt.u64.u32 	%rd5048, %r2055;
	bra.uni 	$L__BB4_561;
$L__BB4_560:
	div.s64 	%rd5047, %rd5045, %rd751;
	mul.lo.s64 	%rd4021, %rd5047, %rd751;
	sub.s64 	%rd5048, %rd5045, %rd4021;
$L__BB4_561:
	cvt.rn.f64.s64 	%fd7610, %rd5048;
	fma.rn.f64 	%fd422, %fd259, %fd7610, %fd258;
	or.b64  	%rd4022, %rd5047, %rd758;
	and.b64  	%rd4023, %rd4022, -4294967296;
	setp.ne.s64 	%p1001, %rd4023, 0;
	@%p1001 bra 	$L__BB4_563;
	cvt.u32.u64 	%r2056, %rd758;
	cvt.u32.u64 	%r2057, %rd5047;
	div.u32 	%r2058, %r2057, %r2056;
	mul.lo.s32 	%r2059, %r2058, %r2056;
	sub.s32 	%r2060, %r2057, %r2059;
	cvt.u64.u32 	%rd5049, %r2058;
	cvt.u64.u32 	%rd5050, %r2060;
	bra.uni 	$L__BB4_564;
$L__BB4_563:
	div.s64 	%rd5049, %rd5047, %rd758;
	mul.lo.s64 	%rd4024, %rd5049, %rd758;
	sub.s64 	%rd5050, %rd5047, %rd4024;
$L__BB4_564:
	cvt.rn.f64.s64 	%fd7611, %rd5050;
	fma.rn.f64 	%fd423, %fd262, %fd7611, %fd261;
	or.b64  	%rd4025, %rd5049, %rd765;
	and.b64  	%rd4026, %rd4025, -4294967296;
	setp.ne.s64 	%p1002, %rd4026, 0;
	@%p1002 bra 	$L__BB4_566;
	cvt.u32.u64 	%r2061, %rd765;
	cvt.u32.u64 	%r2062, %rd5049;
	div.u32 	%r2063, %r2062, %r2061;
	mul.lo.s32 	%r2064, %r2063, %r2061;
	sub.s32 	%r2065, %r2062, %r2064;
	cvt.u64.u32 	%rd5051, %r2063;
	cvt.u64.u32 	%rd5052, %r2065;
	bra.uni 	$L__BB4_567;
$L__BB4_566:
	div.s64 	%rd5051, %rd5049, %rd765;
	mul.lo.s64 	%rd4027, %rd5051, %rd765;
	sub.s64 	%rd5052, %rd5049, %rd4027;
$L__BB4_567:
	cvt.rn.f64.s64 	%fd7612, %rd5052;
	fma.rn.f64 	%fd424, %fd265, %fd7612, %fd264;
	or.b64  	%rd4028, %rd5051, %rd772;
	and.b64  	%rd4029, %rd4028, -4294967296;
	setp.ne.s64 	%p1003, %rd4029, 0;
	@%p1003 bra 	$L__BB4_569;
	cvt.u32.u64 	%r2066, %rd772;
	cvt.u32.u64 	%r2067, %rd5051;
	rem.u32 	%r2068, %r2067, %r2066;
	cvt.u64.u32 	%rd5053, %r2068;
	bra.uni 	$L__BB4_570;
$L__BB4_569:
	rem.s64 	%rd5053, %rd5051, %rd772;
$L__BB4_570:
	cvt.rn.f64.s64 	%fd7613, %rd5053;
	fma.rn.f64 	%fd7614, %fd268, %fd7613, %fd267;
	fma.rn.f64 	%fd7615, %fd269, %fd7614, 0d0000000000000000;
	fma.rn.f64 	%fd7616, %fd270, %fd424, %fd7615;
	fma.rn.f64 	%fd7617, %fd271, %fd423, %fd7616;
	fma.rn.f64 	%fd7618, %fd272, %fd422, %fd7617;
	fma.rn.f64 	%fd7619, %fd273, %fd421, %fd7618;
	fma.rn.f64 	%fd7620, %fd274, %fd420, %fd7619;
	fma.rn.f64 	%fd7621, %fd275, %fd419, %fd7620;
	fma.rn.f64 	%fd7622, %fd276, %fd418, %fd7621;
	fma.rn.f64 	%fd7623, %fd277, %fd417, %fd7622;
	fma.rn.f64 	%fd7624, %fd278, %fd416, %fd7623;
	sub.f64 	%fd7625, %fd7624, %fd279;
	abs.f64 	%fd7626, %fd7625;
	setp.lt.f64 	%p1004, %fd7626, %fd7059;
	fma.rn.f64 	%fd7628, %fd281, %fd7614, 0d0000000000000000;
	fma.rn.f64 	%fd7629, %fd282, %fd424, %fd7628;
	fma.rn.f64 	%fd7630, %fd283, %fd423, %fd7629;
	fma.rn.f64 	%fd7631, %fd284, %fd422, %fd7630;
	fma.rn.f64 	%fd7632, %fd285, %fd421, %fd7631;
	fma.rn.f64 	%fd7633, %fd286, %fd420, %fd7632;
	fma.rn.f64 	%fd7634, %fd287, %fd419, %fd7633;
	fma.rn.f64 	%fd7635, %fd288, %fd418, %fd7634;
	fma.rn.f64 	%fd7636, %fd289, %fd417, %fd7635;
	fma.rn.f64 	%fd7637, %fd290, %fd416, %fd7636;
	sub.f64 	%fd7638, %fd7637, %fd291;
	abs.f64 	%fd7639, %fd7638;
	setp.lt.f64 	%p1005, %fd7639, %fd7073;
	fma.rn.f64 	%fd7641, %fd293, %fd7614, 0d0000000000000000;
	fma.rn.f64 	%fd7642, %fd294, %fd424, %fd7641;
	fma.rn.f64 	%fd7643, %fd295, %fd423, %fd7642;
	fma.rn.f64 	%fd7644, %fd296, %fd422, %fd7643;
	fma.rn.f64 	%fd7645, %fd297, %fd421, %fd7644;
	fma.rn.f64 	%fd7646, %fd298, %fd420, %fd7645;
	fma.rn.f64 	%fd7647, %fd299, %fd419, %fd7646;
	fma.rn.f64 	%fd7648, %fd300, %fd418, %fd7647;
	fma.rn.f64 	%fd7649, %fd301, %fd417, %fd7648;
	fma.rn.f64 	%fd7650, %fd302, %fd416, %fd7649;
	sub.f64 	%fd7651, %fd7650, %fd303;
	abs.f64 	%fd7652, %fd7651;
	setp.lt.f64 	%p1006, %fd7652, %fd7087;
	fma.rn.f64 	%fd7654, %fd305, %fd7614, 0d0000000000000000;
	fma.rn.f64 	%fd7655, %fd306, %fd424, %fd7654;
	fma.rn.f64 	%fd7656, %fd307, %fd423, %fd7655;
	fma.rn.f64 	%fd7657, %fd308, %fd422, %fd7656;
	fma.rn.f64 	%fd7658, %fd309, %fd421, %fd7657;
	fma.rn.f64 	%fd7659, %fd310, %fd420, %fd7658;
	fma.rn.f64 	%fd7660, %fd311, %fd419, %fd7659;
	fma.rn.f64 	%fd7661, %fd312, %fd418, %fd7660;
	fma.rn.f64 	%fd7662, %fd313, %fd417, %fd7661;
	fma.rn.f64 	%fd7663, %fd314, %fd416, %fd7662;
	sub.f64 	%fd7664, %fd7663, %fd315;
	abs.f64 	%fd7665, %fd7664;
	setp.lt.f64 	%p1007, %fd7665, %fd7101;
	fma.rn.f64 	%fd7667, %fd317, %fd7614, 0d0000000000000000;
	fma.rn.f64 	%fd7668, %fd318, %fd424, %fd7667;
	fma.rn.f64 	%fd7669, %fd319, %fd423, %fd7668;
	fma.rn.f64 	%fd7670, %fd320, %fd422, %fd7669;
	fma.rn.f64 	%fd7671, %fd321, %fd421, %fd7670;
	fma.rn.f64 	%fd7672, %fd322, %fd420, %fd7671;
	fma.rn.f64 	%fd7673, %fd323, %fd419, %fd7672;
	fma.rn.f64 	%fd7674, %fd324, %fd418, %fd7673;
	fma.rn.f64 	%fd7675, %fd325, %fd417, %fd7674;
	fma.rn.f64 	%fd7676, %fd326, %fd416, %fd7675;
	sub.f64 	%fd7677, %fd7676, %fd327;
	abs.f64 	%fd7678, %fd7677;
	setp.lt.f64 	%p1008, %fd7678, %fd7115;
	fma.rn.f64 	%fd7680, %fd329, %fd7614, 0d0000000000000000;
	fma.rn.f64 	%fd7681, %fd330, %fd424, %fd7680;
	fma.rn.f64 	%fd7682, %fd331, %fd423, %fd7681;
	fma.rn.f64 	%fd7683, %fd332, %fd422, %fd7682;
	fma.rn.f64 	%fd7684, %fd333, %fd421, %fd7683;
	fma.rn.f64 	%fd7685, %fd334, %fd420, %fd7684;
	fma.rn.f64 	%fd7686, %fd335, %fd419, %fd7685;
	fma.rn.f64 	%fd7687, %fd336, %fd418, %fd7686;
	fma.rn.f64 	%fd7688, %fd337, %fd417, %fd7687;
	fma.rn.f64 	%fd7689, %fd338, %fd416, %fd7688;
	sub.f64 	%fd7690, %fd7689, %fd339;
	abs.f64 	%fd7691, %fd7690;
	setp.lt.f64 	%p1009, %fd7691, %fd7129;
	fma.rn.f64 	%fd7693, %fd341, %fd7614, 0d0000000000000000;
	fma.rn.f64 	%fd7694, %fd342, %fd424, %fd7693;
	fma.rn.f64 	%fd7695, %fd343, %fd423, %fd7694;
	fma.rn.f64 	%fd7696, %fd344, %fd422, %fd7695;
	fma.rn.f64 	%fd7697, %fd345, %fd421, %fd7696;
	fma.rn.f64 	%fd7698, %fd346, %fd420, %fd7697;
	fma.rn.f64 	%fd7699, %fd347, %fd419, %fd7698;
	fma.rn.f64 	%fd7700, %fd348, %fd418, %fd7699;
	fma.rn.f64 	%fd7701, %fd349, %fd417, %fd7700;
	fma.rn.f64 	%fd7702, %fd350, %fd416, %fd7701;
	sub.f64 	%fd7703, %fd7702, %fd351;
	abs.f64 	%fd7704, %fd7703;
	setp.lt.f64 	%p1010, %fd7704, %fd7143;
	fma.rn.f64 	%fd7706, %fd353, %fd7614, 0d0000000000000000;
	fma.rn.f64 	%fd7707, %fd354, %fd424, %fd7706;
	fma.rn.f64 	%fd7708, %fd355, %fd423, %fd7707;
	fma.rn.f64 	%fd7709, %fd356, %fd422, %fd7708;
	fma.rn.f64 	%fd7710, %fd357, %fd421, %fd7709;
	fma.rn.f64 	%fd7711, %fd358, %fd420, %fd7710;
	fma.rn.f64 	%fd7712, %fd359, %fd419, %fd7711;
	fma.rn.f64 	%fd7713, %fd360, %fd418, %fd7712;
	fma.rn.f64 	%fd7714, %fd361, %fd417, %fd7713;
	fma.rn.f64 	%fd7715, %fd362, %fd416, %fd7714;
	sub.f64 	%fd7716, %fd7715, %fd363;
	abs.f64 	%fd7717, %fd7716;
	setp.lt.f64 	%p1011, %fd7717, %fd7157;
	fma.rn.f64 	%fd7719, %fd365, %fd7614, 0d0000000000000000;
	fma.rn.f64 	%fd7720, %fd366, %fd424, %fd7719;
	fma.rn.f64 	%fd7721, %fd367, %fd423, %fd7720;
	fma.rn.f64 	%fd7722, %fd368, %fd422, %fd7721;
	fma.rn.f64 	%fd7723, %fd369, %fd421, %fd7722;
	fma.rn.f64 	%fd7724, %fd370, %fd420, %fd7723;
	fma.rn.f64 	%fd7725, %fd371, %fd419, %fd7724;
	fma.rn.f64 	%fd7726, %fd372, %fd418, %fd7725;
	fma.rn.f64 	%fd7727, %fd373, %fd417, %fd7726;
	fma.rn.f64 	%fd7728, %fd374, %fd416, %fd7727;
	sub.f64 	%fd7729, %fd7728, %fd375;
	abs.f64 	%fd7730, %fd7729;
	setp.lt.f64 	%p1012, %fd7730, %fd7171;
	fma.rn.f64 	%fd7732, %fd377, %fd7614, 0d0000000000000000;
	fma.rn.f64 	%fd7733, %fd378, %fd424, %fd7732;
	fma.rn.f64 	%fd7734, %fd379, %fd423, %fd7733;
	fma.rn.f64 	%fd7735, %fd380, %fd422, %fd7734;
	fma.rn.f64 	%fd7736, %fd381, %fd421, %fd7735;
	fma.rn.f64 	%fd7737, %fd382, %fd420, %fd7736;
	fma.rn.f64 	%fd7738, %fd383, %fd419, %fd7737;
	fma.rn.f64 	%fd7739, %fd384, %fd418, %fd7738;
	fma.rn.f64 	%fd7740, %fd385, %fd417, %fd7739;
	fma.rn.f64 	%fd7741, %fd386, %fd416, %fd7740;
	sub.f64 	%fd7742, %fd7741, %fd387;
	abs.f64 	%fd7743, %fd7742;
	setp.lt.f64 	%p1013, %fd7743, %fd388;
	and.pred  	%p1014, %p1013, %p1012;
	and.pred  	%p1015, %p1014, %p1011;
	and.pred  	%p1016, %p1015, %p1010;
	and.pred  	%p1017, %p1016, %p1009;
	and.pred  	%p1018, %p1017, %p1008;
	and.pred  	%p1019, %p1018, %p1007;
	and.pred  	%p1020, %p1019, %p1006;
	and.pred  	%p1021, %p1020, %p1005;
	and.pred  	%p16, %p1021, %p1004;
	or.b64  	%rd4030, %rd703, %rd709;
	and.b64  	%rd4031, %rd4030, -4294967296;
	setp.ne.s64 	%p1022, %rd4031, 0;
	@%p1022 bra 	$L__BB4_572;
	cvt.u32.u64 	%r2069, %rd709;
	cvt.u32.u64 	%r2070, %rd703;
	div.u32 	%r2071, %r2070, %r2069;
	mul.lo.s32 	%r2072, %r2071, %r2069;
	sub.s32 	%r2073, %r2070, %r2072;
	cvt.u64.u32 	%rd5054, %r2071;
	cvt.u64.u32 	%rd5055, %r2073;
	bra.uni 	$L__BB4_573;
$L__BB4_572:
	div.s64 	%rd5054, %rd703, %rd709;
	mul.lo.s64 	%rd4032, %rd5054, %rd709;
	sub.s64 	%rd5055, %rd703, %rd4032;
$L__BB4_573:
	cvt.rn.f64.s64 	%fd7744, %rd5055;
	fma.rn.f64 	%fd425, %fd241, %fd7744, %fd240;
	or.b64  	%rd4033, %rd5054, %rd716;
	and.b64  	%rd4034, %rd4033, -4294967296;
	setp.ne.s64 	%p1023, %rd4034, 0;
	@%p1023 bra 	$L__BB4_575;
	cvt.u32.u64 	%r2074, %rd716;
	cvt.u32.u64 	%r2075, %rd5054;
	div.u32 	%r2076, %r2075, %r2074;
	mul.lo.s32 	%r2077, %r2076, %r2074;
	sub.s32 	%r2078, %r2075, %r2077;
	cvt.u64.u32 	%rd5056, %r2076;
	cvt.u64.u32 	%rd5057, %r2078;
	bra.uni 	$L__BB4_576;
$L__BB4_575:
	div.s64 	%rd5056, %rd5054, %rd716;
	mul.lo.s64 	%rd4035, %rd5056, %rd716;
	sub.s64 	%rd5057, %rd5054, %rd4035;
$L__BB4_576:
	cvt.rn.f64.s64 	%fd7745, %rd5057;
	fma.rn.f64 	%fd426, %fd244, %fd7745, %fd243;
	or.b64  	%rd4036, %rd5056, %rd723;
	and.b64  	%rd4037, %rd4036, -4294967296;
	setp.ne.s64 	%p1024, %rd4037, 0;
	@%p1024 bra 	$L__BB4_578;
	cvt.u32.u64 	%r2079, %rd723;
	cvt.u32.u64 	%r2080, %rd5056;
	div.u32 	%r2081, %r2080, %r2079;
	mul.lo.s32 	%r2082, %r2081, %r2079;
	sub.s32 	%r2083, %r2080, %r2082;
	cvt.u64.u32 	%rd5058, %r2081;
	cvt.u64.u32 	%rd5059, %r2083;
	bra.uni 	$L__BB4_579;
$L__BB4_578:
	div.s64 	%rd5058, %rd5056, %rd723;
	mul.lo.s64 	%rd4038, %rd5058, %rd723;
	sub.s64 	%rd5059, %rd5056, %rd4038;
$L__BB4_579:
	cvt.rn.f64.s64 	%fd7746, %rd5059;
	fma.rn.f64 	%fd427, %fd247, %fd7746, %fd246;
	or.b64  	%rd4039, %rd5058, %rd730;
	and.b64  	%rd4040, %rd4039, -4294967296;
	setp.ne.s64 	%p1025, %rd4040, 0;
	@%p1025 bra 	$L__BB4_581;
	cvt.u32.u64 	%r2084, %rd730;
	cvt.u32.u64 	%r2085, %rd5058;
	div.u32 	%r2086, %r2085, %r2084;
	mul.lo.s32 	%r2087, %r2086, %r2084;
	sub.s32 	%r2088, %r2085, %r2087;
	cvt.u64.u32 	%rd5060, %r2086;
	cvt.u64.u32 	%rd5061, %r2088;
	bra.uni 	$L__BB4_582;
$L__BB4_581:
	div.s64 	%rd5060, %rd5058, %rd730;
	mul.lo.s64 	%rd4041, %rd5060, %rd730;
	sub.s64 	%rd5061, %rd5058, %rd4041;
$L__BB4_582:
	cvt.rn.f64.s64 	%fd7747, %rd5061;
	fma.rn.f64 	%fd428, %fd250, %fd7747, %fd249;
	or.b64  	%rd4042, %rd5060, %rd737;
	and.b64  	%rd4043, %rd4042, -4294967296;
	setp.ne.s64 	%p1026, %rd4043, 0;
	@%p1026 bra 	$L__BB4_584;
	cvt.u32.u64 	%r2089, %rd737;
	cvt.u32.u64 	%r2090, %rd5060;
	div.u32 	%r2091, %r2090, %r2089;
	mul.lo.s32 	%r2092, %r2091, %r2089;
	sub.s32 	%r2093, %r2090, %r2092;
	cvt.u64.u32 	%rd5062, %r2091;
	cvt.u64.u32 	%rd5063, %r2093;
	bra.uni 	$L__BB4_585;
$L__BB4_584:
	div.s64 	%rd5062, %rd5060, %rd737;
	mul.lo.s64 	%rd4044, %rd5062, %rd737;
	sub.s64 	%rd5063, %rd5060, %rd4044;
$L__BB4_585:
	cvt.rn.f64.s64 	%fd7748, %rd5063;
	fma.rn.f64 	%fd429, %fd253, %fd7748, %fd252;
	or.b64  	%rd4045, %rd5062, %rd744;
	and.b64  	%rd4046, %rd4045, -4294967296;
	setp.ne.s64 	%p1027, %rd4046, 0;
	@%p1027 bra 	$L__BB4_587;
	cvt.u32.u64 	%r2094, %rd744;
	cvt.u32.u64 	%r2095, %rd5062;
	div.u32 	%r2096, %r2095, %r2094;
	mul.lo.s32 	%r2097, %r2096, %r2094;
	sub.s32 	%r2098, %r2095, %r2097;
	cvt.u64.u32 	%rd5064, %r2096;
	cvt.u64.u32 	%rd5065, %r2098;
	bra.uni 	$L__BB4_588;
$L__BB4_587:
	div.s64 	%rd5064, %rd5062, %rd744;
	mul.lo.s64 	%rd4047, %rd5064, %rd744;
	sub.s64 	%rd5065, %rd5062, %rd4047;
$L__BB4_588:
	cvt.rn.f64.s64 	%fd7749, %rd5065;
	fma.rn.f64 	%fd430, %fd256, %fd7749, %fd255;
	or.b64  	%rd4048, %rd5064, %rd751;
	and.b64  	%rd4049, %rd4048, -4294967296;
	setp.ne.s64 	%p1028, %rd4049, 0;
	@%p1028 bra 	$L__BB4_590;
	cvt.u32.u64 	%r2099, %rd751;
	cvt.u32.u64 	%r2100, %rd5064;
	div.u32 	%r2101, %r2100, %r2099;
	mul.lo.s32 	%r2102, %r2101, %r2099;
	sub.s32 	%r2103, %r2100, %r2102;
	cvt.u64.u32 	%rd5066, %r2101;
	cvt.u64.u32 	%rd5067, %r2103;
	bra.uni 	$L__BB4_591;
$L__BB4_590:
	div.s64 	%rd5066, %rd5064, %rd751;
	mul.lo.s64 	%rd4050, %rd5066, %rd751;
	sub.s64 	%rd5067, %rd5064, %rd4050;
$L__BB4_591:
	cvt.rn.f64.s64 	%fd7750, %rd5067;
	fma.rn.f64 	%fd431, %fd259, %fd7750, %fd258;
	or.b64  	%rd4051, %rd5066, %rd758;
	and.b64  	%rd4052, %rd4051, -4294967296;
	setp.ne.s64 	%p1029, %rd4052, 0;
	@%p1029 bra 	$L__BB4_593;
	cvt.u32.u64 	%r2104, %rd758;
	cvt.u32.u64 	%r2105, %rd5066;
	div.u32 	%r2106, %r2105, %r2104;
	mul.lo.s32 	%r2107, %r2106, %r2104;
	sub.s32 	%r2108, %r2105, %r2107;
	cvt.u64.u32 	%rd5068, %r2106;
	cvt.u64.u32 	%rd5069, %r2108;
	bra.uni 	$L__BB4_594;
$L__BB4_593:
	div.s64 	%rd5068, %rd5066, %rd758;
	mul.lo.s64 	%rd4053, %rd5068, %rd758;
	sub.s64 	%rd5069, %rd5066, %rd4053;
$L__BB4_594:
	cvt.rn.f64.s64 	%fd7751, %rd5069;
	fma.rn.f64 	%fd432, %fd262, %fd7751, %fd261;
	or.b64  	%rd4054, %rd5068, %rd765;
	and.b64  	%rd4055, %rd4054, -4294967296;
	setp.ne.s64 	%p1030, %rd4055, 0;
	@%p1030 bra 	$L__BB4_596;
	cvt.u32.u64 	%r2109, %rd765;
	cvt.u32.u64 	%r2110, %rd5068;
	div.u32 	%r2111, %r2110, %r2109;
	mul.lo.s32 	%r2112, %r2111, %r2109;
	sub.s32 	%r2113, %r2110, %r2112;
	cvt.u64.u32 	%rd5070, %r2111;
	cvt.u64.u32 	%rd5071, %r2113;
	bra.uni 	$L__BB4_597;
$L__BB4_596:
	div.s64 	%rd5070, %rd5068, %rd765;
	mul.lo.s64 	%rd4056, %rd5070, %rd765;
	sub.s64 	%rd5071, %rd5068, %rd4056;
$L__BB4_597:
	cvt.rn.f64.s64 	%fd7752, %rd5071;
	fma.rn.f64 	%fd433, %fd265, %fd7752, %fd264;
	or.b64  	%rd4057, %rd5070, %rd772;
	and.b64  	%rd4058, %rd4057, -4294967296;
	setp.ne.s64 	%p1031, %rd4058, 0;
	@%p1031 bra 	$L__BB4_599;
	cvt.u32.u64 	%r2114, %rd772;
	cvt.u32.u64 	%r2115, %rd5070;
	rem.u32 	%r2116, %r2115, %r2114;
	cvt.u64.u32 	%rd5072, %r2116;
	bra.uni 	$L__BB4_600;
$L__BB4_599:
	rem.s64 	%rd5072, %rd5070, %rd772;
$L__BB4_600:
	cvt.rn.f64.s64 	%fd7753, %rd5072;
	fma.rn.f64 	%fd7754, %fd268, %fd7753, %fd267;
	fma.rn.f64 	%fd7755, %fd269, %fd7754, 0d0000000000000000;
	fma.rn.f64 	%fd7756, %fd270, %fd433, %fd7755;
	fma.rn.f64 	%fd7757, %fd271, %fd432, %fd7756;
	fma.rn.f64 	%fd7758, %fd272, %fd431, %fd7757;
	fma.rn.f64 	%fd7759, %fd273, %fd430, %fd7758;
	fma.rn.f64 	%fd7760, %fd274, %fd429, %fd7759;
	fma.rn.f64 	%fd7761, %fd275, %fd428, %fd7760;
	fma.rn.f64 	%fd7762, %fd276, %fd427, %fd7761;
	fma.rn.f64 	%fd7763, %fd277, %fd426, %fd7762;
	fma.rn.f64 	%fd7764, %fd278, %fd425, %fd7763;
	sub.f64 	%fd7765, %fd7764, %fd279;
	abs.f64 	%fd7766, %fd7765;
	setp.lt.f64 	%p1032, %fd7766, %fd7059;
	fma.rn.f64 	%fd7768, %fd281, %fd7754, 0d0000000000000000;
	fma.rn.f64 	%fd7769, %fd282, %fd433, %fd7768;
	fma.rn.f64 	%fd7770, %fd283, %fd432, %fd7769;
	fma.rn.f64 	%fd7771, %fd284, %fd431, %fd7770;
	fma.rn.f64 	%fd7772, %fd285, %fd430, %fd7771;
	fma.rn.f64 	%fd7773, %fd286, %fd429, %fd7772;
	fma.rn.f64 	%fd7774, %fd287, %fd428, %fd7773;
	fma.rn.f64 	%fd7775, %fd288, %fd427, %fd7774;
	fma.rn.f64 	%fd7776, %fd289, %fd426, %fd7775;
	fma.rn.f64 	%fd7777, %fd290, %fd425, %fd7776;
	sub.f64 	%fd7778, %fd7777, %fd291;
	abs.f64 	%fd7779, %fd7778;
	setp.lt.f64 	%p1033, %fd7779, %fd7073;
	fma.rn.f64 	%fd7781, %fd293, %fd7754, 0d0000000000000000;
	fma.rn.f64 	%fd7782, %fd294, %fd433, %fd7781;
	fma.rn.f64 	%fd7783, %fd295, %fd432, %fd7782;
	fma.rn.f64 	%fd7784, %fd296, %fd431, %fd7783;
	fma.rn.f64 	%fd7785, %fd297, %fd430, %fd7784;
	fma.rn.f64 	%fd7786, %fd298, %fd429, %fd7785;
	fma.rn.f64 	%fd7787, %fd299, %fd428, %fd7786;
	fma.rn.f64 	%fd7788, %fd300, %fd427, %fd7787;
	fma.rn.f64 	%fd7789, %fd301, %fd426, %fd7788;
	fma.rn.f64 	%fd7790, %fd302, %fd425, %fd7789;
	sub.f64 	%fd7791, %fd7790, %fd303;
	abs.f64 	%fd7792, %fd7791;
	setp.lt.f64 	%p1034, %fd7792, %fd7087;
	fma.rn.f64 	%fd7794, %fd305, %fd7754, 0d0000000000000000;
	fma.rn.f64 	%fd7795, %fd306, %fd433, %fd7794;
	fma.rn.f64 	%fd7796, %fd307, %fd432, %fd7795;
	fma.rn.f64 	%fd7797, %fd308, %fd431, %fd7796;
	fma.rn.f64 	%fd7798, %fd309, %fd430, %fd7797;
	fma.rn.f64 	%fd7799, %fd310, %fd429, %fd7798;
	fma.rn.f64 	%fd7800, %fd311, %fd428, %fd7799;
	fma.rn.f64 	%fd7801, %fd312, %fd427, %fd7800;
	fma.rn.f64 	%fd7802, %fd313, %fd426, %fd7801;
	fma.rn.f64 	%fd7803, %fd314, %fd425, %fd7802;
	sub.f64 	%fd7804, %fd7803, %fd315;
	abs.f64 	%fd7805, %fd7804;
	setp.lt.f64 	%p1035, %fd7805, %fd7101;
	fma.rn.f64 	%fd7807, %fd317, %fd7754, 0d0000000000000000;
	fma.rn.f64 	%fd7808, %fd318, %fd433, %fd7807;
	fma.rn.f64 	%fd7809, %fd319, %fd432, %fd7808;
	fma.rn.f64 	%fd7810, %fd320, %fd431, %fd7809;
	fma.rn.f64 	%fd7811, %fd321, %fd430, %fd7810;
	fma.rn.f64 	%fd7812, %fd322, %fd429, %fd7811;
	fma.rn.f64 	%fd7813, %fd323, %fd428, %fd7812;
	fma.rn.f64 	%fd7814, %fd324, %fd427, %fd7813;
	fma.rn.f64 	%fd7815, %fd325, %fd426, %fd7814;
	fma.rn.f64 	%fd7816, %fd326, %fd425, %fd7815;
	sub.f64 	%fd7817, %fd7816, %fd327;
	abs.f64 	%fd7818, %fd7817;
	setp.lt.f64 	%p1036, %fd7818, %fd7115;
	fma.rn.f64 	%fd7820, %fd329, %fd7754, 0d0000000000000000;
	fma.rn.f64 	%fd7821, %fd330, %fd433, %fd7820;
	fma.rn.f64 	%fd7822, %fd331, %fd432, %fd7821;
	fma.rn.f64 	%fd7823, %fd332, %fd431, %fd7822;
	fma.rn.f64 	%fd7824, %fd333, %fd430, %fd7823;
	fma.rn.f64 	%fd7825, %fd334, %fd429, %fd7824;
	fma.rn.f64 	%fd7826, %fd335, %fd428, %fd7825;
	fma.rn.f64 	%fd7827, %fd336, %fd427, %fd7826;
	fma.rn.f64 	%fd7828, %fd337, %fd426, %fd7827;
	fma.rn.f64 	%fd7829, %fd338, %fd425, %fd7828;
	sub.f64 	%fd7830, %fd7829, %fd339;
	abs.f64 	%fd7831, %fd7830;
	setp.lt.f64 	%p1037, %fd7831, %fd7129;
	fma.rn.f64 	%fd7833, %fd341, %fd7754, 0d0000000000000000;
	fma.rn.f64 	%fd7834, %fd342, %fd433, %fd7833;
	fma.rn.f64 	%fd7835, %fd343, %fd432, %fd7834;
	fma.rn.f64 	%fd7836, %fd344, %fd431, %fd7835;
	fma.rn.f64 	%fd7837, %fd345, %fd430, %fd7836;
	fma.rn.f64 	%fd7838, %fd346, %fd429, %fd7837;
	fma.rn.f64 	%fd7839, %fd347, %fd428, %fd7838;
	fma.rn.f64 	%fd7840, %fd348, %fd427, %fd7839;
	fma.rn.f64 	%fd7841, %fd349, %fd426, %fd7840;
	fma.rn.f64 	%fd7842, %fd350, %fd425, %fd7841;
	sub.f64 	%fd7843, %fd7842, %fd351;
	abs.f64 	%fd7844, %fd7843;
	setp.lt.f64 	%p1038, %fd7844, %fd7143;
	fma.rn.f64 	%fd7846, %fd353, %fd7754, 0d0000000000000000;
	fma.rn.f64 	%fd7847, %fd354, %fd433, %fd7846;
	fma.rn.f64 	%fd7848, %fd355, %fd432, %fd7847;
	fma.rn.f64 	%fd7849, %fd356, %fd431, %fd7848;
	fma.rn.f64 	%fd7850, %fd357, %fd430, %fd7849;
	fma.rn.f64 	%fd7851, %fd358, %fd429, %fd7850;
	fma.rn.f64 	%fd7852, %fd359, %fd428, %fd7851;
	fma.rn.f64 	%fd7853, %fd360, %fd427, %fd7852;
	fma.rn.f64 	%fd7854, %fd361, %fd426, %fd7853;
	fma.rn.f64 	%fd7855, %fd362, %fd425, %fd7854;
	sub.f64 	%fd7856, %fd7855, %fd363;
	abs.f64 	%fd7857, %fd7856;
	setp.lt.f64 	%p1039, %fd7857, %fd7157;
	fma.rn.f64 	%fd7859, %fd365, %fd7754, 0d0000000000000000;
	fma.rn.f64 	%fd7860, %fd366, %fd433, %fd7859;
	fma.rn.f64 	%fd7861, %fd367, %fd432, %fd7860;
	fma.rn.f64 	%fd7862, %fd368, %fd431, %fd7861;
	fma.rn.f64 	%fd7863, %fd369, %fd430, %fd7862;
	fma.rn.f64 	%fd7864, %fd370, %fd429, %fd7863;
	fma.rn.f64 	%fd7865, %fd371, %fd428, %fd7864;
	fma.rn.f64 	%fd7866, %fd372, %fd427, %fd7865;
	fma.rn.f64 	%fd7867, %fd373, %fd426, %fd7866;
	fma.rn.f64 	%fd7868, %fd374, %fd425, %fd7867;
	sub.f64 	%fd7869, %fd7868, %fd375;
	abs.f64 	%fd7870, %fd7869;
	setp.lt.f64 	%p1040, %fd7870, %fd7171;
	fma.rn.f64 	%fd7872, %fd377, %fd7754, 0d0000000000000000;
	fma.rn.f64 	%fd7873, %fd378, %fd433, %fd7872;
	fma.rn.f64 	%fd7874, %fd379, %fd432, %fd7873;
	fma.rn.f64 	%fd7875, %fd380, %fd431, %fd7874;
	fma.rn.f64 	%fd7876, %fd381, %fd430, %fd7875;
	fma.rn.f64 	%fd7877, %fd382, %fd429, %fd7876;
	fma.rn.f64 	%fd7878, %fd383, %fd428, %fd7877;
	fma.rn.f64 	%fd7879, %fd384, %fd427, %fd7878;
	fma.rn.f64 	%fd7880, %fd385, %fd426, %fd7879;
	fma.rn.f64 	%fd7881, %fd386, %fd425, %fd7880;
	sub.f64 	%fd7882, %fd7881, %fd387;
	abs.f64 	%fd7883, %fd7882;
	setp.lt.f64 	%p1041, %fd7883, %fd388;
	and.pred  	%p1042, %p1041, %p1040;
	and.pred  	%p1043, %p1042, %p1039;
	and.pred  	%p1044, %p1043, %p1038;
	and.pred  	%p1045, %p1044, %p1037;
	and.pred  	%p1046, %p1045, %p1036;
	and.pred  	%p1047, %p1046, %p1035;
	and.pred  	%p1048, %p1047, %p1034;
	and.pred  	%p1049, %p1048, %p1033;
	and.pred  	%p17, %p1049, %p1032;
	or.b64  	%rd4059, %rd704, %rd709;
	and.b64  	%rd4060, %rd4059, -4294967296;
	setp.ne.s64 	%p1050, %rd4060, 0;
	@%p1050 bra 	$L__BB4_602;
	cvt.u32.u64 	%r2117, %rd709;
	cvt.u32.u64 	%r2118, %rd704;
	div.u32 	%r2119, %r2118, %r2117;
	mul.lo.s32 	%r2120, %r2119, %r2117;
	sub.s32 	%r2121, %r2118, %r2120;
	cvt.u64.u32 	%rd5073, %r2119;
	cvt.u64.u32 	%rd5074, %r2121;
	bra.uni 	$L__BB4_603;
$L__BB4_602:
	div.s64 	%rd5073, %rd704, %rd709;
	mul.lo.s64 	%rd4061, %rd5073, %rd709;
	sub.s64 	%rd5074, %rd704, %rd4061;
$L__BB4_603:
	cvt.rn.f64.s64 	%fd7884, %rd5074;
	fma.rn.f64 	%fd434, %fd241, %fd7884, %fd240;
	or.b64  	%rd4062, %rd5073, %rd716;
	and.b64  	%rd4063, %rd4062, -4294967296;
	setp.ne.s64 	%p1051, %rd4063, 0;
	@%p1051 bra 	$L__BB4_605;
	cvt.u32.u64 	%r2122, %rd716;
	cvt.u32.u64 	%r2123, %rd5073;
	div.u32 	%r2124, %r2123, %r2122;
	mul.lo.s32 	%r2125, %r2124, %r2122;
	sub.s32 	%r2126, %r2123, %r2125;
	cvt.u64.u32 	%rd5075, %r2124;
	cvt.u64.u32 	%rd5076, %r2126;
	bra.uni 	$L__BB4_606;
$L__BB4_605:
	div.s64 	%rd5075, %rd5073, %rd716;
	mul.lo.s64 	%rd4064, %rd5075, %rd716;
	sub.s64 	%rd5076, %rd5073, %rd4064;
$L__BB4_606:
	cvt.rn.f64.s64 	%fd7885, %rd5076;
	fma.rn.f64 	%fd435, %fd244, %fd7885, %fd243;
	or.b64  	%rd4065, %rd5075, %rd723;
	and.b64  	%rd4066, %rd4065, -4294967296;
	setp.ne.s64 	%p1052, %rd4066, 0;
	@%p1052 bra 	$L__BB4_608;
	cvt.u32.u64 	%r2127, %rd723;
	cvt.u32.u64 	%r2128, %rd5075;
	div.u32 	%r2129, %r2128, %r2127;
	mul.lo.s32 	%r2130, %r2129, %r2127;
	sub.s32 	%r2131, %r2128, %r2130;
	cvt.u64.u32 	%rd5077, %r2129;
	cvt.u64.u32 	%rd5078, %r2131;
	bra.uni 	$L__BB4_609;
$L__BB4_608:
	div.s64 	%rd5077, %rd5075, %rd723;
	mul.lo.s64 	%rd4067, %rd5077, %rd723;
	sub.s64 	%rd5078, %rd5075, %rd4067;
$L__BB4_609:
	cvt.rn.f64.s64 	%fd7886, %rd5078;
	fma.rn.f64 	%fd436, %fd247, %fd7886, %fd246;
	or.b64  	%rd4068, %rd5077, %rd730;
	and.b64  	%rd4069, %rd4068, -4294967296;
	setp.ne.s64 	%p1053, %rd4069, 0;
	@%p1053 bra 	$L__BB4_611;
	cvt.u32.u64 	%r2132, %rd730;
	cvt.u32.u64 	%r2133, %rd5077;
	div.u32 	%r2134, %r2133, %r2132;
	mul.lo.s32 	%r2135, %r2134, %r2132;
	sub.s32 	%r2136, %r2133, %r2135;
	cvt.u64.u32 	%rd5079, %r2134;
	cvt.u64.u32 	%rd5080, %r2136;
	bra.uni 	$L__BB4_612;
$L__BB4_611:
	div.s64 	%rd5079, %rd5077, %rd730;
	mul.lo.s64 	%rd4070, %rd5079, %rd730;
	sub.s64 	%rd5080, %rd5077, %rd4070;
$L__BB4_612:
	cvt.rn.f64.s64 	%fd7887, %rd5080;
	fma.rn.f64 	%fd437, %fd250, %fd7887, %fd249;
	or.b64  	%rd4071, %rd5079, %rd737;
	and.b64  	%rd4072, %rd4071, -4294967296;
	setp.ne.s64 	%p1054, %rd4072, 0;
	@%p1054 bra 	$L__BB4_614;
	cvt.u32.u64 	%r2137, %rd737;
	cvt.u32.u64 	%r2138, %rd5079;
	div.u32 	%r2139, %r2138, %r2137;
	mul.lo.s32 	%r2140, %r2139, %r2137;
	sub.s32 	%r2141, %r2138, %r2140;
	cvt.u64.u32 	%rd5081, %r2139;
	cvt.u64.u32 	%rd5082, %r2141;
	bra.uni 	$L__BB4_615;
$L__BB4_614:
	div.s64 	%rd5081, %rd5079, %rd737;
	mul.lo.s64 	%rd4073, %rd5081, %rd737;
	sub.s64 	%rd5082, %rd5079, %rd4073;
$L__BB4_615:
	cvt.rn.f64.s64 	%fd7888, %rd5082;
	fma.rn.f64 	%fd438, %fd253, %fd7888, %fd252;
	or.b64  	%rd4074, %rd5081, %rd744;
	and.b64  	%rd4075, %rd4074, -4294967296;
	setp.ne.s64 	%p1055, %rd4075, 0;
	@%p1055 bra 	$L__BB4_617;
	cvt.u32.u64 	%r2142, %rd744;
	cvt.u32.u64 	%r2143, %rd5081;
	div.u32 	%r2144, %r2143, %r2142;
	mul.lo.s32 	%r2145, %r2144, %r2142;
	sub.s32 	%r2146, %r2143, %r2145;
	cvt.u64.u32 	%rd5083, %r2144;
	cvt.u64.u32 	%rd5084, %r2146;
	bra.uni 	$L__BB4_618;
$L__BB4_617:
	div.s64 	%rd5083, %rd5081, %rd744;
	mul.lo.s64 	%rd4076, %rd5083, %rd744;
	sub.s64 	%rd5084, %rd5081, %rd4076;
$L__BB4_618:
	cvt.rn.f64.s64 	%fd7889, %rd5084;
	fma.rn.f64 	%fd439, %fd256, %fd7889, %fd255;
	or.b64  	%rd4077, %rd5083, %rd751;
	and.b64  	%rd4078, %rd4077, -4294967296;
	setp.ne.s64 	%p1056, %rd4078, 0;
	@%p1056 bra 	$L__BB4_620;
	cvt.u32.u64 	%r2147, %rd751;
	cvt.u32.u64 	%r2148, %rd5083;
	div.u32 	%r2149, %r2148, %r2147;
	mul.lo.s32 	%r2150, %r2149, %r2147;
	sub.s32 	%r2151, %r2148, %r2150;
	cvt.u64.u32 	%rd5085, %r2149;
	cvt.u64.u32 	%rd5086, %r2151;
	bra.uni 	$L__BB4_621;
$L__BB4_620:
	div.s64 	%rd5085, %rd5083, %rd751;
	mul.lo.s64 	%rd4079, %rd5085, %rd751;
	sub.s64 	%rd5086, %rd5083, %rd4079;
$L__BB4_621:
	cvt.rn.f64.s64 	%fd7890, %rd5086;
	fma.rn.f64 	%fd440, %fd259, %fd7890, %fd258;
	or.b64  	%rd4080, %rd5085, %rd758;
	and.b64  	%rd4081, %rd4080, -4294967296;
	setp.ne.s64 	%p1057, %rd4081, 0;
	@%p1057 bra 	$L__BB4_623;
	cvt.u32.u64 	%r2152, %rd758;
	cvt.u32.u64 	%r2153, %rd5085;
	div.u32 	%r2154, %r2153, %r2152;
	mul.lo.s32 	%r2155, %r2154, %r2152;
	sub.s32 	%r2156, %r2153, %r2155;
	cvt.u64.u32 	%rd5087, %r2154;
	cvt.u64.u32 	%rd5088, %r2156;
	bra.uni 	$L__BB4_624;
$L__BB4_623:
	div.s64 	%rd5087, %rd5085, %rd758;
	mul.lo.s64 	%rd4082, %rd5087, %rd758;
	sub.s64 	%rd5088, %rd5085, %rd4082;
$L__BB4_624:
	cvt.rn.f64.s64 	%fd7891, %rd5088;
	fma.rn.f64 	%fd441, %fd262, %fd7891, %fd261;
	or.b64  	%rd4083, %rd5087, %rd765;
	and.b64  	%rd4084, %rd4083, -4294967296;
	setp.ne.s64 	%p1058, %rd4084, 0;
	@%p1058 bra 	$L__BB4_626;
	cvt.u32.u64 	%r2157, %rd765;
	cvt.u32.u64 	%r2158, %rd5087;
	div.u32 	%r2159, %r2158, %r2157;
	mul.lo.s32 	%r2160, %r2159, %r2157;
	sub.s32 	%r2161, %r2158, %r2160;
	cvt.u64.u32 	%rd5089, %r2159;
	cvt.u64.u32 	%rd5090, %r2161;
	bra.uni 	$L__BB4_627;
$L__BB4_626:
	div.s64 	%rd5089, %rd5087, %rd765;
	mul.lo.s64 	%rd4085, %rd5089, %rd765;
	sub.s64 	%rd5090, %rd5087, %rd4085;
$L__BB4_627:
	cvt.rn.f64.s64 	%fd7892, %rd5090;
	fma.rn.f64 	%fd442, %fd265, %fd7892, %fd264;
	or.b64  	%rd4086, %rd5089, %rd772;
	and.b64  	%rd4087, %rd4086, -4294967296;
	setp.ne.s64 	%p1059, %rd4087, 0;
	@%p1059 bra 	$L__BB4_629;
	cvt.u32.u64 	%r2162, %rd772;
	cvt.u32.u64 	%r2163, %rd5089;
	rem.u32 	%r2164, %r2163, %r2162;
	cvt.u64.u32 	%rd5091, %r2164;
	bra.uni 	$L__BB4_630;
$L__BB4_629:
	rem.s64 	%rd5091, %rd5089, %rd772;
$L__BB4_630:
	cvt.rn.f64.s64 	%fd7893, %rd5091;
	fma.rn.f64 	%fd7894, %fd268, %fd7893, %fd267;
	fma.rn.f64 	%fd7895, %fd269, %fd7894, 0d0000000000000000;
	fma.rn.f64 	%fd7896, %fd270, %fd442, %fd7895;
	fma.rn.f64 	%fd7897, %fd271, %fd441, %fd7896;
	fma.rn.f64 	%fd7898, %fd272, %fd440, %fd7897;
	fma.rn.f64 	%fd7899, %fd273, %fd439, %fd7898;
	fma.rn.f64 	%fd7900, %fd274, %fd438, %fd7899;
	fma.rn.f64 	%fd7901, %fd275, %fd437, %fd7900;
	fma.rn.f64 	%fd7902, %fd276, %fd436, %fd7901;
	fma.rn.f64 	%fd7903, %fd277, %fd435, %fd7902;
	fma.rn.f64 	%fd7904, %fd278, %fd434, %fd7903;
	sub.f64 	%fd7905, %fd7904, %fd279;
	abs.f64 	%fd7906, %fd7905;
	setp.lt.f64 	%p1060, %fd7906, %fd7059;
	fma.rn.f64 	%fd7908, %fd281, %fd7894, 0d0000000000000000;
	fma.rn.f64 	%fd7909, %fd282, %fd442, %fd7908;
	fma.rn.f64 	%fd7910, %fd283, %fd441, %fd7909;
	fma.rn.f64 	%fd7911, %fd284, %fd440, %fd7910;
	fma.rn.f64 	%fd7912, %fd285, %fd439, %fd7911;
	fma.rn.f64 	%fd7913, %fd286, %fd438, %fd7912;
	fma.rn.f64 	%fd7914, %fd287, %fd437, %fd7913;
	fma.rn.f64 	%fd7915, %fd288, %fd436, %fd7914;
	fma.rn.f64 	%fd7916, %fd289, %fd435, %fd7915;
	fma.rn.f64 	%fd7917, %fd290, %fd434, %fd7916;
	sub.f64 	%fd7918, %fd7917, %fd291;
	abs.f64 	%fd7919, %fd7918;
	setp.lt.f64 	%p1061, %fd7919, %fd7073;
	fma.rn.f64 	%fd7921, %fd293, %fd7894, 0d0000000000000000;
	fma.rn.f64 	%fd7922, %fd294, %fd442, %fd7921;
	fma.rn.f64 	%fd7923, %fd295, %fd441, %fd7922;
	fma.rn.f64 	%fd7924, %fd296, %fd440, %fd7923;
	fma.rn.f64 	%fd7925, %fd297, %fd439, %fd7924;
	fma.rn.f64 	%fd7926, %fd298, %fd438, %fd7925;
	fma.rn.f64 	%fd7927, %fd299, %fd437, %fd7926;
	fma.rn.f64 	%fd7928, %fd300, %fd436, %fd7927;
	fma.rn.f64 	%fd7929, %fd301, %fd435, %fd7928;
	fma.rn.f64 	%fd7930, %fd302, %fd434, %fd7929;
	sub.f64 	%fd7931, %fd7930, %fd303;
	abs.f64 	%fd7932, %fd7931;
	setp.lt.f64 	%p1062, %fd7932, %fd7087;
	fma.rn.f64 	%fd7934, %fd305, %fd7894, 0d0000000000000000;
	fma.rn.f64 	%fd7935, %fd306, %fd442, %fd7934;
	fma.rn.f64 	%fd7936, %fd307, %fd441, %fd7935;
	fma.rn.f64 	%fd7937, %fd308, %fd440, %fd7936;
	fma.rn.f64 	%fd7938, %fd309, %fd439, %fd7937;
	fma.rn.f64 	%fd7939, %fd310, %fd438, %fd7938;
	fma.rn.f64 	%fd7940, %fd311, %fd437, %fd7939;
	fma.rn.f64 	%fd7941, %fd312, %fd436, %fd7940;
	fma.rn.f64 	%fd7942, %fd313, %fd435, %fd7941;
	fma.rn.f64 	%fd7943, %fd314, %fd434, %fd7942;
	sub.f64 	%fd7944, %fd7943, %fd315;
	abs.f64 	%fd7945, %fd7944;
	setp.lt.f64 	%p1063, %fd7945, %fd7101;
	fma.rn.f64 	%fd7947, %fd317, %fd7894, 0d0000000000000000;
	fma.rn.f64 	%fd7948, %fd318, %fd442, %fd7947;
	fma.rn.f64 	%fd7949, %fd319, %fd441, %fd7948;
	fma.rn.f64 	%fd7950, %fd320, %fd440, %fd7949;
	fma.rn.f64 	%fd7951, %fd321, %fd439, %fd7950;
	fma.rn.f64 	%fd7952, %fd322, %fd438, %fd7951;
	fma.rn.f64 	%fd7953, %fd323, %fd437, %fd7952;
	fma.rn.f64 	%fd7954, %fd324, %fd436, %fd7953;
	fma.rn.f64 	%fd7955, %fd325, %fd435, %fd7954;
	fma.rn.f64 	%fd7956, %fd326, %fd434, %fd7955;
	sub.f64 	%fd7957, %fd7956, %fd327;
	abs.f64 	%fd7958, %fd7957;
	setp.lt.f64 	%p1064, %fd7958, %fd7115;
	fma.rn.f64 	%fd7960, %fd329, %fd7894, 0d0000000000000000;
	fma.rn.f64 	%fd7961, %fd330, %fd442, %fd7960;
	fma.rn.f64 	%fd7962, %fd331, %fd441, %fd7961;
	fma.rn.f64 	%fd7963, %fd332, %fd440, %fd7962;
	fma.rn.f64 	%fd7964, %fd333, %fd439, %fd7963;
	fma.rn.f64 	%fd7965, %fd334, %fd438, %fd7964;
	fma.rn.f64 	%fd7966, %fd335, %fd437, %fd7965;
	fma.rn.f64 	%fd7967, %fd336, %fd436, %fd7966;
	fma.rn.f64 	%fd7968, %fd337, %fd435, %fd7967;
	fma.rn.f64 	%fd7969, %fd338, %fd434, %fd7968;
	sub.f64 	%fd7970, %fd7969, %fd339;
	abs.f64 	%fd7971, %fd7970;
	setp.lt.f64 	%p1065, %fd7971, %fd7129;
	fma.rn.f64 	%fd7973, %fd341, %fd7894, 0d0000000000000000;
	fma.rn.f64 	%fd7974, %fd342, %fd442, %fd7973;
	fma.rn.f64 	%fd7975, %fd343, %fd441, %fd7974;
	fma.rn.f64 	%fd7976, %fd344, %fd440, %fd7975;
	fma.rn.f64 	%fd7977, %fd345, %fd439, %fd7976;
	fma.rn.f64 	%fd7978, %fd346, %fd438, %fd7977;
	fma.rn.f64 	%fd7979, %fd347, %fd437, %fd7978;
	fma.rn.f64 	%fd7980, %fd348, %fd436, %fd7979;
	fma.rn.f64 	%fd7981, %fd349, %fd435, %fd7980;
	fma.rn.f64 	%fd7982, %fd350, %fd434, %fd7981;
	sub.f64 	%fd7983, %fd7982, %fd351;
	abs.f64 	%fd7984, %fd7983;
	setp.lt.f64 	%p1066, %fd7984, %fd7143;
	fma.rn.f64 	%fd7986, %fd353, %fd7894, 0d0000000000000000;
	fma.rn.f64 	%fd7987, %fd354, %fd442, %fd7986;
	fma.rn.f64 	%fd7988, %fd355, %fd441, %fd7987;
	fma.rn.f64 	%fd7989, %fd356, %fd440, %fd7988;
	fma.rn.f64 	%fd7990, %fd357, %fd439, %fd7989;
	fma.rn.f64 	%fd7991, %fd358, %fd438, %fd7990;
	fma.rn.f64 	%fd7992, %fd359, %fd437, %fd7991;
	fma.rn.f64 	%fd7993, %fd360, %fd436, %fd7992;
	fma.rn.f64 	%fd7994, %fd361, %fd435, %fd7993;
	fma.rn.f64 	%fd7995, %fd362, %fd434, %fd7994;
	sub.f64 	%fd7996, %fd7995, %fd363;
	abs.f64 	%fd7997, %fd7996;
	setp.lt.f64 	%p1067, %fd7997, %fd7157;
	fma.rn.f64 	%fd7999, %fd365, %fd7894, 0d0000000000000000;
	fma.rn.f64 	%fd8000, %fd366, %fd442, %fd7999;
	fma.rn.f64 	%fd8001, %fd367, %fd441, %fd8000;
	fma.rn.f64 	%fd8002, %fd368, %fd440, %fd8001;
	fma.rn.f64 	%fd8003, %fd369, %fd439, %fd8002;
	fma.rn.f64 	%fd8004, %fd370, %fd438, %fd8003;
	fma.rn.f64 	%fd8005, %fd371, %fd437, %fd8004;
	fma.rn.f64 	%fd8006, %fd372, %fd436, %fd8005;
	fma.rn.f64 	%fd8007, %fd373, %fd435, %fd8006;
	fma.rn.f64 	%fd8008, %fd374, %fd434, %fd8007;
	sub.f64 	%fd8009, %fd8008, %fd375;
	abs.f64 	%fd8010, %fd8009;
	setp.lt.f64 	%p1068, %fd8010, %fd7171;
	fma.rn.f64 	%fd8012, %fd377, %fd7894, 0d0000000000000000;
	fma.rn.f64 	%fd8013, %fd378, %fd442, %fd8012;
	fma.rn.f64 	%fd8014, %fd379, %fd441, %fd8013;
	fma.rn.f64 	%fd8015, %fd380, %fd440, %fd8014;
	fma.rn.f64 	%fd8016, %fd381, %fd439, %fd8015;
	fma.rn.f64 	%fd8017, %fd382, %fd438, %fd8016;
	fma.rn.f64 	%fd8018, %fd383, %fd437, %fd8017;
	fma.rn.f64 	%fd8019, %fd384, %fd436, %fd8018;
	fma.rn.f64 	%fd8020, %fd385, %fd435, %fd8019;
	fma.rn.f64 	%fd8021, %fd386, %fd434, %fd8020;
	sub.f64 	%fd8022, %fd8021, %fd387;
	abs.f64 	%fd8023, %fd8022;
	setp.lt.f64 	%p1069, %fd8023, %fd388;
	and.pred  	%p1070, %p1069, %p1068;
	and.pred  	%p1071, %p1070, %p1067;
	and.pred  	%p1072, %p1071, %p1066;
	and.pred  	%p1073, %p1072, %p1065;
	and.pred  	%p1074, %p1073, %p1064;
	and.pred  	%p1075, %p1074, %p1063;
	and.pred  	%p1076, %p1075, %p1062;
	and.pred  	%p1077, %p1076, %p1061;
	and.pred  	%p18, %p1077, %p1060;
	or.b64  	%rd4088, %rd705, %rd709;
	and.b64  	%rd4089, %rd4088, -4294967296;
	setp.ne.s64 	%p1078, %rd4089, 0;
	@%p1078 bra 	$L__BB4_632;
	cvt.u32.u64 	%r2165, %rd709;
	cvt.u32.u64 	%r2166, %rd705;
	div.u32 	%r2167, %r2166, %r2165;
	mul.lo.s32 	%r2168, %r2167, %r2165;
	sub.s32 	%r2169, %r2166, %r2168;
	cvt.u64.u32 	%rd5092, %r2167;
	cvt.u64.u32 	%rd5093, %r2169;
	bra.uni 	$L__BB4_633;
$L__BB4_632:
	div.s64 	%rd5092, %rd705, %rd709;
	mul.lo.s64 	%rd4090, %rd5092, %rd709;
	sub.s64 	%rd5093, %rd705, %rd4090;
$L__BB4_633:
	cvt.rn.f64.s64 	%fd8024, %rd5093;
	fma.rn.f64 	%fd443, %fd241, %fd8024, %fd240;
	or.b64  	%rd4091, %rd5092, %rd716;
	and.b64  	%rd4092, %rd4091, -4294967296;
	setp.ne.s64 	%p1079, %rd4092, 0;
	@%p1079 bra 	$L__BB4_635;
	cvt.u32.u64 	%r2170, %rd716;
	cvt.u32.u64 	%r2171, %rd5092;
	div.u32 	%r2172, %r2171, %r2170;
	mul.lo.s32 	%r2173, %r2172, %r2170;
	sub.s32 	%r2174, %r2171, %r2173;
	cvt.u64.u32 	%rd5094, %r2172;
	cvt.u64.u32 	%rd5095, %r2174;
	bra.uni 	$L__BB4_636;
$L__BB4_635:
	div.s64 	%rd5094, %rd5092, %rd716;
	mul.lo.s64 	%rd4093, %rd5094, %rd716;
	sub.s64 	%rd5095, %rd5092, %rd4093;
$L__BB4_636:
	cvt.rn.f64.s64 	%fd8025, %rd5095;
	fma.rn.f64 	%fd444, %fd244, %fd8025, %fd243;
	or.b64  	%rd4094, %rd5094, %rd723;
	and.b64  	%rd4095, %rd4094, -4294967296;
	setp.ne.s64 	%p1080, %rd4095, 0;
	@%p1080 bra 	$L__BB4_638;
	cvt.u32.u64 	%r2175, %rd723;
	cvt.u32.u64 	%r2176, %rd5094;
	div.u32 	%r2177, %r2176, %r2175;
	mul.lo.s32 	%r2178, %r2177, %r2175;
	sub.s32 	%r2179, %r2176, %r2178;
	cvt.u64.u32 	%rd5096, %r2177;
	cvt.u64.u32 	%rd5097, %r2179;
	bra.uni 	$L__BB4_639;
$L__BB4_638:
	div.s64 	%rd5096, %rd5094, %rd723;
	mul.lo.s64 	%rd4096, %rd5096, %rd723;
	sub.s64 	%rd5097, %rd5094, %rd4096;
$L__BB4_639:
	cvt.rn.f64.s64 	%fd8026, %rd5097;
	fma.rn.f64 	%fd445, %fd247, %fd8026, %fd246;
	or.b64  	%rd4097, %rd5096, %rd730;
	and.b64  	%rd4098, %rd4097, -4294967296;
	setp.ne.s64 	%p1081, %rd4098, 0;
	@%p1081 bra 	$L__BB4_641;
	cvt.u32.u64 	%r2180, %rd730;
	cvt.u32.u64 	%r2181, %rd5096;
	div.u32 	%r2182, %r2181, %r2180;
	mul.lo.s32 	%r2183, %r2182, %r2180;
	sub.s32 	%r2184, %r2181, %r2183;
	cvt.u64.u32 	%rd5098, %r2182;
	cvt.u64.u32 	%rd5099, %r2184;
	bra.uni 	$L__BB4_642;
$L__BB4_641:
	div.s64 	%rd5098, %rd5096, %rd730;
	mul.lo.s64 	%rd4099, %rd5098, %rd730;
	sub.s64 	%rd5099, %rd5096, %rd4099;
$L__BB4_642:
	cvt.rn.f64.s64 	%fd8027, %rd5099;
	fma.rn.f64 	%fd446, %fd250, %fd8027, %fd249;
	or.b64  	%rd4100, %rd5098, %rd737;
	and.b64  	%rd4101, %rd4100, -4294967296;
	setp.ne.s64 	%p1082, %rd4101, 0;
	@%p1082 bra 	$L__BB4_644;
	cvt.u32.u64 	%r2185, %rd737;
	cvt.u32.u64 	%r2186, %rd5098;
	div.u32 	%r2187, %r2186, %r2185;
	mul.lo.s32 	%r2188, %r2187, %r2185;
	sub.s32 	%r2189, %r2186, %r2188;
	cvt.u64.u32 	%rd5100, %r2187;
	cvt.u64.u32 	%rd5101, %r2189;
	bra.uni 	$L__BB4_645;
$L__BB4_644:
	div.s64 	%rd5100, %rd5098, %rd737;
	mul.lo.s64 	%rd4102, %rd5100, %rd737;
	sub.s64 	%rd5101, %rd5098, %rd4102;
$L__BB4_645:
	cvt.rn.f64.s64 	%fd8028, %rd5101;
	fma.rn.f64 	%fd447, %fd253, %fd8028, %fd252;
	or.b64  	%rd4103, %rd5100, %rd744;
	and.b64  	%rd4104, %rd4103, -4294967296;
	setp.ne.s64 	%p1083, %rd4104, 0;
	@%p1083 bra 	$L__BB4_647;
	cvt.u32.u64 	%r2190, %rd744;
	cvt.u32.u64 	%r2191, %rd5100;
	div.u32 	%r2192, %r2191, %r2190;
	mul.lo.s32 	%r2193, %r2192, %r2190;
	sub.s32 	%r2194, %r2191, %r2193;
	cvt.u64.u32 	%rd5102, %r2192;
	cvt.u64.u32 	%rd5103, %r2194;
	bra.uni 	$L__BB4_648;
$L__BB4_647:
	div.s64 	%rd5102, %rd5100, %rd744;
	mul.lo.s64 	%rd4105, %rd5102, %rd744;
	sub.s64 	%rd5103, %rd5100, %rd4105;
$L__BB4_648:
	cvt.rn.f64.s64 	%fd8029, %rd5103;
	fma.rn.f64 	%fd448, %fd256, %fd8029, %fd255;
	or.b64  	%rd4106, %rd5102, %rd751;
	and.b64  	%rd4107, %rd4106, -4294967296;
	setp.ne.s64 	%p1084, %rd4107, 0;
	@%p1084 bra 	$L__BB4_650;
	cvt.u32.u64 	%r2195, %rd751;
	cvt.u32.u64 	%r2196, %rd5102;
	div.u32 	%r2197, %r2196, %r2195;
	mul.lo.s32 	%r2198, %r2197, %r2195;
	sub.s32 	%r2199, %r2196, %r2198;
	cvt.u64.u32 	%rd5104, %r2197;
	cvt.u64.u32 	%rd5105, %r2199;
	bra.uni 	$L__BB4_651;
$L__BB4_650:
	div.s64 	%rd5104, %rd5102, %rd751;
	mul.lo.s64 	%rd4108, %rd5104, %rd751;
	sub.s64 	%rd5105, %rd5102, %rd4108;
$L__BB4_651:
	cvt.rn.f64.s64 	%fd8030, %rd5105;
	fma.rn.f64 	%fd449, %fd259, %fd8030, %fd258;
	or.b64  	%rd4109, %rd5104, %rd758;
	and.b64  	%rd4110, %rd4109, -4294967296;
	setp.ne.s64 	%p1085, %rd4110, 0;
	@%p1085 bra 	$L__BB4_653;
	cvt.u32.u64 	%r2200, %rd758;
	cvt.u32.u64 	%r2201, %rd5104;
	div.u32 	%r2202, %r2201, %r2200;
	mul.lo.s32 	%r2203, %r2202, %r2200;
	sub.s32 	%r2204, %r2201, %r2203;
	cvt.u64.u32 	%rd5106, %r2202;
	cvt.u64.u32 	%rd5107, %r2204;
	bra.uni 	$L__BB4_654;
$L__BB4_653:
	div.s64 	%rd5106, %rd5104, %rd758;
	mul.lo.s64 	%rd4111, %rd5106, %rd758;
	sub.s64 	%rd5107, %rd5104, %rd4111;
$L__BB4_654:
	cvt.rn.f64.s64 	%fd8031, %rd5107;
	fma.rn.f64 	%fd450, %fd262, %fd8031, %fd261;
	or.b64  	%rd4112, %rd5106, %rd765;
	and.b64  	%rd4113, %rd4112, -4294967296;
	setp.ne.s64 	%p1086, %rd4113, 0;
	@%p1086 bra 	$L__BB4_656;
	cvt.u32.u64 	%r2205, %rd765;
	cvt.u32.u64 	%r2206, %rd5106;
	div.u32 	%r2207, %r2206, %r2205;
	mul.lo.s32 	%r2208, %r2207, %r2205;
	sub.s32 	%r2209, %r2206, %r2208;
	cvt.u64.u32 	%rd5108, %r2207;
	cvt.u64.u32 	%rd5109, %r2209;
	bra.uni 	$L__BB4_657;
$L__BB4_656:
	div.s64 	%rd5108, %rd5106, %rd765;
	mul.lo.s64 	%rd4114, %rd5108, %rd765;
	sub.s64 	%rd5109, %rd5106, %rd4114;
$L__BB4_657:
	cvt.rn.f64.s64 	%fd8032, %rd5109;
	fma.rn.f64 	%fd451, %fd265, %fd8032, %fd264;
	or.b64  	%rd4115, %rd5108, %rd772;
	and.b64  	%rd4116, %rd4115, -4294967296;
	setp.ne.s64 	%p1087, %rd4116, 0;
	@%p1087 bra 	$L__BB4_659;
	cvt.u32.u64 	%r2210, %rd772;
	cvt.u32.u64 	%r2211, %rd5108;
	rem.u32 	%r2212, %r2211, %r2210;
	cvt.u64.u32 	%rd5110, %r2212;
	bra.uni 	$L__BB4_660;
$L__BB4_659:
	rem.s64 	%rd5110, %rd5108, %rd772;
$L__BB4_660:
	cvt.rn.f64.s64 	%fd8033, %rd5110;
	fma.rn.f64 	%fd8034, %fd268, %fd8033, %fd267;
	fma.rn.f64 	%fd8035, %fd269, %fd8034, 0d0000000000000000;
	fma.rn.f64 	%fd8036, %fd270, %fd451, %fd8035;
	fma.rn.f64 	%fd8037, %fd271, %fd450, %fd8036;
	fma.rn.f64 	%fd8038, %fd272, %fd449, %fd8037;
	fma.rn.f64 	%fd8039, %fd273, %fd448, %fd8038;
	fma.rn.f64 	%fd8040, %fd274, %fd447, %fd8039;
	fma.rn.f64 	%fd8041, %fd275, %fd446, %fd8040;
	fma.rn.f64 	%fd8042, %fd276, %fd445, %fd8041;
	fma.rn.f64 	%fd8043, %fd277, %fd444, %fd8042;
	fma.rn.f64 	%fd8044, %fd278, %fd443, %fd8043;
	sub.f64 	%fd8045, %fd8044, %fd279;
	abs.f64 	%fd8046, %fd8045;
	setp.lt.f64 	%p1088, %fd8046, %fd7059;
	fma.rn.f64 	%fd8048, %fd281, %fd8034, 0d0000000000000000;
	fma.rn.f64 	%fd8049, %fd282, %fd451, %fd8048;
	fma.rn.f64 	%fd8050, %fd283, %fd450, %fd8049;
	fma.rn.f64 	%fd8051, %fd284, %fd449, %fd8050;
	fma.rn.f64 	%fd8052, %fd285, %fd448, %fd8051;
	fma.rn.f64 	%fd8053, %fd286, %fd447, %fd8052;
	fma.rn.f64 	%fd8054, %fd287, %fd446, %fd8053;
	fma.rn.f64 	%fd8055, %fd288, %fd445, %fd8054;
	fma.rn.f64 	%fd8056, %fd289, %fd444, %fd8055;
	fma.rn.f64 	%fd8057, %fd290, %fd443, %fd8056;
	sub.f64 	%fd8058, %fd8057, %fd291;
	abs.f64 	%fd8059, %fd8058;
	setp.lt.f64 	%p1089, %fd8059, %fd7073;
	fma.rn.f64 	%fd8061, %fd293, %fd8034, 0d0000000000000000;
	fma.rn.f64 	%fd8062, %fd294, %fd451, %fd8061;
	fma.rn.f64 	%fd8063, %fd295, %fd450, %fd8062;
	fma.rn.f64 	%fd8064, %fd296, %fd449, %fd8063;
	fma.rn.f64 	%fd8065, %fd297, %fd448, %fd8064;
	fma.rn.f64 	%fd8066, %fd298, %fd447, %fd8065;
	fma.rn.f64 	%fd8067, %fd299, %fd446, %fd8066;
	fma.rn.f64 	%fd8068, %fd300, %fd445, %fd8067;
	fma.rn.f64 	%fd8069, %fd301, %fd444, %fd8068;
	fma.rn.f64 	%fd8070, %fd302, %fd443, %fd8069;
	sub.f64 	%fd8071, %fd8070, %fd303;
	abs.f64 	%fd8072, %fd8071;
	setp.lt.f64 	%p1090, %fd8072, %fd7087;
	fma.rn.f64 	%fd8074, %fd305, %fd8034, 0d0000000000000000;
	fma.rn.f64 	%fd8075, %fd306, %fd451, %fd8074;
	fma.rn.f64 	%fd8076, %fd307, %fd450, %fd8075;
	fma.rn.f64 	%fd8077, %fd308, %fd449, %fd8076;
	fma.rn.f64 	%fd8078, %fd309, %fd448, %fd8077;
	fma.rn.f64 	%fd8079, %fd310, %fd447, %fd8078;
	fma.rn.f64 	%fd8080, %fd311, %fd446, %fd8079;
	fma.rn.f64 	%fd8081, %fd312, %fd445, %fd8080;
	fma.rn.f64 	%fd8082, %fd313, %fd444, %fd8081;
	fma.rn.f64 	%fd8083, %fd314, %fd443, %fd8082;
	sub.f64 	%fd8084, %fd8083, %fd315;
	abs.f64 	%fd8085, %fd8084;
	setp.lt.f64 	%p1091, %fd8085, %fd7101;
	fma.rn.f64 	%fd8087, %fd317, %fd8034, 0d0000000000000000;
	fma.rn.f64 	%fd8088, %fd318, %fd451, %fd8087;
	fma.rn.f64 	%fd8089, %fd319, %fd450, %fd8088;
	fma.rn.f64 	%fd8090, %fd320, %fd449, %fd8089;
	fma.rn.f64 	%fd8091, %fd321, %fd448, %fd8090;
	fma.rn.f64 	%fd8092, %fd322, %fd447, %fd8091;
	fma.rn.f64 	%fd8093, %fd323, %fd446, %fd8092;
	fma.rn.f64 	%fd8094, %fd324, %fd445, %fd8093;
	fma.rn.f64 	%fd8095, %fd325, %fd444, %fd8094;
	fma.rn.f64 	%fd8096, %fd326, %fd443, %fd8095;
	sub.f64 	%fd8097, %fd8096, %fd327;
	abs.f64 	%fd8098, %fd8097;
	setp.lt.f64 	%p1092, %fd8098, %fd7115;
	fma.rn.f64 	%fd8100, %fd329, %fd8034, 0d0000000000000000;
	fma.rn.f64 	%fd8101, %fd330, %fd451, %fd8100;
	fma.rn.f64 	%fd8102, %fd331, %fd450, %fd8101;
	fma.rn.f64 	%fd8103, %fd332, %fd449, %fd8102;
	fma.rn.f64 	%fd8104, %fd333, %fd448, %fd8103;
	fma.rn.f64 	%fd8105, %fd334, %fd447, %fd8104;
	fma.rn.f64 	%fd8106, %fd335, %fd446, %fd8105;
	fma.rn.f64 	%fd8107, %fd336, %fd445, %fd8106;
	fma.rn.f64 	%fd8108, %fd337, %fd444, %fd8107;
	fma.rn.f64 	%fd8109, %fd338, %fd443, %fd8108;
	sub.f64 	%fd8110, %fd8109, %fd339;
	abs.f64 	%fd8111, %fd8110;
	setp.lt.f64 	%p1093, %fd8111, %fd7129;
	fma.rn.f64 	%fd8113, %fd341, %fd8034, 0d0000000000000000;
	fma.rn.f64 	%fd8114, %fd342, %fd451, %fd8113;
	fma.rn.f64 	%fd8115, %fd343, %fd450, %fd8114;
	fma.rn.f64 	%fd8116, %fd344, %fd449, %fd8115;
	fma.rn.f64 	%fd8117, %fd345, %fd448, %fd8116;
	fma.rn.f64 	%fd8118, %fd346, %fd447, %fd8117;
	fma.rn.f64 	%fd8119, %fd347, %fd446, %fd8118;
	fma.rn.f64 	%fd8120, %fd348, %fd445, %fd8119;
	fma.rn.f64 	%fd8121, %fd349, %fd444, %fd8120;
	fma.rn.f64 	%fd8122, %fd350, %fd443, %fd8121;
	sub.f64 	%fd8123, %fd8122, %fd351;
	abs.f64 	%fd8124, %fd8123;
	setp.lt.f64 	%p1094, %fd8124, %fd7143;
	fma.rn.f64 	%fd8126, %fd353, %fd8034, 0d0000000000000000;
	fma.rn.f64 	%fd8127, %fd354, %fd451, %fd8126;
	fma.rn.f64 	%fd8128, %fd355, %fd450, %fd8127;
	fma.rn.f64 	%fd8129, %fd356, %fd449, %fd8128;
	fma.rn.f64 	%fd8130, %fd357, %fd448, %fd8129;
	fma.rn.f64 	%fd8131, %fd358, %fd447, %fd8130;
	fma.rn.f64 	%fd8132, %fd359, %fd446, %fd8131;
	fma.rn.f64 	%fd8133, %fd360, %fd445, %fd8132;
	fma.rn.f64 	%fd8134, %fd361, %fd444, %fd8133;
	fma.rn.f64 	%fd8135, %fd362, %fd443, %fd8134;
	sub.f64 	%fd8136, %fd8135, %fd363;
	abs.f64 	%fd8137, %fd8136;
	setp.lt.f64 	%p1095, %fd8137, %fd7157;
	fma.rn.f64 	%fd8139, %fd365, %fd8034, 0d0000000000000000;
	fma.rn.f64 	%fd8140, %fd366, %fd451, %fd8139;
	fma.rn.f64 	%fd8141, %fd367, %fd450, %fd8140;
	fma.rn.f64 	%fd8142, %fd368, %fd449, %fd8141;
	fma.rn.f64 	%fd8143, %fd369, %fd448, %fd8142;
	fma.rn.f64 	%fd8144, %fd370, %fd447, %fd8143;
	fma.rn.f64 	%fd8145, %fd371, %fd446, %fd8144;
	fma.rn.f64 	%fd8146, %fd372, %fd445, %fd8145;
	fma.rn.f64 	%fd8147, %fd373, %fd444, %fd8146;
	fma.rn.f64 	%fd8148, %fd374, %fd443, %fd8147;
	sub.f64 	%fd8149, %fd8148, %fd375;
	abs.f64 	%fd8150, %fd8149;
	setp.lt.f64 	%p1096, %fd8150, %fd7171;
	fma.rn.f64 	%fd8152, %fd377, %fd8034, 0d0000000000000000;
	fma.rn.f64 	%fd8153, %fd378, %fd451, %fd8152;
	fma.rn.f64 	%fd8154, %fd379, %fd450, %fd8153;
	fma.rn.f64 	%fd8155, %fd380, %fd449, %fd8154;
	fma.rn.f64 	%fd8156, %fd381, %fd448, %fd8155;
	fma.rn.f64 	%fd8157, %fd382, %fd447, %fd8156;
	fma.rn.f64 	%fd8158, %fd383, %fd446, %fd8157;
	fma.rn.f64 	%fd8159, %fd384, %fd445, %fd8158;
	fma.rn.f64 	%fd8160, %fd385, %fd444, %fd8159;
	fma.rn.f64 	%fd8161, %fd386, %fd443, %fd8160;
	sub.f64 	%fd8162, %fd8161, %fd387;
	abs.f64 	%fd8163, %fd8162;
	setp.lt.f64 	%p1097, %fd8163, %fd388;
	and.pred  	%p1098, %p1097, %p1096;
	and.pred  	%p1099, %p1098, %p1095;
	and.pred  	%p1100, %p1099, %p1094;
	and.pred  	%p1101, %p1100, %p1093;
	and.pred  	%p1102, %p1101, %p1092;
	and.pred  	%p1103, %p1102, %p1091;
	and.pred  	%p1104, %p1103, %p1090;
	and.pred  	%p1105, %p1104, %p1089;
	and.pred  	%p19, %p1105, %p1088;
	or.b64  	%rd4117, %rd706, %rd709;
	and.b64  	%rd4118, %rd4117, -4294967296;
	setp.ne.s64 	%p1106, %rd4118, 0;
	@%p1106 bra 	$L__BB4_662;
	cvt.u32.u64 	%r2213, %rd709;
	cvt.u32.u64 	%r2214, %rd706;
	div.u32 	%r2215, %r2214, %r2213;
	mul.lo.s32 	%r2216, %r2215, %r2213;
	sub.s32 	%r2217, %r2214, %r2216;
	cvt.u64.u32 	%rd5111, %r2215;
	cvt.u64.u32 	%rd5112, %r2217;
	bra.uni 	$L__BB4_663;
$L__BB4_662:
	div.s64 	%rd5111, %rd706, %rd709;
	mul.lo.s64 	%rd4119, %rd5111, %rd709;
	sub.s64 	%rd5112, %rd706, %rd4119;
$L__BB4_663:
	cvt.rn.f64.s64 	%fd8164, %rd5112;
	fma.rn.f64 	%fd452, %fd241, %fd8164, %fd240;
	or.b64  	%rd4120, %rd5111, %rd716;
	and.b64  	%rd4121, %rd4120, -4294967296;
	setp.ne.s64 	%p1107, %rd4121, 0;
	@%p1107 bra 	$L__BB4_665;
	cvt.u32.u64 	%r2218, %rd716;
	cvt.u32.u64 	%r2219, %rd5111;
	div.u32 	%r2220, %r2219, %r2218;
	mul.lo.s32 	%r2221, %r2220, %r2218;
	sub.s32 	%r2222, %r2219, %r2221;
	cvt.u64.u32 	%rd5113, %r2220;
	cvt.u64.u32 	%rd5114, %r2222;
	bra.uni 	$L__BB4_666;
$L__BB4_665:
	div.s64 	%rd5113, %rd5111, %rd716;
	mul.lo.s64 	%rd4122, %rd5113, %rd716;
	sub.s64 	%rd5114, %rd5111, %rd4122;
$L__BB4_666:
	cvt.rn.f64.s64 	%fd8165, %rd5114;
	fma.rn.f64 	%fd453, %fd244, %fd8165, %fd243;
	or.b64  	%rd4123, %rd5113, %rd723;
	and.b64  	%rd4124, %rd4123, -4294967296;
	setp.ne.s64 	%p1108, %rd4124, 0;
	@%p1108 bra 	$L__BB4_668;
	cvt.u32.u64 	%r2223, %rd723;
	cvt.u32.u64 	%r2224, %rd5113;
	div.u32 	%r2225, %r2224, %r2223;
	mul.lo.s32 	%r2226, %r2225, %r2223;
	sub.s32 	%r2227, %r2224, %r2226;
	cvt.u64.u32 	%rd5115, %r2225;
	cvt.u64.u32 	%rd5116, %r2227;
	bra.uni 	$L__BB4_669;
$L__BB4_668:
	div.s64 	%rd5115, %rd5113, %rd723;
	mul.lo.s64 	%rd4125, %rd5115, %rd723;
	sub.s64 	%rd5116, %rd5113, %rd4125;
$L__BB4_669:
	cvt.rn.f64.s64 	%fd8166, %rd5116;
	fma.rn.f64 	%fd454, %fd247, %fd8166, %fd246;
	or.b64  	%rd4126, %rd5115, %rd730;
	and.b64  	%rd4127, %rd4126, -4294967296;
	setp.ne.s64 	%p1109, %rd4127, 0;
	@%p1109 bra 	$L__BB4_671;
	cvt.u32.u64 	%r2228, %rd730;
	cvt.u32.u64 	%r2229, %rd5115;
	div.u32 	%r2230, %r2229, %r2228;
	mul.lo.s32 	%r2231, %r2230, %r2228;
	sub.s32 	%r2232, %r2229, %r2231;
	cvt.u64.u32 	%rd5117, %r2230;
	cvt.u64.u32 	%rd5118, %r2232;
	bra.uni 	$L__BB4_672;
$L__BB4_671:
	div.s64 	%rd5117, %rd5115, %rd730;
	mul.lo.s64 	%rd4128, %rd5117, %rd730;
	sub.s64 	%rd5118, %rd5115, %rd4128;
$L__BB4_672:
	cvt.rn.f64.s64 	%fd8167, %rd5118;
	fma.rn.f64 	%fd455, %fd250, %fd8167, %fd249;
	or.b64  	%rd4129, %rd5117, %rd737;
	and.b64  	%rd4130, %rd4129, -4294967296;
	setp.ne.s64 	%p1110, %rd4130, 0;
	@%p1110 bra 	$L__BB4_674;
	cvt.u32.u64 	%r2233, %rd737;
	cvt.u32.u64 	%r2234, %rd5117;
	div.u32 	%r2235, %r2234, %r2233;
	mul.lo.s32 	%r2236, %r2235, %r2233;
	sub.s32 	%r2237, %r2234, %r2236;
	cvt.u64.u32 	%rd5119, %r2235;
	cvt.u64.u32 	%rd5120, %r2237;
	bra.uni 	$L__BB4_675;
$L__BB4_674:
	div.s64 	%rd5119, %rd5117, %rd737;
	mul.lo.s64 	%rd4131, %rd5119, %rd737;
	sub.s64 	%rd5120, %rd5117, %rd4131;
$L__BB4_675:
	cvt.rn.f64.s64 	%fd8168, %rd5120;
	fma.rn.f64 	%fd456, %fd253, %fd8168, %fd252;
	or.b64  	%rd4132, %rd5119, %rd744;
	and.b64  	%rd4133, %rd4132, -4294967296;
	setp.ne.s64 	%p1111, %rd4133, 0;
	@%p1111 bra 	$L__BB4_677;
	cvt.u32.u64 	%r2238, %rd744;
	cvt.u32.u64 	%r2239, %rd5119;
	div.u32 	%r2240, %r2239, %r2238;
	mul.lo.s32 	%r2241, %r2240, %r2238;
	sub.s32 	%r2242, %r2239, %r2241;
	cvt.u64.u32 	%rd5121, %r2240;
	cvt.u64.u32 	%rd5122, %r2242;
	bra.uni 	$L__BB4_678;
$L__BB4_677:
	div.s64 	%rd5121, %rd5119, %rd744;
	mul.lo.s64 	%rd4134, %rd5121, %rd744;
	sub.s64 	%rd5122, %rd5119, %rd4134;
$L__BB4_678:
	cvt.rn.f64.s64 	%fd8169, %rd5122;
	fma.rn.f64 	%fd457, %fd256, %fd8169, %fd255;
	or.b64  	%rd4135, %rd5121, %rd751;
	and.b64  	%rd4136, %rd4135, -4294967296;
	setp.ne.s64 	%p1112, %rd4136, 0;
	@%p1112 bra 	$L__BB4_680;
	cvt.u32.u64 	%r2243, %rd751;
	cvt.u32.u64 	%r2244, %rd5121;
	div.u32 	%r2245, %r2244, %r2243;
	mul.lo.s32 	%r2246, %r2245, %r2243;
	sub.s32 	%r2247, %r2244, %r2246;
	cvt.u64.u32 	%rd5123, %r2245;
	cvt.u64.u32 	%rd5124, %r2247;
	bra.uni 	$L__BB4_681;
$L__BB4_680:
	div.s64 	%rd5123, %rd5121, %rd751;
	mul.lo.s64 	%rd4137, %rd5123, %rd751;
	sub.s64 	%rd5124, %rd5121, %rd4137;
$L__BB4_681:
	cvt.rn.f64.s64 	%fd8170, %rd5124;
	fma.rn.f64 	%fd458, %fd259, %fd8170, %fd258;
	or.b64  	%rd4138, %rd5123, %rd758;
	and.b64  	%rd4139, %rd4138, -4294967296;
	setp.ne.s64 	%p1113, %rd4139, 0;
	@%p1113 bra 	$L__BB4_683;
	cvt.u32.u64 	%r2248, %rd758;
	cvt.u32.u64 	%r2249, %rd5123;
	div.u32 	%r2250, %r2249, %r2248;
	mul.lo.s32 	%r2251, %r2250, %r2248;
	sub.s32 	%r2252, %r2249, %r2251;
	cvt.u64.u32 	%rd5125, %r2250;
	cvt.u64.u32 	%rd5126, %r2252;
	bra.uni 	$L__BB4_684;
$L__BB4_683:
	div.s64 	%rd5125, %rd5123, %rd758;
	mul.lo.s64 	%rd4140, %rd5125, %rd758;
	sub.s64 	%rd5126, %rd5123, %rd4140;
$L__BB4_684:
	cvt.rn.f64.s64 	%fd8171, %rd5126;
	fma.rn.f64 	%fd459, %fd262, %fd8171, %fd261;
	or.b64  	%rd4141, %rd5125, %rd765;
	and.b64  	%rd4142, %rd4141, -4294967296;
	setp.ne.s64 	%p1114, %rd4142, 0;
	@%p1114 bra 	$L__BB4_686;
	cvt.u32.u64 	%r2253, %rd765;
	cvt.u32.u64 	%r2254, %rd5125;
	div.u32 	%r2255, %r2254, %r2253;
	mul.lo.s32 	%r2256, %r2255, %r2253;
	sub.s32 	%r2257, %r2254, %r2256;
	cvt.u64.u32 	%rd5127, %r2255;
	cvt.u64.u32 	%rd5128, %r2257;
	bra.uni 	$L__BB4_687;
$L__BB4_686:
	div.s64 	%rd5127, %rd5125, %rd765;
	mul.lo.s64 	%rd4143, %rd5127, %rd765;
	sub.s64 	%rd5128, %rd5125, %rd4143;
$L__BB4_687:
	cvt.rn.f64.s64 	%fd8172, %rd5128;
	fma.rn.f64 	%fd460, %fd265, %fd8172, %fd264;
	or.b64  	%rd4144, %rd5127, %rd772;
	and.b64  	%rd4145, %rd4144, -4294967296;
	setp.ne.s64 	%p1115, %rd4145, 0;
	@%p1115 bra 	$L__BB4_689;
	cvt.u32.u64 	%r2258, %rd772;
	cvt.u32.u64 	%r2259, %rd5127;
	rem.u32 	%r2260, %r2259, %r2258;
	cvt.u64.u32 	%rd5129, %r2260;
	bra.uni 	$L__BB4_690;
$L__BB4_689:
	rem.s64 	%rd5129, %rd5127, %rd772;
$L__BB4_690:
	cvt.rn.f64.s64 	%fd8173, %rd5129;
	fma.rn.f64 	%fd8174, %fd268, %fd8173, %fd267;
	fma.rn.f64 	%fd8175, %fd269, %fd8174, 0d0000000000000000;
	fma.rn.f64 	%fd8176, %fd270, %fd460, %fd8175;
	fma.rn.f64 	%fd8177, %fd271, %fd459, %fd8176;
	fma.rn.f64 	%fd8178, %fd272, %fd458, %fd8177;
	fma.rn.f64 	%fd8179, %fd273, %fd457, %fd8178;
	fma.rn.f64 	%fd8180, %fd274, %fd456, %fd8179;
	fma.rn.f64 	%fd8181, %fd275, %fd455, %fd8180;
	fma.rn.f64 	%fd8182, %fd276, %fd454, %fd8181;
	fma.rn.f64 	%fd8183, %fd277, %fd453, %fd8182;
	fma.rn.f64 	%fd8184, %fd278, %fd452, %fd8183;
	sub.f64 	%fd8185, %fd8184, %fd279;
	abs.f64 	%fd8186, %fd8185;
	setp.lt.f64 	%p1116, %fd8186, %fd7059;
	fma.rn.f64 	%fd8188, %fd281, %fd8174, 0d0000000000000000;
	fma.rn.f64 	%fd8189, %fd282, %fd460, %fd8188;
	fma.rn.f64 	%fd8190, %fd283, %fd459, %fd8189;
	fma.rn.f64 	%fd8191, %fd284, %fd458, %fd8190;
	fma.rn.f64 	%fd8192, %fd285, %fd457, %fd8191;
	fma.rn.f64 	%fd8193, %fd286, %fd456, %fd8192;
	fma.rn.f64 	%fd8194, %fd287, %fd455, %fd8193;
	fma.rn.f64 	%fd8195, %fd288, %fd454, %fd8194;
	fma.rn.f64 	%fd8196, %fd289, %fd453, %fd8195;
	fma.rn.f64 	%fd8197, %fd290, %fd452, %fd8196;
	sub.f64 	%fd8198, %fd8197, %fd291;
	abs.f64 	%fd8199, %fd8198;
	setp.lt.f64 	%p1117, %fd8199, %fd7073;
	fma.rn.f64 	%fd8201, %fd293, %fd8174, 0d0000000000000000;
	fma.rn.f64 	%fd8202, %fd294, %fd460, %fd8201;
	fma.rn.f64 	%fd8203, %fd295, %fd459, %fd8202;
	fma.rn.f64 	%fd8204, %fd296, %fd458, %fd8203;
	fma.rn.f64 	%fd8205, %fd297, %fd457, %fd8204;
	fma.rn.f64 	%fd8206, %fd298, %fd456, %fd8205;
	fma.rn.f64 	%fd8207, %fd299, %fd455, %fd8206;
	fma.rn.f64 	%fd8208, %fd300, %fd454, %fd8207;
	fma.rn.f64 	%fd8209, %fd301, %fd453, %fd8208;
	fma.rn.f64 	%fd8210, %fd302, %fd452, %fd8209;
	sub.f64 	%fd8211, %fd8210, %fd303;
	abs.f64 	%fd8212, %fd8211;
	setp.lt.f64 	%p1118, %fd8212, %fd7087;
	fma.rn.f64 	%fd8214, %fd305, %fd8174, 0d0000000000000000;
	fma.rn.f64 	%fd8215, %fd306, %fd460, %fd8214;
	fma.rn.f64 	%fd8216, %fd307, %fd459, %fd8215;
	fma.rn.f64 	%fd8217, %fd308, %fd458, %fd8216;
	fma.rn.f64 	%fd8218, %fd309, %fd457, %fd8217;
	fma.rn.f64 	%fd8219, %fd310, %fd456, %fd8218;
	fma.rn.f64 	%fd8220, %fd311, %fd455, %fd8219;
	fma.rn.f64 	%fd8221, %fd312, %fd454, %fd8220;
	fma.rn.f64 	%fd8222, %fd313, %fd453, %fd8221;
	fma.rn.f64 	%fd8223, %fd314, %fd452, %fd8222;
	sub.f64 	%fd8224, %fd8223, %fd315;
	abs.f64 	%fd8225, %fd8224;
	setp.lt.f64 	%p1119, %fd8225, %fd7101;
	fma.rn.f64 	%fd8227, %fd317, %fd8174, 0d0000000000000000;
	fma.rn.f64 	%fd8228, %fd318, %fd460, %fd8227;
	fma.rn.f64 	%fd8229, %fd319, %fd459, %fd8228;
	fma.rn.f64 	%fd8230, %fd320, %fd458, %fd8229;
	fma.rn.f64 	%fd8231, %fd321, %fd457, %fd8230;
	fma.rn.f64 	%fd8232, %fd322, %fd456, %fd8231;
	fma.rn.f64 	%fd8233, %fd323, %fd455, %fd8232;
	fma.rn.f64 	%fd8234, %fd324, %fd454, %fd8233;
	fma.rn.f64 	%fd8235, %fd325, %fd453, %fd8234;
	fma.rn.f64 	%fd8236, %fd326, %fd452, %fd8235;
	sub.f64 	%fd8237, %fd8236, %fd327;
	abs.f64 	%fd8238, %fd8237;
	setp.lt.f64 	%p1120, %fd8238, %fd7115;
	fma.rn.f64 	%fd8240, %fd329, %fd8174, 0d0000000000000000;
	fma.rn.f64 	%fd8241, %fd330, %fd460, %fd8240;
	fma.rn.f64 	%fd8242, %fd331, %fd459, %fd8241;
	fma.rn.f64 	%fd8243, %fd332, %fd458, %fd8242;
	fma.rn.f64 	%fd8244, %fd333, %fd457, %fd8243;
	fma.rn.f64 	%fd8245, %fd334, %fd456, %fd8244;
	fma.rn.f64 	%fd8246, %fd335, %fd455, %fd8245;
	fma.rn.f64 	%fd8247, %fd336, %fd454, %fd8246;
	fma.rn.f64 	%fd8248, %fd337, %fd453, %fd8247;
	fma.rn.f64 	%fd8249, %fd338, %fd452, %fd8248;
	sub.f64 	%fd8250, %fd8249, %fd339;
	abs.f64 	%fd8251, %fd8250;
	setp.lt.f64 	%p1121, %fd8251, %fd7129;
	fma.rn.f64 	%fd8253, %fd341, %fd8174, 0d0000000000000000;
	fma.rn.f64 	%fd8254, %fd342, %fd460, %fd8253;
	fma.rn.f64 	%fd8255, %fd343, %fd459, %fd8254;
	fma.rn.f64 	%fd8256, %fd344, %fd458, %fd8255;
	fma.rn.f64 	%fd8257, %fd345, %fd457, %fd8256;
	fma.rn.f64 	%fd8258, %fd346, %fd456, %fd8257;
	fma.rn.f64 	%fd8259, %fd347, %fd455, %fd8258;
	fma.rn.f64 	%fd8260, %fd348, %fd454, %fd8259;
	fma.rn.f64 	%fd8261, %fd349, %fd453, %fd8260;
	fma.rn.f64 	%fd8262, %fd350, %fd452, %fd8261;
	sub.f64 	%fd8263, %fd8262, %fd351;
	abs.f64 	%fd8264, %fd8263;
	setp.lt.f64 	%p1122, %fd8264, %fd7143;
	fma.rn.f64 	%fd8266, %fd353, %fd8174, 0d0000000000000000;
	fma.rn.f64 	%fd8267, %fd354, %fd460, %fd8266;
	fma.rn.f64 	%fd8268, %fd355, %fd459, %fd8267;
	fma.rn.f64 	%fd8269, %fd356, %fd458, %fd8268;
	fma.rn.f64 	%fd8270, %fd357, %fd457, %fd8269;
	fma.rn.f64 	%fd8271, %fd358, %fd456, %fd8270;
	fma.rn.f64 	%fd8272, %fd359, %fd455, %fd8271;
	fma.rn.f64 	%fd8273, %fd360, %fd454, %fd8272;
	fma.rn.f64 	%fd8274, %fd361, %fd453, %fd8273;
	fma.rn.f64 	%fd8275, %fd362, %fd452, %fd8274;
	sub.f64 	%fd8276, %fd8275, %fd363;
	abs.f64 	%fd8277, %fd8276;
	setp.lt.f64 	%p1123, %fd8277, %fd7157;
	fma.rn.f64 	%fd8279, %fd365, %fd8174, 0d0000000000000000;
	fma.rn.f64 	%fd8280, %fd366, %fd460, %fd8279;
	fma.rn.f64 	%fd8281, %fd367, %fd459, %fd8280;
	fma.rn.f64 	%fd8282, %fd368, %fd458, %fd8281;
	fma.rn.f64 	%fd8283, %fd369, %fd457, %fd8282;
	fma.rn.f64 	%fd8284, %fd370, %fd456, %fd8283;
	fma.rn.f64 	%fd8285, %fd371, %fd455, %fd8284;
	fma.rn.f64 	%fd8286, %fd372, %fd454, %fd8285;
	fma.rn.f64 	%fd8287, %fd373, %fd453, %fd8286;
	fma.rn.f64 	%fd8288, %fd374, %fd452, %fd8287;
	sub.f64 	%fd8289, %fd8288, %fd375;
	abs.f64 	%fd8290, %fd8289;
	setp.lt.f64 	%p1124, %fd8290, %fd7171;
	fma.rn.f64 	%fd8292, %fd377, %fd8174, 0d0000000000000000;
	fma.rn.f64 	%fd8293, %fd378, %fd460, %fd8292;
	fma.rn.f64 	%fd8294, %fd379, %fd459, %fd8293;
	fma.rn.f64 	%fd8295, %fd380, %fd458, %fd8294;
	fma.rn.f64 	%fd8296, %fd381, %fd457, %fd8295;
	fma.rn.f64 	%fd8297, %fd382, %fd456, %fd8296;
	fma.rn.f64 	%fd8298, %fd383, %fd455, %fd8297;
	fma.rn.f64 	%fd8299, %fd384, %fd454, %fd8298;
	fma.rn.f64 	%fd8300, %fd385, %fd453, %fd8299;
	fma.rn.f64 	%fd8301, %fd386, %fd452, %fd8300;
	sub.f64 	%fd8302, %fd8301, %fd387;
	abs.f64 	%fd8303, %fd8302;
	setp.lt.f64 	%p1125, %fd8303, %fd388;
	and.pred  	%p1126, %p1125, %p1124;
	and.pred  	%p1127, %p1126, %p1123;
	and.pred  	%p1128, %p1127, %p1122;
	and.pred  	%p1129, %p1128, %p1121;
	and.pred  	%p1130, %p1129, %p1120;
	and.pred  	%p1131, %p1130, %p1119;
	and.pred  	%p1132, %p1131, %p1118;
	and.pred  	%p1133, %p1132, %p1117;
	and.pred  	%p20, %p1133, %p1116;
	or.b64  	%rd4146, %rd707, %rd709;
	and.b64  	%rd4147, %rd4146, -4294967296;
	setp.ne.s64 	%p1134, %rd4147, 0;
	@%p1134 bra 	$L__BB4_692;
	cvt.u32.u64 	%r2261, %rd709;
	cvt.u32.u64 	%r2262, %rd707;
	div.u32 	%r2263, %r2262, %r2261;
	mul.lo.s32 	%r2264, %r2263, %r2261;
	sub.s32 	%r2265, %r2262, %r2264;
	cvt.u64.u32 	%rd5130, %r2263;
	cvt.u64.u32 	%rd5131, %r2265;
	bra.uni 	$L__BB4_693;
$L__BB4_692:
	div.s64 	%rd5130, %rd707, %rd709;
	mul.lo.s64 	%rd4148, %rd5130, %rd709;
	sub.s64 	%rd5131, %rd707, %rd4148;
$L__BB4_693:
	cvt.rn.f64.s64 	%fd8304, %rd5131;
	fma.rn.f64 	%fd461, %fd241, %fd8304, %fd240;
	or.b64  	%rd4149, %rd5130, %rd716;
	and.b64  	%rd4150, %rd4149, -4294967296;
	setp.ne.s64 	%p1135, %rd4150, 0;
	@%p1135 bra 	$L__BB4_695;
	cvt.u32.u64 	%r2266, %rd716;
	cvt.u32.u64 	%r2267, %rd5130;
	div.u32 	%r2268, %r2267, %r2266;
	mul.lo.s32 	%r2269, %r2268, %r2266;
	sub.s32 	%r2270, %r2267, %r2269;
	cvt.u64.u32 	%rd5132, %r2268;
	cvt.u64.u32 	%rd5133, %r2270;
	bra.uni 	$L__BB4_696;
$L__BB4_695:
	div.s64 	%rd5132, %rd5130, %rd716;
	mul.lo.s64 	%rd4151, %rd5132, %rd716;
	sub.s64 	%rd5133, %rd5130, %rd4151;
$L__BB4_696:
	cvt.rn.f64.s64 	%fd8305, %rd5133;
	fma.rn.f64 	%fd462, %fd244, %fd8305, %fd243;
	or.b64  	%rd4152, %rd5132, %rd723;
	and.b64  	%rd4153, %rd4152, -4294967296;
	setp.ne.s64 	%p1136, %rd4153, 0;
	@%p1136 bra 	$L__BB4_698;
	cvt.u32.u64 	%r2271, %rd723;
	cvt.u32.u64 	%r2272, %rd5132;
	div.u32 	%r2273, %r2272, %r2271;
	mul.lo.s32 	%r2274, %r2273, %r2271;
	sub.s32 	%r2275, %r2272, %r2274;
	cvt.u64.u32 	%rd5134, %r2273;
	cvt.u64.u32 	%rd5135, %r2275;
	bra.uni 	$L__BB4_699;
$L__BB4_698:
	div.s64 	%rd5134, %rd5132, %rd723;
	mul.lo.s64 	%rd4154, %rd5134, %rd723;
	sub.s64 	%rd5135, %rd5132, %rd4154;
$L__BB4_699:
	cvt.rn.f64.s64 	%fd8306, %rd5135;
	fma.rn.f64 	%fd463, %fd247, %fd8306, %fd246;
	or.b64  	%rd4155, %rd5134, %rd730;
	and.b64  	%rd4156, %rd4155, -4294967296;
	setp.ne.s64 	%p1137, %rd4156, 0;
	@%p1137 bra 	$L__BB4_701;
	cvt.u32.u64 	%r2276, %rd730;
	cvt.u32.u64 	%r2277, %rd5134;
	div.u32 	%r2278, %r2277, %r2276;
	mul.lo.s32 	%r2279, %r2278, %r2276;
	sub.s32 	%r2280, %r2277, %r2279;
	cvt.u64.u32 	%rd5136, %r2278;
	cvt.u64.u32 	%rd5137, %r2280;
	bra.uni 	$L__BB4_702;
$L__BB4_701:
	div.s64 	%rd5136, %rd5134, %rd730;
	mul.lo.s64 	%rd4157, %rd5136, %rd730;
	sub.s64 	%rd5137, %rd5134, %rd4157;
$L__BB4_702:
	cvt.rn.f64.s64 	%fd8307, %rd5137;
	fma.rn.f64 	%fd464, %fd250, %fd8307, %fd249;
	or.b64  	%rd4158, %rd5136, %rd737;
	and.b64  	%rd4159, %rd4158, -4294967296;
	setp.ne.s64 	%p1138, %rd4159, 0;
	@%p1138 bra 	$L__BB4_704;
	cvt.u32.u64 	%r2281, %rd737;
	cvt.u32.u64 	%r2282, %rd5136;
	div.u32 	%r2283, %r2282, %r2281;
	mul.lo.s32 	%r2284, %r2283, %r2281;
	sub.s32 	%r2285, %r2282, %r2284;
	cvt.u64.u32 	%rd5138, %r2283;
	cvt.u64.u32 	%rd5139, %r2285;
	bra.uni 	$L__BB4_705;
$L__BB4_704:
	div.s64 	%rd5138, %rd5136, %rd737;
	mul.lo.s64 	%rd4160, %rd5138, %rd737;
	sub.s64 	%rd5139, %rd5136, %rd4160;
$L__BB4_705:
	cvt.rn.f64.s64 	%fd8308, %rd5139;
	fma.rn.f64 	%fd465, %fd253, %fd8308, %fd252;
	or.b64  	%rd4161, %rd5138, %rd744;
	and.b64  	%rd4162, %rd4161, -4294967296;
	setp.ne.s64 	%p1139, %rd4162, 0;
	@%p1139 bra 	$L__BB4_707;
	cvt.u32.u64 	%r2286, %rd744;
	cvt.u32.u64 	%r2287, %rd5138;
	div.u32 	%r2288, %r2287, %r2286;
	mul.lo.s32 	%r2289, %r2288, %r2286;
	sub.s32 	%r2290, %r2287, %r2289;
	cvt.u64.u32 	%rd5140, %r2288;
	cvt.u64.u32 	%rd5141, %r2290;
	bra.uni 	$L__BB4_708;
$L__BB4_707:
	div.s64 	%rd5140, %rd5138, %rd744;
	mul.lo.s64 	%rd4163, %rd5140, %rd744;
	sub.s64 	%rd5141, %rd5138, %rd4163;
$L__BB4_708:
	cvt.rn.f64.s64 	%fd8309, %rd5141;
	fma.rn.f64 	%fd466, %fd256, %fd8309, %fd255;
	or.b64  	%rd4164, %rd5140, %rd751;
	and.b64  	%rd4165, %rd4164, -4294967296;
	setp.ne.s64 	%p1140, %rd4165, 0;
	@%p1140 bra 	$L__BB4_710;
	cvt.u32.u64 	%r2291, %rd751;
	cvt.u32.u64 	%r2292, %rd5140;
	div.u32 	%r2293, %r2292, %r2291;
	mul.lo.s32 	%r2294, %r2293, %r2291;
	sub.s32 	%r2295, %r2292, %r2294;
	cvt.u64.u32 	%rd5142, %r2293;
	cvt.u64.u32 	%rd5143, %r2295;
	bra.uni 	$L__BB4_711;
$L__BB4_710:
	div.s64 	%rd5142, %rd5140, %rd751;
	mul.lo.s64 	%rd4166, %rd5142, %rd751;
	sub.s64 	%rd5143, %rd5140, %rd4166;
$L__BB4_711:
	cvt.rn.f64.s64 	%fd8310, %rd5143;
	fma.rn.f64 	%fd467, %fd259, %fd8310, %fd258;
	or.b64  	%rd4167, %rd5142, %rd758;
	and.b64  	%rd4168, %rd4167, -4294967296;
	setp.ne.s64 	%p1141, %rd4168, 0;
	@%p1141 bra 	$L__BB4_713;
	cvt.u32.u64 	%r2296, %rd758;
	cvt.u32.u64 	%r2297, %rd5142;
	div.u32 	%r2298, %r2297, %r2296;
	mul.lo.s32 	%r2299, %r2298, %r2296;
	sub.s32 	%r2300, %r2297, %r2299;
	cvt.u64.u32 	%rd5144, %r2298;
	cvt.u64.u32 	%rd5145, %r2300;
	bra.uni 	$L__BB4_714;
$L__BB4_713:
	div.s64 	%rd5144, %rd5142, %rd758;
	mul.lo.s64 	%rd4169, %rd5144, %rd758;
	sub.s64 	%rd5145, %rd5142, %rd4169;
$L__BB4_714:
	cvt.rn.f64.s64 	%fd8311, %rd5145;
	fma.rn.f64 	%fd468, %fd262, %fd8311, %fd261;
	or.b64  	%rd4170, %rd5144, %rd765;
	and.b64  	%rd4171, %rd4170, -4294967296;
	setp.ne.s64 	%p1142, %rd4171, 0;
	@%p1142 bra 	$L__BB4_716;
	cvt.u32.u64 	%r2301, %rd765;
	cvt.u32.u64 	%r2302, %rd5144;
	div.u32 	%r2303, %r2302, %r2301;
	mul.lo.s32 	%r2304, %r2303, %r2301;
	sub.s32 	%r2305, %r2302, %r2304;
	cvt.u64.u32 	%rd5146, %r2303;
	cvt.u64.u32 	%rd5147, %r2305;
	bra.uni 	$L__BB4_717;
$L__BB4_716:
	div.s64 	%rd5146, %rd5144, %rd765;
	mul.lo.s64 	%rd4172, %rd5146, %rd765;
	sub.s64 	%rd5147, %rd5144, %rd4172;
$L__BB4_717:
	cvt.rn.f64.s64 	%fd8312, %rd5147;
	fma.rn.f64 	%fd469, %fd265, %fd8312, %fd264;
	or.b64  	%rd4173, %rd5146, %rd772;
	and.b64  	%rd4174, %rd4173, -4294967296;
	setp.ne.s64 	%p1143, %rd4174, 0;
	@%p1143 bra 	$L__BB4_719;
	cvt.u32.u64 	%r2306, %rd772;
	cvt.u32.u64 	%r2307, %rd5146;
	rem.u32 	%r2308, %r2307, %r2306;
	cvt.u64.u32 	%rd5148, %r2308;
	bra.uni 	$L__BB4_720;
$L__BB4_719:
	rem.s64 	%rd5148, %rd5146, %rd772;
$L__BB4_720:
	cvt.rn.f64.s64 	%fd8313, %rd5148;
	fma.rn.f64 	%fd8314, %fd268, %fd8313, %fd267;
	fma.rn.f64 	%fd8315, %fd269, %fd8314, 0d0000000000000000;
	fma.rn.f64 	%fd8316, %fd270, %fd469, %fd8315;
	fma.rn.f64 	%fd8317, %fd271, %fd468, %fd8316;
	fma.rn.f64 	%fd8318, %fd272, %fd467, %fd8317;
	fma.rn.f64 	%fd8319, %fd273, %fd466, %fd8318;
	fma.rn.f64 	%fd8320, %fd274, %fd465, %fd8319;
	fma.rn.f64 	%fd8321, %fd275, %fd464, %fd8320;
	fma.rn.f64 	%fd8322, %fd276, %fd463, %fd8321;
	fma.rn.f64 	%fd8323, %fd277, %fd462, %fd8322;
	fma.rn.f64 	%fd8324, %fd278, %fd461, %fd8323;
	sub.f64 	%fd8325, %fd8324, %fd279;
	abs.f64 	%fd8326, %fd8325;
	setp.lt.f64 	%p1144, %fd8326, %fd7059;
	fma.rn.f64 	%fd8328, %fd281, %fd8314, 0d0000000000000000;
	fma.rn.f64 	%fd8329, %fd282, %fd469, %fd8328;
	fma.rn.f64 	%fd8330, %fd283, %fd468, %fd8329;
	fma.rn.f64 	%fd8331, %fd284, %fd467, %fd8330;
	fma.rn.f64 	%fd8332, %fd285, %fd466, %fd8331;
	fma.rn.f64 	%fd8333, %fd286, %fd465, %fd8332;
	fma.rn.f64 	%fd8334, %fd287, %fd464, %fd8333;
	fma.rn.f64 	%fd8335, %fd288, %fd463, %fd8334;
	fma.rn.f64 	%fd8336, %fd289, %fd462, %fd8335;
	fma.rn.f64 	%fd8337, %fd290, %fd461, %fd8336;
	sub.f64 	%fd8338, %fd8337, %fd291;
	abs.f64 	%fd8339, %fd8338;
	setp.lt.f64 	%p1145, %fd8339, %fd7073;
	fma.rn.f64 	%fd8341, %fd293, %fd8314, 0d0000000000000000;
	fma.rn.f64 	%fd8342, %fd294, %fd469, %fd8341;
	fma.rn.f64 	%fd8343, %fd295, %fd468, %fd8342;
	fma.rn.f64 	%fd8344, %fd296, %fd467, %fd8343;
	fma.rn.f64 	%fd8345, %fd297, %fd466, %fd8344;
	fma.rn.f64 	%fd8346, %fd298, %fd465, %fd8345;
	fma.rn.f64 	%fd8347, %fd299, %fd464, %fd8346;
	fma.rn.f64 	%fd8348, %fd300, %fd463, %fd8347;
	fma.rn.f64 	%fd8349, %fd301, %fd462, %fd8348;
	fma.rn.f64 	%fd8350, %fd302, %fd461, %fd8349;
	sub.f64 	%fd8351, %fd8350, %fd303;
	abs.f64 	%fd8352, %fd8351;
	setp.lt.f64 	%p1146, %fd8352, %fd7087;
	fma.rn.f64 	%fd8354, %fd305, %fd8314, 0d0000000000000000;
	fma.rn.f64 	%fd8355, %fd306, %fd469, %fd8354;
	fma.rn.f64 	%fd8356, %fd307, %fd468, %fd8355;
	fma.rn.f64 	%fd8357, %fd308, %fd467, %fd8356;
	fma.rn.f64 	%fd8358, %fd309, %fd466, %fd8357;
	fma.rn.f64 	%fd8359, %fd310, %fd465, %fd8358;
	fma.rn.f64 	%fd8360, %fd311, %fd464, %fd8359;
	fma.rn.f64 	%fd8361, %fd312, %fd463, %fd8360;
	fma.rn.f64 	%fd8362, %fd313, %fd462, %fd8361;
	fma.rn.f64 	%fd8363, %fd314, %fd461, %fd8362;
	sub.f64 	%fd8364, %fd8363, %fd315;
	abs.f64 	%fd8365, %fd8364;
	setp.lt.f64 	%p1147, %fd8365, %fd7101;
	fma.rn.f64 	%fd8367, %fd317, %fd8314, 0d0000000000000000;
	fma.rn.f64 	%fd8368, %fd318, %fd469, %fd8367;
	fma.rn.f64 	%fd8369, %fd319, %fd468, %fd8368;
	fma.rn.f64 	%fd8370, %fd320, %fd467, %fd8369;
	fma.rn.f64 	%fd8371, %fd321, %fd466, %fd8370;
	fma.rn.f64 	%fd8372, %fd322, %fd465, %fd8371;
	fma.rn.f64 	%fd8373, %fd323, %fd464, %fd8372;
	fma.rn.f64 	%fd8374, %fd324, %fd463, %fd8373;
	fma.rn.f64 	%fd8375, %fd325, %fd462, %fd8374;
	fma.rn.f64 	%fd8376, %fd326, %fd461, %fd8375;
	sub.f64 	%fd8377, %fd8376, %fd327;
	abs.f64 	%fd8378, %fd8377;
	setp.lt.f64 	%p1148, %fd8378, %fd7115;
	fma.rn.f64 	%fd8380, %fd329, %fd8314, 0d0000000000000000;
	fma.rn.f64 	%fd8381, %fd330, %fd469, %fd8380;
	fma.rn.f64 	%fd8382, %fd331, %fd468, %fd8381;
	fma.rn.f64 	%fd8383, %fd332, %fd467, %fd8382;
	fma.rn.f64 	%fd8384, %fd333, %fd466, %fd8383;
	fma.rn.f64 	%fd8385, %fd334, %fd465, %fd8384;
	fma.rn.f64 	%fd8386, %fd335, %fd464, %fd8385;
	fma.rn.f64 	%fd8387, %fd336, %fd463, %fd8386;
	fma.rn.f64 	%fd8388, %fd337, %fd462, %fd8387;
	fma.rn.f64 	%fd8389, %fd338, %fd461, %fd8388;
	sub.f64 	%fd8390, %fd8389, %fd339;
	abs.f64 	%fd8391, %fd8390;
	setp.lt.f64 	%p1149, %fd8391, %fd7129;
	fma.rn.f64 	%fd8393, %fd341, %fd8314, 0d0000000000000000;
	fma.rn.f64 	%fd8394, %fd342, %fd469, %fd8393;
	fma.rn.f64 	%fd8395, %fd343, %fd468, %fd8394;
	fma.rn.f64 	%fd8396, %fd344, %fd467, %fd8395;
	fma.rn.f64 	%fd8397, %fd345, %fd466, %fd8396;
	fma.rn.f64 	%fd8398, %fd346, %fd465, %fd8397;
	fma.rn.f64 	%fd8399, %fd347, %fd464, %fd8398;
	fma.rn.f64 	%fd8400, %fd348, %fd463, %fd8399;
	fma.rn.f64 	%fd8401, %fd349, %fd462, %fd8400;
	fma.rn.f64 	%fd8402, %fd350, %fd461, %fd8401;
	sub.f64 	%fd8403, %fd8402, %fd351;
	abs.f64 	%fd8404, %fd8403;
	setp.lt.f64 	%p1150, %fd8404, %fd7143;
	fma.rn.f64 	%fd8406, %fd353, %fd8314, 0d0000000000000000;
	fma.rn.f64 	%fd8407, %fd354, %fd469, %fd8406;
	fma.rn.f64 	%fd8408, %fd355, %fd468, %fd8407;
	fma.rn.f64 	%fd8409, %fd356, %fd467, %fd8408;
	fma.rn.f64 	%fd8410, %fd357, %fd466, %fd8409;
	fma.rn.f64 	%fd8411, %fd358, %fd465, %fd8410;
	fma.rn.f64 	%fd8412, %fd359, %fd464, %fd8411;
	fma.rn.f64 	%fd8413, %fd360, %fd463, %fd8412;
	fma.rn.f64 	%fd8414, %fd361, %fd462, %fd8413;
	fma.rn.f64 	%fd8415, %fd362, %fd461, %fd8414;
	sub.f64 	%fd8416, %fd8415, %fd363;
	abs.f64 	%fd8417, %fd8416;
	setp.lt.f64 	%p1151, %fd8417, %fd7157;
	fma.rn.f64 	%fd8419, %fd365, %fd8314, 0d0000000000000000;
	fma.rn.f64 	%fd8420, %fd366, %fd469, %fd8419;
	fma.rn.f64 	%fd8421, %fd367, %fd468, %fd8420;
	fma.rn.f64 	%fd8422, %fd368, %fd467, %fd8421;
	fma.rn.f64 	%fd8423, %fd369, %fd466, %fd8422;
	fma.rn.f64 	%fd8424, %fd370, %fd465, %fd8423;
	fma.rn.f64 	%fd8425, %fd371, %fd464, %fd8424;
	fma.rn.f64 	%fd8426, %fd372, %fd463, %fd8425;
	fma.rn.f64 	%fd8427, %fd373, %fd462, %fd8426;
	fma.rn.f64 	%fd8428, %fd374, %fd461, %fd8427;
	sub.f64 	%fd8429, %fd8428, %fd375;
	abs.f64 	%fd8430, %fd8429;
	setp.lt.f64 	%p1152, %fd8430, %fd7171;
	fma.rn.f64 	%fd8432, %fd377, %fd8314, 0d0000000000000000;
	fma.rn.f64 	%fd8433, %fd378, %fd469, %fd8432;
	fma.rn.f64 	%fd8434, %fd379, %fd468, %fd8433;
	fma.rn.f64 	%fd8435, %fd380, %fd467, %fd8434;
	fma.rn.f64 	%fd8436, %fd381, %fd466, %fd8435;
	fma.rn.f64 	%fd8437, %fd382, %fd465, %fd8436;
	fma.rn.f64 	%fd8438, %fd383, %fd464, %fd8437;
	fma.rn.f64 	%fd8439, %fd384, %fd463, %fd8438;
	fma.rn.f64 	%fd8440, %fd385, %fd462, %fd8439;
	fma.rn.f64 	%fd8441, %fd386, %fd461, %fd8440;
	sub.f64 	%fd8442, %fd8441, %fd387;
	abs.f64 	%fd8443, %fd8442;
	setp.lt.f64 	%p1153, %fd8443, %fd388;
	and.pred  	%p1154, %p1153, %p1152;
	and.pred  	%p1155, %p1154, %p1151;
	and.pred  	%p1156, %p1155, %p1150;
	and.pred  	%p1157, %p1156, %p1149;
	and.pred  	%p1158, %p1157, %p1148;
	and.pred  	%p1159, %p1158, %p1147;
	and.pred  	%p1160, %p1159, %p1146;
	and.pred  	%p1161, %p1160, %p1145;
	and.pred  	%p21, %p1161, %p1144;
	or.b64  	%rd4175, %rd708, %rd709;
	and.b64  	%rd4176, %rd4175, -4294967296;
	setp.ne.s64 	%p1162, %rd4176, 0;
	@%p1162 bra 	$L__BB4_722;
	cvt.u32.u64 	%r2309, %rd709;
	cvt.u32.u64 	%r2310, %rd708;
	div.u32 	%r2311, %r2310, %r2309;
	mul.lo.s32 	%r2312, %r2311, %r2309;
	sub.s32 	%r2313, %r2310, %r2312;
	cvt.u64.u32 	%rd5149, %r2311;
	cvt.u64.u32 	%rd5150, %r2313;
	bra.uni 	$L__BB4_723;
$L__BB4_722:
	div.s64 	%rd5149, %rd708, %rd709;
	mul.lo.s64 	%rd4177, %rd5149, %rd709;
	sub.s64 	%rd5150, %rd708, %rd4177;
$L__BB4_723:
	cvt.rn.f64.s64 	%fd8444, %rd5150;
	fma.rn.f64 	%fd470, %fd241, %fd8444, %fd240;
	or.b64  	%rd4178, %rd5149, %rd716;
	and.b64  	%rd4179, %rd4178, -4294967296;
	setp.ne.s64 	%p1163, %rd4179, 0;
	@%p1163 bra 	$L__BB4_725;
	cvt.u32.u64 	%r2314, %rd716;
	cvt.u32.u64 	%r2315, %rd5149;
	div.u32 	%r2316, %r2315, %r2314;
	mul.lo.s32 	%r2317, %r2316, %r2314;
	sub.s32 	%r2318, %r2315, %r2317;
	cvt.u64.u32 	%rd5151, %r2316;
	cvt.u64.u32 	%rd5152, %r2318;
	bra.uni 	$L__BB4_726;
$L__BB4_725:
	div.s64 	%rd5151, %rd5149, %rd716;
	mul.lo.s64 	%rd4180, %rd5151, %rd716;
	sub.s64 	%rd5152, %rd5149, %rd4180;
$L__BB4_726:
	cvt.rn.f64.s64 	%fd8445, %rd5152;
	fma.rn.f64 	%fd471, %fd244, %fd8445, %fd243;
	or.b64  	%rd4181, %rd5151, %rd723;
	and.b64  	%rd4182, %rd4181, -4294967296;
	setp.ne.s64 	%p1164, %rd4182, 0;
	@%p1164 bra 	$L__BB4_728;
	cvt.u32.u64 	%r2319, %rd723;
	cvt.u32.u64 	%r2320, %rd5151;
	div.u32 	%r2321, %r2320, %r2319;
	mul.lo.s32 	%r2322, %r2321, %r2319;
	sub.s32 	%r2323, %r2320, %r2322;
	cvt.u64.u32 	%rd5153, %r2321;
	cvt.u64.u32 	%rd5154, %r2323;
	bra.uni 	$L__BB4_729;
$L__BB4_728:
	div.s64 	%rd5153, %rd5151, %rd723;
	mul.lo.s64 	%rd4183, %rd5153, %rd723;
	sub.s64 	%rd5154, %rd5151, %rd4183;
$L__BB4_729:
	cvt.rn.f64.s64 	%fd8446, %rd5154;
	fma.rn.f64 	%fd472, %fd247, %fd8446, %fd246;
	or.b64  	%rd4184, %rd5153, %rd730;
	and.b64  	%rd4185, %rd4184, -4294967296;
	setp.ne.s64 	%p1165, %rd4185, 0;
	@%p1165 bra 	$L__BB4_731;
	cvt.u32.u64 	%r2324, %rd730;
	cvt.u32.u64 	%r2325, %rd5153;
	div.u32 	%r2326, %r2325, %r2324;
	mul.lo.s32 	%r2327, %r2326, %r2324;
	sub.s32 	%r2328, %r2325, %r2327;
	cvt.u64.u32 	%rd5155, %r2326;
	cvt.u64.u32 	%rd5156, %r2328;
	bra.uni 	$L__BB4_732;
$L__BB4_731:
	div.s64 	%rd5155, %rd5153, %rd730;
	mul.lo.s64 	%rd4186, %rd5155, %rd730;
	sub.s64 	%rd5156, %rd5153, %rd4186;
$L__BB4_732:
	cvt.rn.f64.s64 	%fd8447, %rd5156;
	fma.rn.f64 	%fd473, %fd250, %fd8447, %fd249;
	or.b64  	%rd4187, %rd5155, %rd737;
	and.b64  	%rd4188, %rd4187, -4294967296;
	setp.ne.s64 	%p1166, %rd4188, 0;
	@%p1166 bra 	$L__BB4_734;
	cvt.u32.u64 	%r2329, %rd737;
	cvt.u32.u64 	%r2330, %rd5155;
	div.u32 	%r2331, %r2330, %r2329;
	mul.lo.s32 	%r2332, %r2331, %r2329;
	sub.s32 	%r2333, %r2330, %r2332;
	cvt.u64.u32 	%rd5157, %r2331;
	cvt.u64.u32 	%rd5158, %r2333;
	bra.uni 	$L__BB4_735;
$L__BB4_734:
	div.s64 	%rd5157, %rd5155, %rd737;
	mul.lo.s64 	%rd4189, %rd5157, %rd737;
	sub.s64 	%rd5158, %rd5155, %rd4189;
$L__BB4_735:
	cvt.rn.f64.s64 	%fd8448, %rd5158;
	fma.rn.f64 	%fd474, %fd253, %fd8448, %fd252;
	or.b64  	%rd4190, %rd5157, %rd744;
	and.b64  	%rd4191, %rd4190, -4294967296;
	setp.ne.s64 	%p1167, %rd4191, 0;
	@%p1167 bra 	$L__BB4_737;
	cvt.u32.u64 	%r2334, %rd744;
	cvt.u32.u64 	%r2335, %rd5157;
	div.u32 	%r2336, %r2335, %r2334;
	mul.lo.s32 	%r2337, %r2336, %r2334;
	sub.s32 	%r2338, %r2335, %r2337;
	cvt.u64.u32 	%rd5159, %r2336;
	cvt.u64.u32 	%rd5160, %r2338;
	bra.uni 	$L__BB4_738;
$L__BB4_737:
	div.s64 	%rd5159, %rd5157, %rd744;
	mul.lo.s64 	%rd4192, %rd5159, %rd744;
	sub.s64 	%rd5160, %rd5157, %rd4192;
$L__BB4_738:
	cvt.rn.f64.s64 	%fd8449, %rd5160;
	fma.rn.f64 	%fd475, %fd256, %fd8449, %fd255;
	or.b64  	%rd4193, %rd5159, %rd751;
	and.b64  	%rd4194, %rd4193, -4294967296;
	setp.ne.s64 	%p1168, %rd4194, 0;
	@%p1168 bra 	$L__BB4_740;
	cvt.u32.u64 	%r2339, %rd751;
	cvt.u32.u64 	%r2340, %rd5159;
	div.u32 	%r2341, %r2340, %r2339;
	mul.lo.s32 	%r2342, %r2341, %r2339;
	sub.s32 	%r2343, %r2340, %r2342;
	cvt.u64.u32 	%rd5161, %r2341;
	cvt.u64.u32 	%rd5162, %r2343;
	bra.uni 	$L__BB4_741;
$L__BB4_740:
	div.s64 	%rd5161, %rd5159, %rd751;
	mul.lo.s64 	%rd4195, %rd5161, %rd751;
	sub.s64 	%rd5162, %rd5159, %rd4195;
$L__BB4_741:
	cvt.rn.f64.s64 	%fd8450, %rd5162;
	fma.rn.f64 	%fd476, %fd259, %fd8450, %fd258;
	or.b64  	%rd4196, %rd5161, %rd758;
	and.b64  	%rd4197, %rd4196, -4294967296;
	setp.ne.s64 	%p1169, %rd4197, 0;
	@%p1169 bra 	$L__BB4_743;
	cvt.u32.u64 	%r2344, %rd758;
	cvt.u32.u64 	%r2345, %rd5161;
	div.u32 	%r2346, %r2345, %r2344;
	mul.lo.s32 	%r2347, %r2346, %r2344;
	sub.s32 	%r2348, %r2345, %r2347;
	cvt.u64.u32 	%rd5163, %r2346;
	cvt.u64.u32 	%rd5164, %r2348;
	bra.uni 	$L__BB4_744;
$L__BB4_743:
	div.s64 	%rd5163, %rd5161, %rd758;
	mul.lo.s64 	%rd4198, %rd5163, %rd758;
	sub.s64 	%rd5164, %rd5161, %rd4198;
$L__BB4_744:
	cvt.rn.f64.s64 	%fd8451, %rd5164;
	fma.rn.f64 	%fd477, %fd262, %fd8451, %fd261;
	or.b64  	%rd4199, %rd5163, %rd765;
	and.b64  	%rd4200, %rd4199, -4294967296;
	setp.ne.s64 	%p1170, %rd4200, 0;
	@%p1170 bra 	$L__BB4_746;
	cvt.u32.u64 	%r2349, %rd765;
	cvt.u32.u64 	%r2350, %rd5163;
	div.u32 	%r2351, %r2350, %r2349;
	mul.lo.s32 	%r2352, %r2351, %r2349;
	sub.s32 	%r2353, %r2350, %r2352;
	cvt.u64.u32 	%rd5165, %r2351;
	cvt.u64.u32 	%rd5166, %r2353;
	bra.uni 	$L__BB4_747;
$L__BB4_746:
	div.s64 	%rd5165, %rd5163, %rd765;
	mul.lo.s64 	%rd4201, %rd5165, %rd765;
	sub.s64 	%rd5166, %rd5163, %rd4201;
$L__BB4_747:
	cvt.rn.f64.s64 	%fd8452, %rd5166;
	fma.rn.f64 	%fd478, %fd265, %fd8452, %fd264;
	or.b64  	%rd4202, %rd5165, %rd772;
	and.b64  	%rd4203, %rd4202, -4294967296;
	setp.ne.s64 	%p1171, %rd4203, 0;
	@%p1171 bra 	$L__BB4_749;
	cvt.u32.u64 	%r2354, %rd772;
	cvt.u32.u64 	%r2355, %rd5165;
	rem.u32 	%r2356, %r2355, %r2354;
	cvt.u64.u32 	%rd5167, %r2356;
	bra.uni 	$L__BB4_750;
$L__BB4_749:
	rem.s64 	%rd5167, %rd5165, %rd772;
$L__BB4_750:
	mov.u32 	%r3280, %tid.x;
	shr.u32 	%r59, %r3280, 5;
	cvt.rn.f64.s64 	%fd8453, %rd5167;
	fma.rn.f64 	%fd8454, %fd268, %fd8453, %fd267;
	fma.rn.f64 	%fd8455, %fd269, %fd8454, 0d0000000000000000;
	fma.rn.f64 	%fd8456, %fd270, %fd478, %fd8455;
	fma.rn.f64 	%fd8457, %fd271, %fd477, %fd8456;
	fma.rn.f64 	%fd8458, %fd272, %fd476, %fd8457;
	fma.rn.f64 	%fd8459, %fd273, %fd475, %fd8458;
	fma.rn.f64 	%fd8460, %fd274, %fd474, %fd8459;
	fma.rn.f64 	%fd8461, %fd275, %fd473, %fd8460;
	fma.rn.f64 	%fd8462, %fd276, %fd472, %fd8461;
	fma.rn.f64 	%fd8463, %fd277, %fd471, %fd8462;
	fma.rn.f64 	%fd8464, %fd278, %fd470, %fd8463;
	sub.f64 	%fd8465, %fd8464, %fd279;
	abs.f64 	%fd8466, %fd8465;
	setp.lt.f64 	%p1172, %fd8466, %fd7059;
	fma.rn.f64 	%fd8468, %fd281, %fd8454, 0d0000000000000000;
	fma.rn.f64 	%fd8469, %fd282, %fd478, %fd8468;
	fma.rn.f64 	%fd8470, %fd283, %fd477, %fd8469;
	fma.rn.f64 	%fd8471, %fd284, %fd476, %fd8470;
	fma.rn.f64 	%fd8472, %fd285, %fd475, %fd8471;
	fma.rn.f64 	%fd8473, %fd286, %fd474, %fd8472;
	fma.rn.f64 	%fd8474, %fd287, %fd473, %fd8473;
	fma.rn.f64 	%fd8475, %fd288, %fd472, %fd8474;
	fma.rn.f64 	%fd8476, %fd289, %fd471, %fd8475;
	fma.rn.f64 	%fd8477, %fd290, %fd470, %fd8476;
	sub.f64 	%fd8478, %fd8477, %fd291;
	abs.f64 	%fd8479, %fd8478;
	setp.lt.f64 	%p1173, %fd8479, %fd7073;
	fma.rn.f64 	%fd8481, %fd293, %fd8454, 0d0000000000000000;
	fma.rn.f64 	%fd8482, %fd294, %fd478, %fd8481;
	fma.rn.f64 	%fd8483, %fd295, %fd477, %fd8482;
	fma.rn.f64 	%fd8484, %fd296, %fd476, %fd8483;
	fma.rn.f64 	%fd8485, %fd297, %fd475, %fd8484;
	fma.rn.f64 	%fd8486, %fd298, %fd474, %fd8485;
	fma.rn.f64 	%fd8487, %fd299, %fd473, %fd8486;
	fma.rn.f64 	%fd8488, %fd300, %fd472, %fd8487;
	fma.rn.f64 	%fd8489, %fd301, %fd471, %fd8488;
	fma.rn.f64 	%fd8490, %fd302, %fd470, %fd8489;
	sub.f64 	%fd8491, %fd8490, %fd303;
	abs.f64 	%fd8492, %fd8491;
	setp.lt.f64 	%p1174, %fd8492, %fd7087;
	fma.rn.f64 	%fd8494, %fd305, %fd8454, 0d0000000000000000;
	fma.rn.f64 	%fd8495, %fd306, %fd478, %fd8494;
	fma.rn.f64 	%fd8496, %fd307, %fd477, %fd8495;
	fma.rn.f64 	%fd8497, %fd308, %fd476, %fd8496;
	fma.rn.f64 	%fd8498, %fd309, %fd475, %fd8497;
	fma.rn.f64 	%fd8499, %fd310, %fd474, %fd8498;
	fma.rn.f64 	%fd8500, %fd311, %fd473, %fd8499;
	fma.rn.f64 	%fd8501, %fd312, %fd472, %fd8500;
	fma.rn.f64 	%fd8502, %fd313, %fd471, %fd8501;
	fma.rn.f64 	%fd8503, %fd314, %fd470, %fd8502;
	sub.f64 	%fd8504, %fd8503, %fd315;
	abs.f64 	%fd8505, %fd8504;
	setp.lt.f64 	%p1175, %fd8505, %fd7101;
	fma.rn.f64 	%fd8507, %fd317, %fd8454, 0d0000000000000000;
	fma.rn.f64 	%fd8508, %fd318, %fd478, %fd8507;
	fma.rn.f64 	%fd8509, %fd319, %fd477, %fd8508;
	fma.rn.f64 	%fd8510, %fd320, %fd476, %fd8509;
	fma.rn.f64 	%fd8511, %fd321, %fd475, %fd8510;
	fma.rn.f64 	%fd8512, %fd322, %fd474, %fd8511;
	fma.rn.f64 	%fd8513, %fd323, %fd473, %fd8512;
	fma.rn.f64 	%fd8514, %fd324, %fd472, %fd8513;
	fma.rn.f64 	%fd8515, %fd325, %fd471, %fd8514;
	fma.rn.f64 	%fd8516, %fd326, %fd470, %fd8515;
	sub.f64 	%fd8517, %fd8516, %fd327;
	abs.f64 	%fd8518, %fd8517;
	setp.lt.f64 	%p1176, %fd8518, %fd7115;
	fma.rn.f64 	%fd8520, %fd329, %fd8454, 0d0000000000000000;
	fma.rn.f64 	%fd8521, %fd330, %fd478, %fd8520;
	fma.rn.f64 	%fd8522, %fd331, %fd477, %fd8521;
	fma.rn.f64 	%fd8523, %fd332, %fd476, %fd8522;
	fma.rn.f64 	%fd8524, %fd333, %fd475, %fd8523;
	fma.rn.f64 	%fd8525, %fd334, %fd474, %fd8524;
	fma.rn.f64 	%fd8526, %fd335, %fd473, %fd8525;
	fma.rn.f64 	%fd8527, %fd336, %fd472, %fd8526;
	fma.rn.f64 	%fd8528, %fd337, %fd471, %fd8527;
	fma.rn.f64 	%fd8529, %fd338, %fd470, %fd8528;
	sub.f64 	%fd8530, %fd8529, %fd339;
	abs.f64 	%fd8531, %fd8530;
	setp.lt.f64 	%p1177, %fd8531, %fd7129;
	fma.rn.f64 	%fd8533, %fd341, %fd8454, 0d0000000000000000;
	fma.rn.f64 	%fd8534, %fd342, %fd478, %fd8533;
	fma.rn.f64 	%fd8535, %fd343, %fd477, %fd8534;
	fma.rn.f64 	%fd8536, %fd344, %fd476, %fd8535;
	fma.rn.f64 	%fd8537, %fd345, %fd475, %fd8536;
	fma.rn.f64 	%fd8538, %fd346, %fd474, %fd8537;
	fma.rn.f64 	%fd8539, %fd347, %fd473, %fd8538;
	fma.rn.f64 	%fd8540, %fd348, %fd472, %fd8539;
	fma.rn.f64 	%fd8541, %fd349, %fd471, %fd8540;
	fma.rn.f64 	%fd8542, %fd350, %fd470, %fd8541;
	sub.f64 	%fd8543, %fd8542, %fd351;
	abs.f64 	%fd8544, %fd8543;
	setp.lt.f64 	%p1178, %fd8544, %fd7143;
	fma.rn.f64 	%fd8546, %fd353, %fd8454, 0d0000000000000000;
	fma.rn.f64 	%fd8547, %fd354, %fd478, %fd8546;
	fma.rn.f64 	%fd8548, %fd355, %fd477, %fd8547;
	fma.rn.f64 	%fd8549, %fd356, %fd476, %fd8548;
	fma.rn.f64 	%fd8550, %fd357, %fd475, %fd8549;
	fma.rn.f64 	%fd8551, %fd358, %fd474, %fd8550;
	fma.rn.f64 	%fd8552, %fd359, %fd473, %fd8551;
	fma.rn.f64 	%fd8553, %fd360, %fd472, %fd8552;
	fma.rn.f64 	%fd8554, %fd361, %fd471, %fd8553;
	fma.rn.f64 	%fd8555, %fd362, %fd470, %fd8554;
	sub.f64 	%fd8556, %fd8555, %fd363;
	abs.f64 	%fd8557, %fd8556;
	setp.lt.f64 	%p1179, %fd8557, %fd7157;
	fma.rn.f64 	%fd8559, %fd365, %fd8454, 0d0000000000000000;
	fma.rn.f64 	%fd8560, %fd366, %fd478, %fd8559;
	fma.rn.f64 	%fd8561, %fd367, %fd477, %fd8560;
	fma.rn.f64 	%fd8562, %fd368, %fd476, %fd8561;
	fma.rn.f64 	%fd8563, %fd369, %fd475, %fd8562;
	fma.rn.f64 	%fd8564, %fd370, %fd474, %fd8563;
	fma.rn.f64 	%fd8565, %fd371, %fd473, %fd8564;
	fma.rn.f64 	%fd8566, %fd372, %fd472, %fd8565;
	fma.rn.f64 	%fd8567, %fd373, %fd471, %fd8566;
	fma.rn.f64 	%fd8568, %fd374, %fd470, %fd8567;
	sub.f64 	%fd8569, %fd8568, %fd375;
	abs.f64 	%fd8570, %fd8569;
	setp.lt.f64 	%p1180, %fd8570, %fd7171;
	fma.rn.f64 	%fd8572, %fd377, %fd8454, 0d0000000000000000;
	fma.rn.f64 	%fd8573, %fd378, %fd478, %fd8572;
	fma.rn.f64 	%fd8574, %fd379, %fd477, %fd8573;
	fma.rn.f64 	%fd8575, %fd380, %fd476, %fd8574;
	fma.rn.f64 	%fd8576, %fd381, %fd475, %fd8575;
	fma.rn.f64 	%fd8577, %fd382, %fd474, %fd8576;
	fma.rn.f64 	%fd8578, %fd383, %fd473, %fd8577;
	fma.rn.f64 	%fd8579, %fd384, %fd472, %fd8578;
	fma.rn.f64 	%fd8580, %fd385, %fd471, %fd8579;
	fma.rn.f64 	%fd8581, %fd386, %fd470, %fd8580;
	sub.f64 	%fd8582, %fd8581, %fd387;
	abs.f64 	%fd8583, %fd8582;
	setp.lt.f64 	%p1181, %fd8583, %fd388;
	and.pred  	%p1182, %p1181, %p1180;
	and.pred  	%p1183, %p1182, %p1179;
	and.pred  	%p1184, %p1183, %p1178;
	and.pred  	%p1185, %p1184, %p1177;
	and.pred  	%p1186, %p1185, %p1176;
	and.pred  	%p1187, %p1186, %p1175;
	and.pred  	%p1188, %p1187, %p1174;
	and.pred  	%p1189, %p1188, %p1173;
	and.pred  	%p22, %p1189, %p1172;
	selp.u32 	%r2387, 1, 0, %p22;
	bar.sync 	0;
	selp.u32 	%r2388, 1, 0, %p13;
	selp.u32 	%r60, 1, 0, %p12;
	add.s32 	%r61, %r2388, %r60;
	selp.u32 	%r2389, 1, 0, %p14;
	add.s32 	%r62, %r61, %r2389;
	selp.u32 	%r2390, 1, 0, %p15;
	add.s32 	%r63, %r62, %r2390;
	selp.u32 	%r2391, 1, 0, %p16;
	add.s32 	%r64, %r63, %r2391;
	selp.u32 	%r2392, 1, 0, %p17;
	add.s32 	%r65, %r64, %r2392;
	selp.u32 	%r2393, 1, 0, %p18;
	add.s32 	%r66, %r65, %r2393;
	selp.u32 	%r2394, 1, 0, %p19;
	add.s32 	%r67, %r66, %r2394;
	selp.u32 	%r2395, 1, 0, %p20;
	add.s32 	%r68, %r67, %r2395;
	selp.u32 	%r2396, 1, 0, %p21;
	add.s32 	%r69, %r68, %r2396;
	add.s32 	%r2361, %r69, %r2387;
	mov.b32 	%r2359, 1;
	mov.b32 	%r2384, 0;
	mov.b32 	%r2386, -1;
	// begin inline asm
	{  .reg .s32 r0;  .reg .pred p;  shfl.sync.up.b32 r0|p, %r2361, %r2359, %r2384, %r2386;  @p add.s32 r0, r0, %r2361;  mov.s32 %r2357, r0;}
	// end inline asm
	mov.b32 	%r2365, 2;
	// begin inline asm
	{  .reg .s32 r0;  .reg .pred p;  shfl.sync.up.b32 r0|p, %r2357, %r2365, %r2384, %r2386;  @p add.s32 r0, r0, %r2357;  mov.s32 %r2363, r0;}
	// end inline asm
	mov.b32 	%r2371, 4;
	// begin inline asm
	{  .reg .s32 r0;  .reg .pred p;  shfl.sync.up.b32 r0|p, %r2363, %r2371, %r2384, %r2386;  @p add.s32 r0, r0, %r2363;  mov.s32 %r2369, r0;}
	// end inline asm
	mov.b32 	%r2377, 8;
	// begin inline asm
	{  .reg .s32 r0;  .reg .pred p;  shfl.sync.up.b32 r0|p, %r2369, %r2377, %r2384, %r2386;  @p add.s32 r0, r0, %r2369;  mov.s32 %r2375, r0;}
	// end inline asm
	mov.b32 	%r2383, 16;
	// begin inline asm
	{  .reg .s32 r0;  .reg .pred p;  shfl.sync.up.b32 r0|p, %r2375, %r2383, %r2384, %r2386;  @p add.s32 r0, r0, %r2375;  mov.s32 %r2381, r0;}
	// end inline asm
	setp.ne.s32 	%p1190, %r1807, 31;
	@%p1190 bra 	$L__BB4_752;
	shl.b32 	%r2397, %r59, 2;
	mov.u32 	%r2398, _ZZN3cub18CUB_300001_SM_10006detail6select23DeviceSelectSweepKernelINS2_10policy_hubIxNS0_8NullTypeEiLb0ELNS0_10SelectImplE0EE10Policy1000EN6thrust24THRUST_300001_SM_1000_NS17counting_iteratorIxNSA_11use_defaultESC_SC_EEPS5_NSA_6detail15normal_iteratorINSA_10device_ptrIxEEEEPlNS0_13ScanTileStateIiLb1EEE17ConstraintCheckerS5_iNS2_19streaming_context_tIlLb1EEELS6_0EEEvT0_T1_T2_T3_T4_T5_T6_T7_iT8_NS1_7vsmem_tEE19static_temp_storage;
	add.s32 	%r2399, %r2398, %r2397;
	st.shared.u32 	[%r2399], %r2381;
$L__BB4_752:
	sub.s32 	%r2400, %r2381, %r2361;
	bar.sync 	0;
	ld.shared.v4.u32 	{%r2401, %r2402, %r2403, %r2404}, [_ZZN3cub18CUB_300001_SM_10006detail6select23DeviceSelectSweepKernelINS2_10policy_hubIxNS0_8NullTypeEiLb0ELNS0_10SelectImplE0EE10Policy1000EN6thrust24THRUST_300001_SM_1000_NS17counting_iteratorIxNSA_11use_defaultESC_SC_EEPS5_NSA_6detail15normal_iteratorINSA_10device_ptrIxEEEEPlNS0_13ScanTileStateIiLb1EEE17ConstraintCheckerS5_iNS2_19streaming_context_tIlLb1EEELS6_0EEEvT0_T1_T2_T3_T4_T5_T6_T7_iT8_NS1_7vsmem_tEE19static_temp_storage];
	add.s32 	%r2405, %r2402, %r2401;
	setp.eq.s32 	%p1191, %r59, 2;
	selp.b32 	%r2406, %r2405, %r2401, %p1191;
	add.s32 	%r2407, %r2405, %r2403;
	setp.eq.s32 	%p1192, %r59, 3;
	selp.b32 	%r2408, %r2407, %r2406, %p1192;
	add.s32 	%r2409, %r2407, %r2404;
	setp.eq.s32 	%p1193, %r59, 4;
	selp.b32 	%r2410, %r2409, %r2408, %p1193;
	ld.shared.v4.u32 	{%r2411, %r2412, %r2413, %r2414}, [_ZZN3cub18CUB_300001_SM_10006detail6select23DeviceSelectSweepKernelINS2_10policy_hubIxNS0_8NullTypeEiLb0ELNS0_10SelectImplE0EE10Policy1000EN6thrust24THRUST_300001_SM_1000_NS17counting_iteratorIxNSA_11use_defaultESC_SC_EEPS5_NSA_6detail15normal_iteratorINSA_10device_ptrIxEEEEPlNS0_13ScanTileStateIiLb1EEE17ConstraintCheckerS5_iNS2_19streaming_context_tIlLb1EEELS6_0EEEvT0_T1_T2_T3_T4_T5_T6_T7_iT8_NS1_7vsmem_tEE19static_temp_storage+16];
	add.s32 	%r2415, %r2409, %r2411;
	setp.eq.s32 	%p1194, %r59, 5;
	selp.b32 	%r2416, %r2415, %r2410, %p1194;
	add.s32 	%r2417, %r2415, %r2412;
	setp.eq.s32 	%p1195, %r59, 6;
	selp.b32 	%r2418, %r2417, %r2416, %p1195;
	add.s32 	%r2419, %r2417, %r2413;
	setp.eq.s32 	%p1196, %r59, 7;
	selp.b32 	%r2420, %r2419, %r2418, %p1196;
	add.s32 	%r2421, %r2419, %r2414;
	setp.eq.s32 	%p1197, %r59, 8;
	selp.b32 	%r2422, %r2421, %r2420, %p1197;
	ld.shared.v4.u32 	{%r2423, %r2424, %r2425, %r2426}, [_ZZN3cub18CUB_300001_SM_10006detail6select23DeviceSelectSweepKernelINS2_10policy_hubIxNS0_8NullTypeEiLb0ELNS0_10SelectImplE0EE10Policy1000EN6thrust24THRUST_300001_SM_1000_NS17counting_iteratorIxNSA_11use_defaultESC_SC_EEPS5_NSA_6detail15normal_iteratorINSA_10device_ptrIxEEEEPlNS0_13ScanTileStateIiLb1EEE17ConstraintCheckerS5_iNS2_19streaming_context_tIlLb1EEELS6_0EEEvT0_T1_T2_T3_T4_T5_T6_T7_iT8_NS1_7vsmem_tEE19static_temp_storage+32];
	add.s32 	%r2427, %r2421, %r2423;
	setp.eq.s32 	%p1198, %r59, 9;
	selp.b32 	%r2428, %r2427, %r2422, %p1198;
	add.s32 	%r2429, %r2427, %r2424;
	setp.eq.s32 	%p1199, %r59, 10;
	selp.b32 	%r2430, %r2429, %r2428, %p1199;
	add.s32 	%r2431, %r2429, %r2425;
	setp.eq.s32 	%p1200, %r59, 11;
	selp.b32 	%r2432, %r2431, %r2430, %p1200;
	add.s32 	%r72, %r2431, %r2426;
	setp.gt.u32 	%p1201, %r3280, 31;
	setp.lt.u32 	%p1202, %r3280, 32;
	setp.eq.s32 	%p1203, %r1807, 0;
	selp.b32 	%r2433, 0, %r2400, %p1203;
	add.s32 	%r3276, %r2432, %r2433;
	selp.b32 	%r74, %r2400, %r3276, %p1202;
	@%p1201 bra 	$L__BB4_777;
	setp.ne.s32 	%p1204, %r3280, 0;
	mov.u32 	%r2434, %ctaid.x;
	mov.u32 	%r2435, %nctaid.y;
	mov.u32 	%r2436, %ctaid.y;
	mad.lo.s32 	%r75, %r2434, %r2435, %r2436;
	mul.wide.s32 	%rd4204, %r75, 8;
	add.s64 	%rd1346, %rd2, %rd4204;
	@%p1204 bra 	$L__BB4_755;
	st.shared.u32 	[_ZZN3cub18CUB_300001_SM_10006detail6select23DeviceSelectSweepKernelINS2_10policy_hubIxNS0_8NullTypeEiLb0ELNS0_10SelectImplE0EE10Policy1000EN6thrust24THRUST_300001_SM_1000_NS17counting_iteratorIxNSA_11use_defaultESC_SC_EEPS5_NSA_6detail15normal_iteratorINSA_10device_ptrIxEEEEPlNS0_13ScanTileStateIiLb1EEE17ConstraintCheckerS5_iNS2_19streaming_context_tIlLb1EEELS6_0EEEvT0_T1_T2_T3_T4_T5_T6_T7_iT8_NS1_7vsmem_tEE19static_temp_storage+76], %r72;
	add.s64 	%rd4205, %rd1346, 256;
	mov.b32 	%r2437, 100;
	// begin inline asm
	st.relaxed.gpu.v2.u32 [%rd4205], {%r2437, %r72};
	// end inline asm
$L__BB4_755:
	not.b32 	%r2439, %r3280;
	add.s32 	%r3273, %r75, %r2439;
	mov.u32 	%r77, %nctaid.x;
	setp.gt.u32 	%p1205, %r77, 499;
	@%p1205 bra 	$L__BB4_757;
	membar.cta;
	bra.uni 	$L__BB4_758;
$L__BB4_757:
	mov.b32 	%r2440, 1140;
	// begin inline asm
	nanosleep.u32 %r2440;
	// end inline asm
$L__BB4_758:
	mul.wide.s32 	%rd4207, %r3273, 8;
	add.s64 	%rd4208, %rd2, %rd4207;
	add.s64 	%rd4206, %rd4208, 256;
	// begin inline asm
	ld.relaxed.gpu.v2.u32 {%r3274, %r3270}, [%rd4206];
	// end inline asm
$L__BB4_759:
	setp.eq.s32 	%p1206, %r3274, 99;
	mov.b32 	%r2443, -1;
	vote.sync.any.pred 	%p1207, %p1206, %r2443;
	not.pred 	%p1208, %p1207;
	@%p1208 bra 	$L__BB4_764;
	setp.gt.u32 	%p1276, %r77, 499;
	@%p1276 bra 	$L__BB4_762;
	membar.cta;
	bra.uni 	$L__BB4_763;
$L__BB4_762:
	mov.b32 	%r2589, 380;
	// begin inline asm
	nanosleep.u32 %r2589;
	// end inline asm
$L__BB4_763:
	// begin inline asm
	ld.relaxed.gpu.v2.u32 {%r3274, %r3270}, [%rd4206];
	// end inline asm
	bra.uni 	$L__BB4_759;
$L__BB4_764:
	setp.eq.s32 	%p1209, %r3274, 101;
	mov.b32 	%r2470, -1;
	vote.sync.ballot.b32 	%r2471, %p1209, %r2470;
	// begin inline asm
	mov.u32 %r2445, %lanemask_ge;
	// end inline asm
	and.b32  	%r2472, %r2471, %r2445;
	or.b32  	%r2473, %r2472, -2147483648;
	add.s32 	%r2474, %r2473, -1;
	not.b32 	%r2475, %r2473;
	and.b32  	%r2476, %r2475, %r2474;
	popc.b32 	%r2449, %r2476;
	mov.b32 	%r2448, 1;
	// begin inline asm
	shfl.sync.down.b32 %r2446, %r3270, %r2448, %r2449, %r2470;
	// end inline asm
	setp.lt.s32 	%p1211, %r1807, %r2449;
	selp.b32 	%r2477, %r2446, 0, %p1211;
	add.s32 	%r2452, %r2477, %r3270;
	mov.b32 	%r2453, 2;
	// begin inline asm
	shfl.sync.down.b32 %r2451, %r2452, %r2453, %r2449, %r2470;
	// end inline asm
	add.s32 	%r87, %r1807, 2;
	setp.gt.s32 	%p1212, %r87, %r2449;
	selp.b32 	%r2478, 0, %r2451, %p1212;
	add.s32 	%r2457, %r2452, %r2478;
	mov.b32 	%r2458, 4;
	// begin inline asm
	shfl.sync.down.b32 %r2456, %r2457, %r2458, %r2449, %r2470;
	// end inline asm
	add.s32 	%r88, %r1807, 4;
	setp.gt.s32 	%p1213, %r88, %r2449;
	selp.b32 	%r2479, 0, %r2456, %p1213;
	add.s32 	%r2462, %r2457, %r2479;
	mov.b32 	%r2463, 8;
	// begin inline asm
	shfl.sync.down.b32 %r2461, %r2462, %r2463, %r2449, %r2470;
	// end inline asm
	add.s32 	%r89, %r1807, 8;
	setp.gt.s32 	%p1214, %r89, %r2449;
	selp.b32 	%r2480, 0, %r2461, %p1214;
	add.s32 	%r2467, %r2462, %r2480;
	mov.b32 	%r2468, 16;
	// begin inline asm
	shfl.sync.down.b32 %r2466, %r2467, %r2468, %r2449, %r2470;
	// end inline asm
	add.s32 	%r90, %r1807, 16;
	setp.gt.s32 	%p1215, %r90, %r2449;
	selp.b32 	%r2481, 0, %r2466, %p1215;
	add.s32 	%r3271, %r2467, %r2481;
	add.s64 	%rd1348, %rd2, 256;
$L__BB4_765:
	setp.ne.s32 	%p1216, %r3274, 101;
	mov.b32 	%r2482, -1;
	vote.sync.all.pred 	%p1217, %p1216, %r2482;
	not.pred 	%p1218, %p1217;
	@%p1218 bra 	$L__BB4_773;
	mul.wide.s32 	%rd4294, %r3273, 8;
	add.s64 	%rd4295, %rd1348, %rd4294;
	add.s64 	%rd4293, %rd4295, -256;
	// begin inline asm
	ld.relaxed.gpu.v2.u32 {%r3274, %r3275}, [%rd4293];
	// end inline asm
$L__BB4_767:
	setp.eq.s32 	%p1265, %r3274, 99;
	mov.b32 	%r2547, -1;
	vote.sync.any.pred 	%p1266, %p1265, %r2547;
	not.pred 	%p1267, %p1266;
	@%p1267 bra 	$L__BB4_772;
	setp.gt.u32 	%p1275, %r77, 499;
	@%p1275 bra 	$L__BB4_770;
	membar.cta;
	bra.uni 	$L__BB4_771;
$L__BB4_770:
	mov.b32 	%r2586, 380;
	// begin inline asm
	nanosleep.u32 %r2586;
	// end inline asm
$L__BB4_771:
	// begin inline asm
	ld.relaxed.gpu.v2.u32 {%r3274, %r3275}, [%rd4293];
	// end inline asm
	bra.uni 	$L__BB4_767;
$L__BB4_772:
	setp.eq.s32 	%p1268, %r3274, 101;
	mov.b32 	%r2573, -1;
	vote.sync.ballot.b32 	%r2574, %p1268, %r2573;
	and.b32  	%r2575, %r2574, %r2445;
	or.b32  	%r2576, %r2575, -2147483648;
	add.s32 	%r2577, %r2576, -1;
	not.b32 	%r2578, %r2576;
	and.b32  	%r2579, %r2578, %r2577;
	popc.b32 	%r2552, %r2579;
	mov.b32 	%r2551, 1;
	// begin inline asm
	shfl.sync.down.b32 %r2549, %r3275, %r2551, %r2552, %r2573;
	// end inline asm
	setp.lt.s32 	%p1270, %r1807, %r2552;
	selp.b32 	%r2580, %r2549, 0, %p1270;
	add.s32 	%r2555, %r2580, %r3275;
	mov.b32 	%r2556, 2;
	// begin inline asm
	shfl.sync.down.b32 %r2554, %r2555, %r2556, %r2552, %r2573;
	// end inline asm
	setp.gt.s32 	%p1271, %r87, %r2552;
	selp.b32 	%r2581, 0, %r2554, %p1271;
	add.s32 	%r2560, %r2555, %r2581;
	mov.b32 	%r2561, 4;
	// begin inline asm
	shfl.sync.down.b32 %r2559, %r2560, %r2561, %r2552, %r2573;
	// end inline asm
	setp.gt.s32 	%p1272, %r88, %r2552;
	selp.b32 	%r2582, 0, %r2559, %p1272;
	add.s32 	%r2565, %r2560, %r2582;
	mov.b32 	%r2566, 8;
	// begin inline asm
	shfl.sync.down.b32 %r2564, %r2565, %r2566, %r2552, %r2573;
	// end inline asm
	setp.gt.s32 	%p1273, %r89, %r2552;
	selp.b32 	%r2583, 0, %r2564, %p1273;
	add.s32 	%r2570, %r2565, %r2583;
	mov.b32 	%r2571, 16;
	// begin inline asm
	shfl.sync.down.b32 %r2569, %r2570, %r2571, %r2552, %r2573;
	// end inline asm
	setp.gt.s32 	%p1274, %r90, %r2552;
	selp.b32 	%r2584, 0, %r2569, %p1274;
	add.s32 	%r2585, %r2584, %r3271;
	add.s32 	%r3271, %r2585, %r2570;
	add.s32 	%r3273, %r3273, -32;
	bra.uni 	$L__BB4_765;
$L__BB4_773:
	setp.ne.s32 	%p1219, %r3280, 0;
	@%p1219 bra 	$L__BB4_775;
	add.s32 	%r2485, %r3271, %r72;
	add.s64 	%rd4209, %rd1346, 256;
	mov.b32 	%r2484, 101;
	// begin inline asm
	st.relaxed.gpu.v2.u32 [%rd4209], {%r2484, %r2485};
	// end inline asm
	st.shared.u32 	[_ZZN3cub18CUB_300001_SM_10006detail6select23DeviceSelectSweepKernelINS2_10policy_hubIxNS0_8NullTypeEiLb0ELNS0_10SelectImplE0EE10Policy1000EN6thrust24THRUST_300001_SM_1000_NS17counting_iteratorIxNSA_11use_defaultESC_SC_EEPS5_NSA_6detail15normal_iteratorINSA_10device_ptrIxEEEEPlNS0_13ScanTileStateIiLb1EEE17ConstraintCheckerS5_iNS2_19streaming_context_tIlLb1EEELS6_0EEEvT0_T1_T2_T3_T4_T5_T6_T7_iT8_NS1_7vsmem_tEE19static_temp_storage+68], %r3271;
	st.shared.u32 	[_ZZN3cub18CUB_300001_SM_10006detail6select23DeviceSelectSweepKernelINS2_10policy_hubIxNS0_8NullTypeEiLb0ELNS0_10SelectImplE0EE10Policy1000EN6thrust24THRUST_300001_SM_1000_NS17counting_iteratorIxNSA_11use_defaultESC_SC_EEPS5_NSA_6detail15normal_iteratorINSA_10device_ptrIxEEEEPlNS0_13ScanTileStateIiLb1EEE17ConstraintCheckerS5_iNS2_19streaming_context_tIlLb1EEELS6_0EEEvT0_T1_T2_T3_T4_T5_T6_T7_iT8_NS1_7vsmem_tEE19static_temp_storage+72], %r2485;
$L__BB4_775:
	setp.ne.s32 	%p1220, %r1807, 0;
	mov.u32 	%r3276, %r74;
	@%p1220 bra 	$L__BB4_777;
	st.shared.u32 	[_ZZN3cub18CUB_300001_SM_10006detail6select23DeviceSelectSweepKernelINS2_10policy_hubIxNS0_8NullTypeEiLb0ELNS0_10SelectImplE0EE10Policy1000EN6thrust24THRUST_300001_SM_1000_NS17counting_iteratorIxNSA_11use_defaultESC_SC_EEPS5_NSA_6detail15normal_iteratorINSA_10device_ptrIxEEEEPlNS0_13ScanTileStateIiLb1EEE17ConstraintCheckerS5_iNS2_19streaming_context_tIlLb1EEELS6_0EEEvT0_T1_T2_T3_T4_T5_T6_T7_iT8_NS1_7vsmem_tEE19static_temp_storage+60], %r3271;
	mov.u32 	%r3276, %r3271;
$L__BB4_777:
	mov.u64 	%rd1350, %rd2970;
	bar.sync 	0;
	setp.eq.s32 	%p1221, %r3280, 0;
	ld.shared.u32 	%r2486, [_ZZN3cub18CUB_300001_SM_10006detail6select23DeviceSelectSweepKernelINS2_10policy_hubIxNS0_8NullTypeEiLb0ELNS0_10SelectImplE0EE10Policy1000EN6thrust24THRUST_300001_SM_1000_NS17counting_iteratorIxNSA_11use_defaultESC_SC_EEPS5_NSA_6detail15normal_iteratorINSA_10device_ptrIxEEEEPlNS0_13ScanTileStateIiLb1EEE17ConstraintCheckerS5_iNS2_19streaming_context_tIlLb1EEELS6_0EEEvT0_T1_T2_T3_T4_T5_T6_T7_iT8_NS1_7vsmem_tEE19static_temp_storage+60];
	.pragma "used_bytes_mask 61680";
	ld.shared.v4.u32 	{%r2487, %r106, %r2488, %r107}, [_ZZN3cub18CUB_300001_SM_10006detail6select23DeviceSelectSweepKernelINS2_10policy_hubIxNS0_8NullTypeEiLb0ELNS0_10SelectImplE0EE10Policy1000EN6thrust24THRUST_300001_SM_1000_NS17counting_iteratorIxNSA_11use_defaultESC_SC_EEPS5_NSA_6detail15normal_iteratorINSA_10device_ptrIxEEEEPlNS0_13ScanTileStateIiLb1EEE17ConstraintCheckerS5_iNS2_19streaming_context_tIlLb1EEELS6_0EEEvT0_T1_T2_T3_T4_T5_T6_T7_iT8_NS1_7vsmem_tEE19static_temp_storage+64];
	selp.b32 	%r2489, 0, %r2486, %p1221;
	add.s32 	%r108, %r2489, %r3276;
	add.s32 	%r109, %r108, %r60;
	add.s32 	%r110, %r61, %r108;
	add.s32 	%r111, %r62, %r108;
	add.s32 	%r112, %r63, %r108;
	add.s32 	%r113, %r64, %r108;
	add.s32 	%r114, %r65, %r108;
	add.s32 	%r115, %r66, %r108;
	add.s32 	%r116, %r67, %r108;
	add.s32 	%r117, %r68, %r108;
	add.s32 	%r118, %r69, %r108;
	setp.gt.s32 	%p1222, %r107, 384;
	@%p1222 bra 	$L__BB4_822;
	ld.param.u8 	%rs3, [%rd1350];
	ld.param.u64 	%rd4210, [%rd1350+24];
	cvta.to.global.u64 	%rd1351, %rd4210;
	@%p12 bra 	$L__BB4_779;
	bra.uni 	$L__BB4_782;
$L__BB4_779:
	setp.ne.s16 	%p1223, %rs3, 0;
	mov.b64 	%rd5173, 0;
	@%p1223 bra 	$L__BB4_781;
	ld.global.u64 	%rd5173, [%rd1351];
$L__BB4_781:
	cvt.s64.s32 	%rd4212, %r108;
	add.s64 	%rd4213, %rd5173, %rd4212;
	shl.b64 	%rd4214, %rd4213, 3;
	add.s64 	%rd4215, %rd4, %rd4214;
	st.global.u64 	[%rd4215], %rd698;
$L__BB4_782:
	not.pred 	%p1224, %p13;
	@%p1224 bra 	$L__BB4_786;
	setp.ne.s16 	%p1225, %rs3, 0;
	mov.b64 	%rd5174, 0;
	@%p1225 bra 	$L__BB4_785;
	ld.global.u64 	%rd5174, [%rd1351];
$L__BB4_785:
	cvt.s64.s32 	%rd4217, %r109;
	add.s64 	%rd4218, %rd5174, %rd4217;
	shl.b64 	%rd4219, %rd4218, 3;
	add.s64 	%rd4220, %rd4, %rd4219;
	st.global.u64 	[%rd4220], %rd699;
$L__BB4_786:
	not.pred 	%p1226, %p14;
	@%p1226 bra 	$L__BB4_790;
	setp.ne.s16 	%p1227, %rs3, 0;
	mov.b64 	%rd5175, 0;
	@%p1227 bra 	$L__BB4_789;
	ld.global.u64 	%rd5175, [%rd1351];
$L__BB4_789:
	cvt.s64.s32 	%rd4222, %r110;
	add.s64 	%rd4223, %rd5175, %rd4222;
	shl.b64 	%rd4224, %rd4223, 3;
	add.s64 	%rd4225, %rd4, %rd4224;
	st.global.u64 	[%rd4225], %rd700;
$L__BB4_790:
	not.pred 	%p1228, %p15;
	@%p1228 bra 	$L__BB4_794;
	setp.ne.s16 	%p1229, %rs3, 0;
	mov.b64 	%rd5176, 0;
	@%p1229 bra 	$L__BB4_793;
	ld.global.u64 	%rd5176, [%rd1351];
$L__BB4_793:
	cvt.s64.s32 	%rd4227, %r111;
	add.s64 	%rd4228, %rd5176, %rd4227;
	shl.b64 	%rd4229, %rd4228, 3;
	add.s64 	%rd4230, %rd4, %rd4229;
	st.global.u64 	[%rd4230], %rd701;
$L__BB4_794:
	not.pred 	%p1230, %p16;
	@%p1230 bra 	$L__BB4_798;
	setp.ne.s16 	%p1231, %rs3, 0;
	mov.b64 	%rd5177, 0;
	@%p1231 bra 	$L__BB4_797;
	ld.global.u64 	%rd5177, [%rd1351];
$L__BB4_797:
	cvt.s64.s32 	%rd4232, %r112;
	add.s64 	%rd4233, %rd5177, %rd4232;
	shl.b64 	%rd4234, %rd4233, 3;
	add.s64 	%rd4235, %rd4, %rd4234;
	st.global.u64 	[%rd4235], %rd702;
$L__BB4_798:
	not.pred 	%p1232, %p17;
	@%p1232 bra 	$L__BB4_802;
	setp.ne.s16 	%p1233, %rs3, 0;
	mov.b64 	%rd5178, 0;
	@%p1233 bra 	$L__BB4_801;
	ld.global.u64 	%rd5178, [%rd1351];
$L__BB4_801:
	cvt.s64.s32 	%rd4237, %r113;
	add.s64 	%rd4238, %rd5178, %rd4237;
	shl.b64 	%rd4239, %rd4238, 3;
	add.s64 	%rd4240, %rd4, %rd4239;
	st.global.u64 	[%rd4240], %rd703;
$L__BB4_802:
	not.pred 	%p1234, %p18;
	@%p1234 bra 	$L__BB4_806;
	setp.ne.s16 	%p1235, %rs3, 0;
	mov.b64 	%rd5179, 0;
	@%p1235 bra 	$L__BB4_805;
	ld.global.u64 	%rd5179, [%rd1351];
$L__BB4_805:
	cvt.s64.s32 	%rd4242, %r114;
	add.s64 	%rd4243, %rd5179, %rd4242;
	shl.b64 	%rd4244, %rd4243, 3;
	add.s64 	%rd4245, %rd4, %rd4244;
	st.global.u64 	[%rd4245], %rd704;
$L__BB4_806:
	not.pred 	%p1236, %p19;
	@%p1236 bra 	$L__BB4_810;
	setp.ne.s16 	%p1237, %rs3, 0;
	mov.b64 	%rd5180, 0;
	@%p1237 bra 	$L__BB4_809;
	ld.global.u64 	%rd5180, [%rd1351];
$L__BB4_809:
	cvt.s64.s32 	%rd4247, %r115;
	add.s64 	%rd4248, %rd5180, %rd4247;
	shl.b64 	%rd4249, %rd4248, 3;
	add.s64 	%rd4250, %rd4, %rd4249;
	st.global.u64 	[%rd4250], %rd705;
$L__BB4_810:
	not.pred 	%p1238, %p20;
	@%p1238 bra 	$L__BB4_814;
	setp.ne.s16 	%p1239, %rs3, 0;
	mov.b64 	%rd5181, 0;
	@%p1239 bra 	$L__BB4_813;
	ld.global.u64 	%rd5181, [%rd1351];
$L__BB4_813:
	cvt.s64.s32 	%rd4252, %r116;
	add.s64 	%rd4253, %rd5181, %rd4252;
	shl.b64 	%rd4254, %rd4253, 3;
	add.s64 	%rd4255, %rd4, %rd4254;
	st.global.u64 	[%rd4255], %rd706;
$L__BB4_814:
	not.pred 	%p1240, %p21;
	@%p1240 bra 	$L__BB4_818;
	setp.ne.s16 	%p1241, %rs3, 0;
	mov.b64 	%rd5182, 0;
	@%p1241 bra 	$L__BB4_817;
	ld.global.u64 	%rd5182, [%rd1351];
$L__BB4_817:
	cvt.s64.s32 	%rd4257, %r117;
	add.s64 	%rd4258, %rd5182, %rd4257;
	shl.b64 	%rd4259, %rd4258, 3;
	add.s64 	%rd4260, %rd4, %rd4259;
	st.global.u64 	[%rd4260], %rd707;
$L__BB4_818:
	not.pred 	%p1242, %p22;
	@%p1242 bra 	$L__BB4_1771;
	setp.ne.s16 	%p1243, %rs3, 0;
	mov.b64 	%rd5183, 0;
	@%p1243 bra 	$L__BB4_821;
	ld.global.u64 	%rd5183, [%rd1351];
$L__BB4_821:
	cvt.s64.s32 	%rd4262, %r118;
	add.s64 	%rd4263, %rd5183, %rd4262;
	shl.b64 	%rd4264, %rd4263, 3;
	add.s64 	%rd4265, %rd4, %rd4264;
	st.global.u64 	[%rd4265], %rd708;
	bra.uni 	$L__BB4_1771;
$L__BB4_822:
	bar.sync 	0;
	not.pred 	%p1244, %p12;
	@%p1244 bra 	$L__BB4_824;
	sub.s32 	%r2490, %r108, %r106;
	shl.b32 	%r2491, %r2490, 3;
	mov.u32 	%r2492, _ZZN3cub18CUB_300001_SM_10006detail6select23DeviceSelectSweepKernelINS2_10policy_hubIxNS0_8NullTypeEiLb0ELNS0_10SelectImplE0EE10Policy1000EN6thrust24THRUST_300001_SM_1000_NS17counting_iteratorIxNSA_11use_defaultESC_SC_EEPS5_NSA_6detail15normal_iteratorINSA_10device_ptrIxEEEEPlNS0_13ScanTileStateIiLb1EEE17ConstraintCheckerS5_iNS2_19streaming_context_tIlLb1EEELS6_0EEEvT0_T1_T2_T3_T4_T5_T6_T7_iT8_NS1_7vsmem_tEE19static_temp_storage;
	add.s32 	%r2493, %r2492, %r2491;
	st.shared.u64 	[%r2493], %rd698;
$L__BB4_824:
	not.pred 	%p1245, %p13;
	@%p1245 bra 	$L__BB4_826;
	sub.s32 	%r2494, %r109, %r106;
	shl.b32 	%r2495, %r2494, 3;
	mov.u32 	%r2496, _ZZN3cub18CUB_300001_SM_10006detail6select23DeviceSelectSweepKernelINS2_10policy_hubIxNS0_8NullTypeEiLb0ELNS0_10SelectImplE0EE10Policy1000EN6thrust24THRUST_300001_SM_1000_NS17counting_iteratorIxNSA_11use_defaultESC_SC_EEPS5_NSA_6detail15normal_iteratorINSA_10device_ptrIxEEEEPlNS0_13ScanTileStateIiLb1EEE17ConstraintCheckerS5_iNS2_19streaming_context_tIlLb1EEELS6_0EEEvT0_T1_T2_T3_T4_T5_T6_T7_iT8_NS1_7vsmem_tEE19static_temp_storage;
	add.s32 	%r2497, %r2496, %r2495;
	st.shared.u64 	[%r2497], %rd699;
$L__BB4_826:
	not.pred 	%p1246, %p14;
	@%p1246 bra 	$L__BB4_828;
	sub.s32 	%r2498, %r110, %r106;
	shl.b32 	%r2499, %r2498, 3;
	mov.u32 	%r2500, _ZZN3cub18CUB_300001_SM_10006detail6select23DeviceSelectSweepKernelINS2_10policy_hubIxNS0_8NullTypeEiLb0ELNS0_10SelectImplE0EE10Policy1000EN6thrust24THRUST_300001_SM_1000_NS17counting_iteratorIxNSA_11use_defaultESC_SC_EEPS5_NSA_6detail15normal_iteratorINSA_10device_ptrIxEEEEPlNS0_13ScanTileStateIiLb1EEE17ConstraintCheckerS5_iNS2_19streaming_context_tIlLb1EEELS6_0EEEvT0_T1_T2_T3_T4_T5_T6_T7_iT8_NS1_7vsmem_tEE19static_temp_storage;
	add.s32 	%r2501, %r2500, %r2499;
	st.shared.u64 	[%r2501], %rd700;
$L__BB4_828:
	not.pred 	%p1247, %p15;
	@%p1247 bra 	$L__BB4_830;
	sub.s32 	%r2502, %r111, %r106;
	shl.b32 	%r2503, %r2502, 3;
	mov.u32 	%r2504, _ZZN3cub18CUB_300001_SM_10006detail6select23DeviceSelectSweepKernelINS2_10policy_hubIxNS0_8NullTypeEiLb0ELNS0_10SelectImplE0EE10Policy1000EN6thrust24THRUST_300001_SM_1000_NS17counting_iteratorIxNSA_11use_defaultESC_SC_EEPS5_NSA_6detail15normal_iteratorINSA_10device_ptrIxEEEEPlNS0_13ScanTileStateIiLb1EEE17ConstraintCheckerS5_iNS2_19streaming_context_tIlLb1EEELS6_0EEEvT0_T1_T2_T3_T4_T5_T6_T7_iT8_NS1_7vsmem_tEE19static_temp_storage;
	add.s32 	%r2505, %r2504, %r2503;
	st.shared.u64 	[%r2505], %rd701;
$L__BB4_830:
	not.pred 	%p1248, %p16;
	@%p1248 bra 	$L__BB4_832;
	sub.s32 	%r2506, %r112, %r106;
	shl.b32 	%r2507, %r2506, 3;
	mov.u32 	%r2508, _ZZN3cub18CUB_300001_SM_10006detail6select23DeviceSelectSweepKernelINS2_10policy_hubIxNS0_8NullTypeEiLb0ELNS0_10SelectImplE0EE10Policy1000EN6thrust24THRUST_300001_SM_1000_NS17counting_iteratorIxNSA_11use_defaultESC_SC_EEPS5_NSA_6detail15normal_iteratorINSA_10device_ptrIxEEEEPlNS0_13ScanTileStateIiLb1EEE17ConstraintCheckerS5_iNS2_19streaming_context_tIlLb1EEELS6_0EEEvT0_T1_T2_T3_T4_T5_T6_T7_iT8_NS1_7vsmem_tEE19static_temp_storage;
	add.s32 	%r2509, %r2508, %r2507;
	st.shared.u64 	[%r2509], %rd702;
$L__BB4_832:
	not.pred 	%p1249, %p17;
	@%p1249 bra 	$L__BB4_834;
	sub.s32 	%r2510, %r113, %r106;
	shl.b32 	%r2511, %r2510, 3;
	mov.u32 	%r2512, _ZZN3cub18CUB_300001_SM_10006detail6select23DeviceSelectSweepKernelINS2_10policy_hubIxNS0_8NullTypeEiLb0ELNS0_10SelectImplE0EE10Policy1000EN6thrust24THRUST_300001_SM_1000_NS17counting_iteratorIxNSA_11use_defaultESC_SC_EEPS5_NSA_6detail15normal_iteratorINSA_10device_ptrIxEEEEPlNS0_13ScanTileStateIiLb1EEE17ConstraintCheckerS5_iNS2_19streaming_context_tIlLb1EEELS6_0EEEvT0_T1_T2_T3_T4_T5_T6_T7_iT8_NS1_7vsmem_tEE19static_temp_storage;
	add.s32 	%r2513, %r2512, %r2511;
	st.shared.u64 	[%r2513], %rd703;
$L__BB4_834:
	not.pred 	%p1250, %p18;
	@%p1250 bra 	$L__BB4_836;
	sub.s32 	%r2514, %r114, %r106;
	shl.b32 	%r2515, %r2514, 3;
	mov.u32 	%r2516, _ZZN3cub18CUB_300001_SM_10006detail6select23DeviceSelectSweepKernelINS2_10policy_hubIxNS0_8NullTypeEiLb0ELNS0_10SelectImplE0EE10Policy1000EN6thrust24THRUST_300001_SM_1000_NS17counting_iteratorIxNSA_11use_defaultESC_SC_EEPS5_NSA_6detail15normal_iteratorINSA_10device_ptrIxEEEEPlNS0_13ScanTileStateIiLb1EEE17ConstraintCheckerS5_iNS2_19streaming_context_tIlLb1EEELS6_0EEEvT0_T1_T2_T3_T4_T5_T6_T7_iT8_NS1_7vsmem_tEE19static_temp_storage;
	add.s32 	%r2517, %r2516, %r2515;
	st.shared.u64 	[%r2517], %rd704;
$L__BB4_836:
	not.pred 	%p1251, %p19;
	@%p1251 bra 	$L__BB4_838;
	sub.s32 	%r2518, %r115, %r106;
	shl.b32 	%r2519, %r2518, 3;
	mov.u32 	%r2520, _ZZN3cub18CUB_300001_SM_10006detail6select23DeviceSelectSweepKernelINS2_10policy_hubIxNS0_8NullTypeEiLb0ELNS0_10SelectImplE0EE10Policy1000EN6thrust24THRUST_300001_SM_1000_NS17counting_iteratorIxNSA_11use_defaultESC_SC_EEPS5_NSA_6detail15normal_iteratorINSA_10device_ptrIxEEEEPlNS0_13ScanTileStateIiLb1EEE17ConstraintCheckerS5_iNS2_19streaming_context_tIlLb1EEELS6_0EEEvT0_T1_T2_T3_T4_T5_T6_T7_iT8_NS1_7vsmem_tEE19static_temp_storage;
	add.s32 	%r2521, %r2520, %r2519;
	st.shared.u64 	[%r2521], %rd705;
$L__BB4_838:
	not.pred 	%p1252, %p20;
	@%p1252 bra 	$L__BB4_840;
	sub.s32 	%r2522, %r116, %r106;
	shl.b32 	%r2523, %r2522, 3;
	mov.u32 	%r2524, _ZZN3cub18CUB_300001_SM_10006detail6select23DeviceSelectSweepKernelINS2_10policy_hubIxNS0_8NullTypeEiLb0ELNS0_10SelectImplE0EE10Policy1000EN6thrust24THRUST_300001_SM_1000_NS17counting_iteratorIxNSA_11use_defaultESC_SC_EEPS5_NSA_6detail15normal_iteratorINSA_10device_ptrIxEEEEPlNS0_13ScanTileStateIiLb1EEE17ConstraintCheckerS5_iNS2_19streaming_context_tIlLb1EEELS6_0EEEvT0_T1_T2_T3_T4_T5_T6_T7_iT8_NS1_7vsmem_tEE19static_temp_storage;
	add.s32 	%r2525, %r2524, %r2523;
	st.shared.u64 	[%r2525], %rd706;
$L__BB4_840:
	not.pred 	%p1253, %p21;
	@%p1253 bra 	$L__BB4_842;
	sub.s32 	%r2526, %r117, %r106;
	shl.b32 	%r2527, %r2526, 3;
	mov.u32 	%r2528, _ZZN3cub18CUB_300001_SM_10006detail6select23DeviceSelectSweepKernelINS2_10policy_hubIxNS0_8NullTypeEiLb0ELNS0_10SelectImplE0EE10Policy1000EN6thrust24THRUST_300001_SM_1000_NS17counting_iteratorIxNSA_11use_defaultESC_SC_EEPS5_NSA_6detail15normal_iteratorINSA_10device_ptrIxEEEEPlNS0_13ScanTileStateIiLb1EEE17ConstraintCheckerS5_iNS2_19streaming_context_tIlLb1EEELS6_0EEEvT0_T1_T2_T3_T4_T5_T6_T7_iT8_NS1_7vsmem_tEE19static_temp_storage;
	add.s32 	%r2529, %r2528, %r2527;
	st.shared.u64 	[%r2529], %rd707;
$L__BB4_842:
	not.pred 	%p1254, %p22;
	@%p1254 bra 	$L__BB4_844;
	sub.s32 	%r2530, %r118, %r106;
	shl.b32 	%r2531, %r2530, 3;
	mov.u32 	%r2532, _ZZN3cub18CUB_300001_SM_10006detail6select23DeviceSelectSweepKernelINS2_10policy_hubIxNS0_8NullTypeEiLb0ELNS0_10SelectImplE0EE10Policy1000EN6thrust24THRUST_300001_SM_1000_NS17counting_iteratorIxNSA_11use_defaultESC_SC_EEPS5_NSA_6detail15normal_iteratorINSA_10device_ptrIxEEEEPlNS0_13ScanTileStateIiLb1EEE17ConstraintCheckerS5_iNS2_19streaming_context_tIlLb1EEELS6_0EEEvT0_T1_T2_T3_T4_T5_T6_T7_iT8_NS1_7vsmem_tEE19static_temp_storage;
	add.s32 	%r2533, %r2532, %r2531;
	st.shared.u64 	[%r2533], %rd708;
$L__BB4_844:
	bar.sync 	0;
	setp.ge.s32 	%p1255, %r3280, %r107;
	@%p1255 bra 	$L__BB4_1771;
	ld.param.u8 	%rs4, [%rd1350];
	ld.param.u64 	%rd4266, [%rd1350+24];
	cvta.to.global.u64 	%rd1352, %rd4266;
	not.b32 	%r2534, %r3280;
	add.s32 	%r119, %r107, %r2534;
	mul.hi.u32 	%r2535, %r119, -1431655765;
	shr.u32 	%r2536, %r2535, 8;
	add.s32 	%r120, %r2536, 1;
	and.b32  	%r2537, %r2536, 3;
	setp.eq.s32 	%p1256, %r2537, 3;
	@%p1256 bra 	$L__BB4_850;
	and.b32  	%r2538, %r120, 3;
	add.s32 	%r3279, %r106, %r3280;
	shl.b32 	%r2539, %r3280, 3;
	mov.u32 	%r2540, _ZZN3cub18CUB_300001_SM_10006detail6select23DeviceSelectSweepKernelINS2_10policy_hubIxNS0_8NullTypeEiLb0ELNS0_10SelectImplE0EE10Policy1000EN6thrust24THRUST_300001_SM_1000_NS17counting_iteratorIxNSA_11use_defaultESC_SC_EEPS5_NSA_6detail15normal_iteratorINSA_10device_ptrIxEEEEPlNS0_13ScanTileStateIiLb1EEE17ConstraintCheckerS5_iNS2_19streaming_context_tIlLb1EEELS6_0EEEvT0_T1_T2_T3_T4_T5_T6_T7_iT8_NS1_7vsmem_tEE19static_temp_storage;
	add.s32 	%r3278, %r2540, %r2539;
	neg.s32 	%r3277, %r2538;
	mad.lo.s32 	%r3280, %r2538, 384, %r3280;
$L__BB4_847:
	.pragma "nounroll";
	setp.ne.s16 	%p1257, %rs4, 0;
	mov.b64 	%rd5168, 0;
	@%p1257 bra 	$L__BB4_849;
	ld.global.u64 	%rd5168, [%rd1352];
$L__BB4_849:
	cvt.s64.s32 	%rd4268, %r3279;
	add.s64 	%rd4269, %rd5168, %rd4268;
	shl.b64 	%rd4270, %rd4269, 3;
	add.s64 	%rd4271, %rd4, %rd4270;
	ld.shared.u64 	%rd4272, [%r3278];
	st.global.u64 	[%rd4271], %rd4272;
	add.s32 	%r3279, %r3279, 384;
	add.s32 	%r3278, %r3278, 3072;
	add.s32 	%r3277, %r3277, 1;
	setp.ne.s32 	%p1258, %r3277, 0;
	@%p1258 bra 	$L__BB4_847;
$L__BB4_850:
	setp.lt.u32 	%p1259, %r119, 1152;
	@%p1259 bra 	$L__BB4_1771;
	add.s32 	%r3282, %r106, %r3280;
	shl.b32 	%r2541, %r3280, 3;
	mov.u32 	%r2542, _ZZN3cub18CUB_300001_SM_10006detail6select23DeviceSelectSweepKernelINS2_10policy_hubIxNS0_8NullTypeEiLb0ELNS0_10SelectImplE0EE10Policy1000EN6thrust24THRUST_300001_SM_1000_NS17counting_iteratorIxNSA_11use_defaultESC_SC_EEPS5_NSA_6detail15normal_iteratorINSA_10device_ptrIxEEEEPlNS0_13ScanTileStateIiLb1EEE17ConstraintCheckerS5_iNS2_19streaming_context_tIlLb1EEELS6_0EEEvT0_T1_T2_T3_T4_T5_T6_T7_iT8_NS1_7vsmem_tEE19static_temp_storage;
	add.s32 	%r2543, %r2541, %r2542;
	add.s32 	%r3281, %r2543, 6144;
$L__BB4_852:
	setp.ne.s16 	%p1260, %rs4, 0;
	cvt.s64.s32 	%rd1355, %r3282;
	mov.b64 	%rd5169, 0;
	@%p1260 bra 	$L__BB4_854;
	ld.global.u64 	%rd5169, [%rd1352];
$L__BB4_854:
	setp.ne.s16 	%p1261, %rs4, 0;
	add.s64 	%rd4275, %rd5169, %rd1355;
	shl.b64 	%rd4276, %rd4275, 3;
	add.s64 	%rd4277, %rd4, %rd4276;
	ld.shared.u64 	%rd4278, [%r3281+-6144];
	st.global.u64 	[%rd4277], %rd4278;
	mov.b64 	%rd5170, 0;
	@%p1261 bra 	$L__BB4_856;
	ld.global.u64 	%rd5170, [%rd1352];
$L__BB4_856:
	setp.ne.s16 	%p1262, %rs4, 0;
	add.s64 	%rd4280, %rd5170, %rd1355;
	shl.b64 	%rd4281, %rd4280, 3;
	add.s64 	%rd4282, %rd4, %rd4281;
	ld.shared.u64 	%rd4283, [%r3281+-3072];
	st.global.u64 	[%rd4282+3072], %rd4283;
	mov.b64 	%rd5171, 0;
	@%p1262 bra 	$L__BB4_858;
	ld.global.u64 	%rd5171, [%rd1352];
$L__BB4_858:
	setp.ne.s16 	%p1263, %rs4, 0;
	add.s64 	%rd4285, %rd5171, %rd1355;
	shl.b64 	%rd4286, %rd4285, 3;
	add.s64 	%rd4287, %rd4, %rd4286;
	ld.shared.u64 	%rd4288, [%r3281];
	st.global.u64 	[%rd4287+6144], %rd4288;
	mov.b64 	%rd5172, 0;
	@%p1263 bra 	$L__BB4_860;
	ld.global.u64 	%rd5172, [%rd1352];
$L__BB4_860:
	cvt.u32.u64 	%r2544, %rd1355;
	add.s64 	%rd4289, %rd5172, %rd1355;
	shl.b64 	%rd4290, %rd4289, 3;
	add.s64 	%rd4291, %rd4, %rd4290;
	ld.shared.u64 	%rd4292, [%r3281+3072];
	st.global.u64 	[%rd4291+9216], %rd4292;
	add.s32 	%r3280, %r3280, 1536;
	add.s32 	%r3282, %r2544, 1536;
	add.s32 	%r3281, %r3281, 12288;
	setp.lt.s32 	%p1264, %r3280, %r107;
	@%p1264 bra 	$L__BB4_852;
	bra.uni 	$L__BB4_1771;
$L__BB4_861:
	sub.s32 	%r140, %r324, %r2;
	setp.ne.s32 	%p24, %r1, 0;
	@%p24 bra 	$L__BB4_1300;
	ld.param.u8 	%rs26, [%rd1];
	setp.eq.s16 	%p466, %rs26, 0;
	ld.param.u64 	%rd3412, [%rd1+16];
	selp.b64 	%rd3413, %rd3412, 0, %p466;
	cvt.u64.u32 	%rd3414, %r2;
	mov.u32 	%r3297, %tid.x;
	and.b32  	%r1126, %r3297, 31;
	and.b32  	%r1127, %r3297, 992;
	mul.lo.s32 	%r1128, %r1127, 11;
	or.b32  	%r1129, %r1128, %r1126;
	add.s64 	%rd3415, %rd3, %rd3414;
	add.s64 	%rd3416, %rd3415, %rd3413;
	cvt.u64.u32 	%rd3417, %r1129;
	add.s64 	%rd3418, %rd3416, %rd3417;
	add.s32 	%r1130, %r1129, 32;
	cvt.u64.u32 	%rd3419, %r1130;
	add.s64 	%rd3420, %rd3416, %rd3419;
	add.s32 	%r1131, %r1129, 64;
	cvt.u64.u32 	%rd3421, %r1131;
	add.s64 	%rd3422, %rd3416, %rd3421;
	add.s32 	%r1132, %r1129, 96;
	cvt.u64.u32 	%rd3423, %r1132;
	add.s64 	%rd3424, %rd3416, %rd3423;
	add.s32 	%r1133, %r1129, 128;
	cvt.u64.u32 	%rd3425, %r1133;
	add.s64 	%rd3426, %rd3416, %rd3425;
	add.s32 	%r1134, %r1129, 160;
	cvt.u64.u32 	%rd3427, %r1134;
	add.s64 	%rd3428, %rd3416, %rd3427;
	add.s32 	%r1135, %r1129, 192;
	cvt.u64.u32 	%rd3429, %r1135;
	add.s64 	%rd3430, %rd3416, %rd3429;
	add.s32 	%r1136, %r1129, 224;
	cvt.u64.u32 	%rd3431, %r1136;
	add.s64 	%rd3432, %rd3416, %rd3431;
	add.s32 	%r1137, %r1129, 256;
	cvt.u64.u32 	%rd3433, %r1137;
	add.s64 	%rd3434, %rd3416, %rd3433;
	add.s32 	%r1138, %r1129, 288;
	cvt.u64.u32 	%rd3435, %r1138;
	add.s64 	%rd3436, %rd3416, %rd3435;
	add.s32 	%r1139, %r1129, 320;
	cvt.u64.u32 	%rd3437, %r1139;
	add.s64 	%rd3438, %rd3416, %rd3437;
	// begin inline asm
	mov.u32 %r1124, %laneid;
	// end inline asm
	shr.u32 	%r143, %r3297, 5;
	mad.lo.s32 	%r1140, %r143, 352, %r1124;
	shl.b32 	%r1141, %r1140, 3;
	mov.u32 	%r1142, _ZZN3cub18CUB_300001_SM_10006detail6select23DeviceSelectSweepKernelINS2_10policy_hubIxNS0_8NullTypeEiLb0ELNS0_10SelectImplE0EE10Policy1000EN6thrust24THRUST_300001_SM_1000_NS17counting_iteratorIxNSA_11use_defaultESC_SC_EEPS5_NSA_6detail15normal_iteratorINSA_10device_ptrIxEEEEPlNS0_13ScanTileStateIiLb1EEE17ConstraintCheckerS5_iNS2_19streaming_context_tIlLb1EEELS6_0EEEvT0_T1_T2_T3_T4_T5_T6_T7_iT8_NS1_7vsmem_tEE19static_temp_storage;
	add.s32 	%r1143, %r1142, %r1141;
	st.shared.u64 	[%r1143], %rd3418;
	st.shared.u64 	[%r1143+256], %rd3420;
	st.shared.u64 	[%r1143+512], %rd3422;
	st.shared.u64 	[%r1143+768], %rd3424;
	st.shared.u64 	[%r1143+1024], %rd3426;
	st.shared.u64 	[%r1143+1280], %rd3428;
	st.shared.u64 	[%r1143+1536], %rd3430;
	st.shared.u64 	[%r1143+1792], %rd3432;
	st.shared.u64 	[%r1143+2048], %rd3434;
	st.shared.u64 	[%r1143+2304], %rd3436;
	st.shared.u64 	[%r1143+2560], %rd3438;
	bar.warp.sync 	-1;
	mad.lo.s32 	%r1144, %r1124, 80, %r1143;
	ld.shared.u64 	%rd1386, [%r1144];
	ld.shared.u64 	%rd1387, [%r1144+8];
	ld.shared.u64 	%rd1388, [%r1144+16];
	ld.shared.u64 	%rd1389, [%r1144+24];
	ld.shared.u64 	%rd1390, [%r1144+32];
	ld.shared.u64 	%rd1391, [%r1144+40];
	ld.shared.u64 	%rd1392, [%r1144+48];
	ld.shared.u64 	%rd1393, [%r1144+56];
	ld.shared.u64 	%rd1394, [%r1144+64];
	ld.shared.u64 	%rd1395, [%r1144+72];
	ld.shared.u64 	%rd1396, [%r1144+80];
	mul.lo.s32 	%r144, %r3297, 11;
	setp.ge.s32 	%p467, %r144, %r140;
	mov.b32 	%r3284, 1;
	@%p467 bra 	$L__BB4_894;
	ld.global.u64 	%rd1397, [%rd6+72];
	or.b64  	%rd3439, %rd1386, %rd1397;
	and.b64  	%rd3440, %rd3439, -4294967296;
	setp.ne.s64 	%p468, %rd3440, 0;
	@%p468 bra 	$L__BB4_865;
	cvt.u32.u64 	%r1145, %rd1397;
	cvt.u32.u64 	%r1146, %rd1386;
	div.u32 	%r1147, %r1146, %r1145;
	mul.lo.s32 	%r1148, %r1147, %r1145;
	sub.s32 	%r1149, %r1146, %r1148;
	cvt.u64.u32 	%rd5184, %r1147;
	cvt.u64.u32 	%rd5185, %r1149;
	bra.uni 	$L__BB4_866;
$L__BB4_865:
	div.s64 	%rd5184, %rd1386, %rd1397;
	mul.lo.s64 	%rd3441, %rd5184, %rd1397;
	sub.s64 	%rd5185, %rd1386, %rd3441;
$L__BB4_866:
	ld.global.f64 	%fd3856, [%rd8+216];
	cvt.rn.f64.s64 	%fd3857, %rd5185;
	ld.global.f64 	%fd3858, [%rd8+232];
	fma.rn.f64 	%fd479, %fd3858, %fd3857, %fd3856;
	ld.global.u64 	%rd1404, [%rd6+64];
	or.b64  	%rd3442, %rd5184, %rd1404;
	and.b64  	%rd3443, %rd3442, -4294967296;
	setp.ne.s64 	%p469, %rd3443, 0;
	@%p469 bra 	$L__BB4_868;
	cvt.u32.u64 	%r1150, %rd1404;
	cvt.u32.u64 	%r1151, %rd5184;
	div.u32 	%r1152, %r1151, %r1150;
	mul.lo.s32 	%r1153, %r1152, %r1150;
	sub.s32 	%r1154, %r1151, %r1153;
	cvt.u64.u32 	%rd5186, %r1152;
	cvt.u64.u32 	%rd5187, %r1154;
	bra.uni 	$L__BB4_869;
$L__BB4_868:
	div.s64 	%rd5186, %rd5184, %rd1404;
	mul.lo.s64 	%rd3444, %rd5186, %rd1404;
	sub.s64 	%rd5187, %rd5184, %rd3444;
$L__BB4_869:
	ld.global.f64 	%fd3859, [%rd8+192];
	cvt.rn.f64.s64 	%fd3860, %rd5187;
	ld.global.f64 	%fd3861, [%rd8+208];
	fma.rn.f64 	%fd480, %fd3861, %fd3860, %fd3859;
	ld.global.u64 	%rd1411, [%rd6+56];
	or.b64  	%rd3445, %rd5186, %rd1411;
	and.b64  	%rd3446, %rd3445, -4294967296;
	setp.ne.s64 	%p470, %rd3446, 0;
	@%p470 bra 	$L__BB4_871;
	cvt.u32.u64 	%r1155, %rd1411;
	cvt.u32.u64 	%r1156, %rd5186;
	div.u32 	%r1157, %r1156, %r1155;
	mul.lo.s32 	%r1158, %r1157, %r1155;
	sub.s32 	%r1159, %r1156, %r1158;
	cvt.u64.u32 	%rd5188, %r1157;
	cvt.u64.u32 	%rd5189, %r1159;
	bra.uni 	$L__BB4_872;
$L__BB4_871:
	div.s64 	%rd5188, %rd5186, %rd1411;
	mul.lo.s64 	%rd3447, %rd5188, %rd1411;
	sub.s64 	%rd5189, %rd5186, %rd3447;
$L__BB4_872:
	ld.global.f64 	%fd3862, [%rd8+168];
	cvt.rn.f64.s64 	%fd3863, %rd5189;
	ld.global.f64 	%fd3864, [%rd8+184];
	fma.rn.f64 	%fd481, %fd3864, %fd3863, %fd3862;
	ld.global.u64 	%rd1418, [%rd6+48];
	or.b64  	%rd3448, %rd5188, %rd1418;
	and.b64  	%rd3449, %rd3448, -4294967296;
	setp.ne.s64 	%p471, %rd3449, 0;
	@%p471 bra 	$L__BB4_874;
	cvt.u32.u64 	%r1160, %rd1418;
	cvt.u32.u64 	%r1161, %rd5188;
	div.u32 	%r1162, %r1161, %r1160;
	mul.lo.s32 	%r1163, %r1162, %r1160;
	sub.s32 	%r1164, %r1161, %r1163;
	cvt.u64.u32 	%rd5190, %r1162;
	cvt.u64.u32 	%rd5191, %r1164;
	bra.uni 	$L__BB4_875;
$L__BB4_874:
	div.s64 	%rd5190, %rd5188, %rd1418;
	mul.lo.s64 	%rd3450, %rd5190, %rd1418;
	sub.s64 	%rd5191, %rd5188, %rd3450;
$L__BB4_875:
	ld.global.f64 	%fd3865, [%rd8+144];
	cvt.rn.f64.s64 	%fd3866, %rd5191;
	ld.global.f64 	%fd3867, [%rd8+160];
	fma.rn.f64 	%fd482, %fd3867, %fd3866, %fd3865;
	ld.global.u64 	%rd1425, [%rd6+40];
	or.b64  	%rd3451, %rd5190, %rd1425;
	and.b64  	%rd3452, %rd3451, -4294967296;
	setp.ne.s64 	%p472, %rd3452, 0;
	@%p472 bra 	$L__BB4_877;
	cvt.u32.u64 	%r1165, %rd1425;
	cvt.u32.u64 	%r1166, %rd5190;
	div.u32 	%r1167, %r1166, %r1165;
	mul.lo.s32 	%r1168, %r1167, %r1165;
	sub.s32 	%r1169, %r1166, %r1168;
	cvt.u64.u32 	%rd5192, %r1167;
	cvt.u64.u32 	%rd5193, %r1169;
	bra.uni 	$L__BB4_878;
$L__BB4_877:
	div.s64 	%rd5192, %rd5190, %rd1425;
	mul.lo.s64 	%rd3453, %rd5192, %rd1425;
	sub.s64 	%rd5193, %rd5190, %rd3453;
$L__BB4_878:
	ld.global.f64 	%fd3868, [%rd8+120];
	cvt.rn.f64.s64 	%fd3869, %rd5193;
	ld.global.f64 	%fd3870, [%rd8+136];
	fma.rn.f64 	%fd483, %fd3870, %fd3869, %fd3868;
	ld.global.u64 	%rd1432, [%rd6+32];
	or.b64  	%rd3454, %rd5192, %rd1432;
	and.b64  	%rd3455, %rd3454, -4294967296;
	setp.ne.s64 	%p473, %rd3455, 0;
	@%p473 bra 	$L__BB4_880;
	cvt.u32.u64 	%r1170, %rd1432;
	cvt.u32.u64 	%r1171, %rd5192;
	div.u32 	%r1172, %r1171, %r1170;
	mul.lo.s32 	%r1173, %r1172, %r1170;
	sub.s32 	%r1174, %r1171, %r1173;
	cvt.u64.u32 	%rd5194, %r1172;
	cvt.u64.u32 	%rd5195, %r1174;
	bra.uni 	$L__BB4_881;
$L__BB4_880:
	div.s64 	%rd5194, %rd5192, %rd1432;
	mul.lo.s64 	%rd3456, %rd5194, %rd1432;
	sub.s64 	%rd5195, %rd5192, %rd3456;
$L__BB4_881:
	ld.global.f64 	%fd3871, [%rd8+96];
	cvt.rn.f64.s64 	%fd3872, %rd5195;
	ld.global.f64 	%fd3873, [%rd8+112];
	fma.rn.f64 	%fd484, %fd3873, %fd3872, %fd3871;
	ld.global.u64 	%rd1439, [%rd6+24];
	or.b64  	%rd3457, %rd5194, %rd1439;
	and.b64  	%rd3458, %rd3457, -4294967296;
	setp.ne.s64 	%p474, %rd3458, 0;
	@%p474 bra 	$L__BB4_883;
	cvt.u32.u64 	%r1175, %rd1439;
	cvt.u32.u64 	%r1176, %rd5194;
	div.u32 	%r1177, %r1176, %r1175;
	mul.lo.s32 	%r1178, %r1177, %r1175;
	sub.s32 	%r1179, %r1176, %r1178;
	cvt.u64.u32 	%rd5196, %r1177;
	cvt.u64.u32 	%rd5197, %r1179;
	bra.uni 	$L__BB4_884;
$L__BB4_883:
	div.s64 	%rd5196, %rd5194, %rd1439;
	mul.lo.s64 	%rd3459, %rd5196, %rd1439;
	sub.s64 	%rd5197, %rd5194, %rd3459;
$L__BB4_884:
	ld.global.f64 	%fd3874, [%rd8+72];
	cvt.rn.f64.s64 	%fd3875, %rd5197;
	ld.global.f64 	%fd3876, [%rd8+88];
	fma.rn.f64 	%fd485, %fd3876, %fd3875, %fd3874;
	ld.global.u64 	%rd1446, [%rd6+16];
	or.b64  	%rd3460, %rd5196, %rd1446;
	and.b64  	%rd3461, %rd3460, -4294967296;
	setp.ne.s64 	%p475, %rd3461, 0;
	@%p475 bra 	$L__BB4_886;
	cvt.u32.u64 	%r1180, %rd1446;
	cvt.u32.u64 	%r1181, %rd5196;
	div.u32 	%r1182, %r1181, %r1180;
	mul.lo.s32 	%r1183, %r1182, %r1180;
	sub.s32 	%r1184, %r1181, %r1183;
	cvt.u64.u32 	%rd5198, %r1182;
	cvt.u64.u32 	%rd5199, %r1184;
	bra.uni 	$L__BB4_887;
$L__BB4_886:
	div.s64 	%rd5198, %rd5196, %rd1446;
	mul.lo.s64 	%rd3462, %rd5198, %rd1446;
	sub.s64 	%rd5199, %rd5196, %rd3462;
$L__BB4_887:
	ld.global.f64 	%fd3877, [%rd8+48];
	cvt.rn.f64.s64 	%fd3878, %rd5199;
	ld.global.f64 	%fd3879, [%rd8+64];
	fma.rn.f64 	%fd486, %fd3879, %fd3878, %fd3877;
	ld.global.u64 	%rd1453, [%rd6+8];
	or.b64  	%rd3463, %rd5198, %rd1453;
	and.b64  	%rd3464, %rd3463, -4294967296;
	setp.ne.s64 	%p476, %rd3464, 0;
	@%p476 bra 	$L__BB4_889;
	cvt.u32.u64 	%r1185, %rd1453;
	cvt.u32.u64 	%r1186, %rd5198;
	div.u32 	%r1187, %r1186, %r1185;
	mul.lo.s32 	%r1188, %r1187, %r1185;
	sub.s32 	%r1189, %r1186, %r1188;
	cvt.u64.u32 	%rd5200, %r1187;
	cvt.u64.u32 	%rd5201, %r1189;
	bra.uni 	$L__BB4_890;
$L__BB4_889:
	div.s64 	%rd5200, %rd5198, %rd1453;
	mul.lo.s64 	%rd3465, %rd5200, %rd1453;
	sub.s64 	%rd5201, %rd5198, %rd3465;
$L__BB4_890:
	ld.global.f64 	%fd3880, [%rd8+24];
	cvt.rn.f64.s64 	%fd3881, %rd5201;
	ld.global.f64 	%fd3882, [%rd8+40];
	fma.rn.f64 	%fd487, %fd3882, %fd3881, %fd3880;
	ld.global.u64 	%rd1460, [%rd6];
	or.b64  	%rd3466, %rd5200, %rd1460;
	and.b64  	%rd3467, %rd3466, -4294967296;
	setp.ne.s64 	%p477, %rd3467, 0;
	@%p477 bra 	$L__BB4_892;
	cvt.u32.u64 	%r1190, %rd1460;
	cvt.u32.u64 	%r1191, %rd5200;
	rem.u32 	%r1192, %r1191, %r1190;
	cvt.u64.u32 	%rd5202, %r1192;
	bra.uni 	$L__BB4_893;
$L__BB4_892:
	rem.s64 	%rd5202, %rd5200, %rd1460;
$L__BB4_893:
	ld.global.f64 	%fd3883, [%rd8];
	cvt.rn.f64.s64 	%fd3884, %rd5202;
	ld.global.f64 	%fd3885, [%rd8+16];
	fma.rn.f64 	%fd3886, %fd3885, %fd3884, %fd3883;
	ld.global.f64 	%fd3887, [%rd7];
	fma.rn.f64 	%fd3888, %fd3887, %fd3886, 0d0000000000000000;
	ld.global.f64 	%fd3889, [%rd7+8];
	fma.rn.f64 	%fd3890, %fd3889, %fd487, %fd3888;
	ld.global.f64 	%fd3891, [%rd7+16];
	fma.rn.f64 	%fd3892, %fd3891, %fd486, %fd3890;
	ld.global.f64 	%fd3893, [%rd7+24];
	fma.rn.f64 	%fd3894, %fd3893, %fd485, %fd3892;
	ld.global.f64 	%fd3895, [%rd7+32];
	fma.rn.f64 	%fd3896, %fd3895, %fd484, %fd3894;
	ld.global.f64 	%fd3897, [%rd7+40];
	fma.rn.f64 	%fd3898, %fd3897, %fd483, %fd3896;
	ld.global.f64 	%fd3899, [%rd7+48];
	fma.rn.f64 	%fd3900, %fd3899, %fd482, %fd3898;
	ld.global.f64 	%fd3901, [%rd7+56];
	fma.rn.f64 	%fd3902, %fd3901, %fd481, %fd3900;
	ld.global.f64 	%fd3903, [%rd7+64];
	fma.rn.f64 	%fd3904, %fd3903, %fd480, %fd3902;
	ld.global.f64 	%fd3905, [%rd7+72];
	fma.rn.f64 	%fd3906, %fd3905, %fd479, %fd3904;
	ld.global.f64 	%fd3907, [%rd7+80];
	sub.f64 	%fd3908, %fd3906, %fd3907;
	abs.f64 	%fd3909, %fd3908;
	ld.global.f64 	%fd3911, [%rd5];
	setp.lt.f64 	%p478, %fd3909, %fd3911;
	ld.global.f64 	%fd3913, [%rd7+96];
	fma.rn.f64 	%fd3914, %fd3913, %fd3886, 0d0000000000000000;
	ld.global.f64 	%fd3915, [%rd7+104];
	fma.rn.f64 	%fd3916, %fd3915, %fd487, %fd3914;
	ld.global.f64 	%fd3917, [%rd7+112];
	fma.rn.f64 	%fd3918, %fd3917, %fd486, %fd3916;
	ld.global.f64 	%fd3919, [%rd7+120];
	fma.rn.f64 	%fd3920, %fd3919, %fd485, %fd3918;
	ld.global.f64 	%fd3921, [%rd7+128];
	fma.rn.f64 	%fd3922, %fd3921, %fd484, %fd3920;
	ld.global.f64 	%fd3923, [%rd7+136];
	fma.rn.f64 	%fd3924, %fd3923, %fd483, %fd3922;
	ld.global.f64 	%fd3925, [%rd7+144];
	fma.rn.f64 	%fd3926, %fd3925, %fd482, %fd3924;
	ld.global.f64 	%fd3927, [%rd7+152];
	fma.rn.f64 	%fd3928, %fd3927, %fd481, %fd3926;
	ld.global.f64 	%fd3929, [%rd7+160];
	fma.rn.f64 	%fd3930, %fd3929, %fd480, %fd3928;
	ld.global.f64 	%fd3931, [%rd7+168];
	fma.rn.f64 	%fd3932, %fd3931, %fd479, %fd3930;
	ld.global.f64 	%fd3933, [%rd7+176];
	sub.f64 	%fd3934, %fd3932, %fd3933;
	abs.f64 	%fd3935, %fd3934;
	ld.global.f64 	%fd3937, [%rd5+8];
	setp.lt.f64 	%p479, %fd3935, %fd3937;
	ld.global.f64 	%fd3939, [%rd7+192];
	fma.rn.f64 	%fd3940, %fd3939, %fd3886, 0d0000000000000000;
	ld.global.f64 	%fd3941, [%rd7+200];
	fma.rn.f64 	%fd3942, %fd3941, %fd487, %fd3940;
	ld.global.f64 	%fd3943, [%rd7+208];
	fma.rn.f64 	%fd3944, %fd3943, %fd486, %fd3942;
	ld.global.f64 	%fd3945, [%rd7+216];
	fma.rn.f64 	%fd3946, %fd3945, %fd485, %fd3944;
	ld.global.f64 	%fd3947, [%rd7+224];
	fma.rn.f64 	%fd3948, %fd3947, %fd484, %fd3946;
	ld.global.f64 	%fd3949, [%rd7+232];
	fma.rn.f64 	%fd3950, %fd3949, %fd483, %fd3948;
	ld.global.f64 	%fd3951, [%rd7+240];
	fma.rn.f64 	%fd3952, %fd3951, %fd482, %fd3950;
	ld.global.f64 	%fd3953, [%rd7+248];
	fma.rn.f64 	%fd3954, %fd3953, %fd481, %fd3952;
	ld.global.f64 	%fd3955, [%rd7+256];
	fma.rn.f64 	%fd3956, %fd3955, %fd480, %fd3954;
	ld.global.f64 	%fd3957, [%rd7+264];
	fma.rn.f64 	%fd3958, %fd3957, %fd479, %fd3956;
	ld.global.f64 	%fd3959, [%rd7+272];
	sub.f64 	%fd3960, %fd3958, %fd3959;
	abs.f64 	%fd3961, %fd3960;
	ld.global.f64 	%fd3963, [%rd5+16];
	setp.lt.f64 	%p480, %fd3961, %fd3963;
	ld.global.f64 	%fd3965, [%rd7+288];
	fma.rn.f64 	%fd3966, %fd3965, %fd3886, 0d0000000000000000;
	ld.global.f64 	%fd3967, [%rd7+296];
	fma.rn.f64 	%fd3968, %fd3967, %fd487, %fd3966;
	ld.global.f64 	%fd3969, [%rd7+304];
	fma.rn.f64 	%fd3970, %fd3969, %fd486, %fd3968;
	ld.global.f64 	%fd3971, [%rd7+312];
	fma.rn.f64 	%fd3972, %fd3971, %fd485, %fd3970;
	ld.global.f64 	%fd3973, [%rd7+320];
	fma.rn.f64 	%fd3974, %fd3973, %fd484, %fd3972;
	ld.global.f64 	%fd3975, [%rd7+328];
	fma.rn.f64 	%fd3976, %fd3975, %fd483, %fd3974;
	ld.global.f64 	%fd3977, [%rd7+336];
	fma.rn.f64 	%fd3978, %fd3977, %fd482, %fd3976;
	ld.global.f64 	%fd3979, [%rd7+344];
	fma.rn.f64 	%fd3980, %fd3979, %fd481, %fd3978;
	ld.global.f64 	%fd3981, [%rd7+352];
	fma.rn.f64 	%fd3982, %fd3981, %fd480, %fd3980;
	ld.global.f64 	%fd3983, [%rd7+360];
	fma.rn.f64 	%fd3984, %fd3983, %fd479, %fd3982;
	ld.global.f64 	%fd3985, [%rd7+368];
	sub.f64 	%fd3986, %fd3984, %fd3985;
	abs.f64 	%fd3987, %fd3986;
	ld.global.f64 	%fd3989, [%rd5+24];
	setp.lt.f64 	%p481, %fd3987, %fd3989;
	ld.global.f64 	%fd3991, [%rd7+384];
	fma.rn.f64 	%fd3992, %fd3991, %fd3886, 0d0000000000000000;
	ld.global.f64 	%fd3993, [%rd7+392];
	fma.rn.f64 	%fd3994, %fd3993, %fd487, %fd3992;
	ld.global.f64 	%fd3995, [%rd7+400];
	fma.rn.f64 	%fd3996, %fd3995, %fd486, %fd3994;
	ld.global.f64 	%fd3997, [%rd7+408];
	fma.rn.f64 	%fd3998, %fd3997, %fd485, %fd3996;
	ld.global.f64 	%fd3999, [%rd7+416];
	fma.rn.f64 	%fd4000, %fd3999, %fd484, %fd3998;
	ld.global.f64 	%fd4001, [%rd7+424];
	fma.rn.f64 	%fd4002, %fd4001, %fd483, %fd4000;
	ld.global.f64 	%fd4003, [%rd7+432];
	fma.rn.f64 	%fd4004, %fd4003, %fd482, %fd4002;
	ld.global.f64 	%fd4005, [%rd7+440];
	fma.rn.f64 	%fd4006, %fd4005, %fd481, %fd4004;
	ld.global.f64 	%fd4007, [%rd7+448];
	fma.rn.f64 	%fd4008, %fd4007, %fd480, %fd4006;
	ld.global.f64 	%fd4009, [%rd7+456];
	fma.rn.f64 	%fd4010, %fd4009, %fd479, %fd4008;
	ld.global.f64 	%fd4011, [%rd7+464];
	sub.f64 	%fd4012, %fd4010, %fd4011;
	abs.f64 	%fd4013, %fd4012;
	ld.global.f64 	%fd4015, [%rd5+32];
	setp.lt.f64 	%p482, %fd4013, %fd4015;
	ld.global.f64 	%fd4017, [%rd7+480];
	fma.rn.f64 	%fd4018, %fd4017, %fd3886, 0d0000000000000000;
	ld.global.f64 	%fd4019, [%rd7+488];
	fma.rn.f64 	%fd4020, %fd4019, %fd487, %fd4018;
	ld.global.f64 	%fd4021, [%rd7+496];
	fma.rn.f64 	%fd4022, %fd4021, %fd486, %fd4020;
	ld.global.f64 	%fd4023, [%rd7+504];
	fma.rn.f64 	%fd4024, %fd4023, %fd485, %fd4022;
	ld.global.f64 	%fd4025, [%rd7+512];
	fma.rn.f64 	%fd4026, %fd4025, %fd484, %fd4024;
	ld.global.f64 	%fd4027, [%rd7+520];
	fma.rn.f64 	%fd4028, %fd4027, %fd483, %fd4026;
	ld.global.f64 	%fd4029, [%rd7+528];
	fma.rn.f64 	%fd4030, %fd4029, %fd482, %fd4028;
	ld.global.f64 	%fd4031, [%rd7+536];
	fma.rn.f64 	%fd4032, %fd4031, %fd481, %fd4030;
	ld.global.f64 	%fd4033, [%rd7+544];
	fma.rn.f64 	%fd4034, %fd4033, %fd480, %fd4032;
	ld.global.f64 	%fd4035, [%rd7+552];
	fma.rn.f64 	%fd4036, %fd4035, %fd479, %fd4034;
	ld.global.f64 	%fd4037, [%rd7+560];
	sub.f64 	%fd4038, %fd4036, %fd4037;
	abs.f64 	%fd4039, %fd4038;
	ld.global.f64 	%fd4041, [%rd5+40];
	setp.lt.f64 	%p483, %fd4039, %fd4041;
	ld.global.f64 	%fd4043, [%rd7+576];
	fma.rn.f64 	%fd4044, %fd4043, %fd3886, 0d0000000000000000;
	ld.global.f64 	%fd4045, [%rd7+584];
	fma.rn.f64 	%fd4046, %fd4045, %fd487, %fd4044;
	ld.global.f64 	%fd4047, [%rd7+592];
	fma.rn.f64 	%fd4048, %fd4047, %fd486, %fd4046;
	ld.global.f64 	%fd4049, [%rd7+600];
	fma.rn.f64 	%fd4050, %fd4049, %fd485, %fd4048;
	ld.global.f64 	%fd4051, [%rd7+608];
	fma.rn.f64 	%fd4052, %fd4051, %fd484, %fd4050;
	ld.global.f64 	%fd4053, [%rd7+616];
	fma.rn.f64 	%fd4054, %fd4053, %fd483, %fd4052;
	ld.global.f64 	%fd4055, [%rd7+624];
	fma.rn.f64 	%fd4056, %fd4055, %fd482, %fd4054;
	ld.global.f64 	%fd4057, [%rd7+632];
	fma.rn.f64 	%fd4058, %fd4057, %fd481, %fd4056;
	ld.global.f64 	%fd4059, [%rd7+640];
	fma.rn.f64 	%fd4060, %fd4059, %fd480, %fd4058;
	ld.global.f64 	%fd4061, [%rd7+648];
	fma.rn.f64 	%fd4062, %fd4061, %fd479, %fd4060;
	ld.global.f64 	%fd4063, [%rd7+656];
	sub.f64 	%fd4064, %fd4062, %fd4063;
	abs.f64 	%fd4065, %fd4064;
	ld.global.f64 	%fd4067, [%rd5+48];
	setp.lt.f64 	%p484, %fd4065, %fd4067;
	ld.global.f64 	%fd4069, [%rd7+672];
	fma.rn.f64 	%fd4070, %fd4069, %fd3886, 0d0000000000000000;
	ld.global.f64 	%fd4071, [%rd7+680];
	fma.rn.f64 	%fd4072, %fd4071, %fd487, %fd4070;
	ld.global.f64 	%fd4073, [%rd7+688];
	fma.rn.f64 	%fd4074, %fd4073, %fd486, %fd4072;
	ld.global.f64 	%fd4075, [%rd7+696];
	fma.rn.f64 	%fd4076, %fd4075, %fd485, %fd4074;
	ld.global.f64 	%fd4077, [%rd7+704];
	fma.rn.f64 	%fd4078, %fd4077, %fd484, %fd4076;
	ld.global.f64 	%fd4079, [%rd7+712];
	fma.rn.f64 	%fd4080, %fd4079, %fd483, %fd4078;
	ld.global.f64 	%fd4081, [%rd7+720];
	fma.rn.f64 	%fd4082, %fd4081, %fd482, %fd4080;
	ld.global.f64 	%fd4083, [%rd7+728];
	fma.rn.f64 	%fd4084, %fd4083, %fd481, %fd4082;
	ld.global.f64 	%fd4085, [%rd7+736];
	fma.rn.f64 	%fd4086, %fd4085, %fd480, %fd4084;
	ld.global.f64 	%fd4087, [%rd7+744];
	fma.rn.f64 	%fd4088, %fd4087, %fd479, %fd4086;
	ld.global.f64 	%fd4089, [%rd7+752];
	sub.f64 	%fd4090, %fd4088, %fd4089;
	abs.f64 	%fd4091, %fd4090;
	ld.global.f64 	%fd4093, [%rd5+56];
	setp.lt.f64 	%p485, %fd4091, %fd4093;
	ld.global.f64 	%fd4095, [%rd7+768];
	fma.rn.f64 	%fd4096, %fd4095, %fd3886, 0d0000000000000000;
	ld.global.f64 	%fd4097, [%rd7+776];
	fma.rn.f64 	%fd4098, %fd4097, %fd487, %fd4096;
	ld.global.f64 	%fd4099, [%rd7+784];
	fma.rn.f64 	%fd4100, %fd4099, %fd486, %fd4098;
	ld.global.f64 	%fd4101, [%rd7+792];
	fma.rn.f64 	%fd4102, %fd4101, %fd485, %fd4100;
	ld.global.f64 	%fd4103, [%rd7+800];
	fma.rn.f64 	%fd4104, %fd4103, %fd484, %fd4102;
	ld.global.f64 	%fd4105, [%rd7+808];
	fma.rn.f64 	%fd4106, %fd4105, %fd483, %fd4104;
	ld.global.f64 	%fd4107, [%rd7+816];
	fma.rn.f64 	%fd4108, %fd4107, %fd482, %fd4106;
	ld.global.f64 	%fd4109, [%rd7+824];
	fma.rn.f64 	%fd4110, %fd4109, %fd481, %fd4108;
	ld.global.f64 	%fd4111, [%rd7+832];
	fma.rn.f64 	%fd4112, %fd4111, %fd480, %fd4110;
	ld.global.f64 	%fd4113, [%rd7+840];
	fma.rn.f64 	%fd4114, %fd4113, %fd479, %fd4112;
	ld.global.f64 	%fd4115, [%rd7+848];
	sub.f64 	%fd4116, %fd4114, %fd4115;
	abs.f64 	%fd4117, %fd4116;
	ld.global.f64 	%fd4119, [%rd5+64];
	setp.lt.f64 	%p486, %fd4117, %fd4119;
	ld.global.f64 	%fd4121, [%rd7+864];
	fma.rn.f64 	%fd4122, %fd4121, %fd3886, 0d0000000000000000;
	ld.global.f64 	%fd4123, [%rd7+872];
	fma.rn.f64 	%fd4124, %fd4123, %fd487, %fd4122;
	ld.global.f64 	%fd4125, [%rd7+880];
	fma.rn.f64 	%fd4126, %fd4125, %fd486, %fd4124;
	ld.global.f64 	%fd4127, [%rd7+888];
	fma.rn.f64 	%fd4128, %fd4127, %fd485, %fd4126;
	ld.global.f64 	%fd4129, [%rd7+896];
	fma.rn.f64 	%fd4130, %fd4129, %fd484, %fd4128;
	ld.global.f64 	%fd4131, [%rd7+904];
	fma.rn.f64 	%fd4132, %fd4131, %fd483, %fd4130;
	ld.global.f64 	%fd4133, [%rd7+912];
	fma.rn.f64 	%fd4134, %fd4133, %fd482, %fd4132;
	ld.global.f64 	%fd4135, [%rd7+920];
	fma.rn.f64 	%fd4136, %fd4135, %fd481, %fd4134;
	ld.global.f64 	%fd4137, [%rd7+928];
	fma.rn.f64 	%fd4138, %fd4137, %fd480, %fd4136;
	ld.global.f64 	%fd4139, [%rd7+936];
	fma.rn.f64 	%fd4140, %fd4139, %fd479, %fd4138;
	ld.global.f64 	%fd4141, [%rd7+944];
	sub.f64 	%fd4142, %fd4140, %fd4141;
	abs.f64 	%fd4143, %fd4142;
	ld.global.f64 	%fd4144, [%rd5+72];
	setp.lt.f64 	%p487, %fd4143, %fd4144;
	and.pred  	%p488, %p487, %p486;
	and.pred  	%p489, %p488, %p485;
	and.pred  	%p490, %p489, %p484;
	and.pred  	%p491, %p490, %p483;
	and.pred  	%p492, %p491, %p482;
	and.pred  	%p493, %p492, %p481;
	and.pred  	%p494, %p493, %p480;
	and.pred  	%p495, %p494, %p479;
	and.pred  	%p496, %p495, %p478;
	selp.u32 	%r3284, 1, 0, %p496;
$L__BB4_894:
	add.s32 	%r1194, %r144, 1;
	setp.ge.s32 	%p497, %r1194, %r140;
	mov.b32 	%r3285, 1;
	@%p497 bra 	$L__BB4_926;
	ld.global.u64 	%rd1464, [%rd6+72];
	or.b64  	%rd3468, %rd1387, %rd1464;
	and.b64  	%rd3469, %rd3468, -4294967296;
	setp.ne.s64 	%p498, %rd3469, 0;
	@%p498 bra 	$L__BB4_897;
	cvt.u32.u64 	%r1195, %rd1464;
	cvt.u32.u64 	%r1196, %rd1387;
	div.u32 	%r1197, %r1196, %r1195;
	mul.lo.s32 	%r1198, %r1197, %r1195;
	sub.s32 	%r1199, %r1196, %r1198;
	cvt.u64.u32 	%rd5203, %r1197;
	cvt.u64.u32 	%rd5204, %r1199;
	bra.uni 	$L__BB4_898;
$L__BB4_897:
	div.s64 	%rd5203, %rd1387, %rd1464;
	mul.lo.s64 	%rd3470, %rd5203, %rd1464;
	sub.s64 	%rd5204, %rd1387, %rd3470;
$L__BB4_898:
	ld.global.f64 	%fd4145, [%rd8+216];
	cvt.rn.f64.s64 	%fd4146, %rd5204;
	ld.global.f64 	%fd4147, [%rd8+232];
	fma.rn.f64 	%fd488, %fd4147, %fd4146, %fd4145;
	ld.global.u64 	%rd1471, [%rd6+64];
	or.b64  	%rd3471, %rd5203, %rd1471;
	and.b64  	%rd3472, %rd3471, -4294967296;
	setp.ne.s64 	%p499, %rd3472, 0;
	@%p499 bra 	$L__BB4_900;
	cvt.u32.u64 	%r1200, %rd1471;
	cvt.u32.u64 	%r1201, %rd5203;
	div.u32 	%r1202, %r1201, %r1200;
	mul.lo.s32 	%r1203, %r1202, %r1200;
	sub.s32 	%r1204, %r1201, %r1203;
	cvt.u64.u32 	%rd5205, %r1202;
	cvt.u64.u32 	%rd5206, %r1204;
	bra.uni 	$L__BB4_901;
$L__BB4_900:
	div.s64 	%rd5205, %rd5203, %rd1471;
	mul.lo.s64 	%rd3473, %rd5205, %rd1471;
	sub.s64 	%rd5206, %rd5203, %rd3473;
$L__BB4_901:
	ld.global.f64 	%fd4148, [%rd8+192];
	cvt.rn.f64.s64 	%fd4149, %rd5206;
	ld.global.f64 	%fd4150, [%rd8+208];
	fma.rn.f64 	%fd489, %fd4150, %fd4149, %fd4148;
	ld.global.u64 	%rd1478, [%rd6+56];
	or.b64  	%rd3474, %rd5205, %rd1478;
	and.b64  	%rd3475, %rd3474, -4294967296;
	setp.ne.s64 	%p500, %rd3475, 0;
	@%p500 bra 	$L__BB4_903;
	cvt.u32.u64 	%r1205, %rd1478;
	cvt.u32.u64 	%r1206, %rd5205;
	div.u32 	%r1207, %r1206, %r1205;
	mul.lo.s32 	%r1208, %r1207, %r1205;
	sub.s32 	%r1209, %r1206, %r1208;
	cvt.u64.u32 	%rd5207, %r1207;
	cvt.u64.u32 	%rd5208, %r1209;
	bra.uni 	$L__BB4_904;
$L__BB4_903:
	div.s64 	%rd5207, %rd5205, %rd1478;
	mul.lo.s64 	%rd3476, %rd5207, %rd1478;
	sub.s64 	%rd5208, %rd5205, %rd3476;
$L__BB4_904:
	ld.global.f64 	%fd4151, [%rd8+168];
	cvt.rn.f64.s64 	%fd4152, %rd5208;
	ld.global.f64 	%fd4153, [%rd8+184];
	fma.rn.f64 	%fd490, %fd4153, %fd4152, %fd4151;
	ld.global.u64 	%rd1485, [%rd6+48];
	or.b64  	%rd3477, %rd5207, %rd1485;
	and.b64  	%rd3478, %rd3477, -4294967296;
	setp.ne.s64 	%p501, %rd3478, 0;
	@%p501 bra 	$L__BB4_906;
	cvt.u32.u64 	%r1210, %rd1485;
	cvt.u32.u64 	%r1211, %rd5207;
	div.u32 	%r1212, %r1211, %r1210;
	mul.lo.s32 	%r1213, %r1212, %r1210;
	sub.s32 	%r1214, %r1211, %r1213;
	cvt.u64.u32 	%rd5209, %r1212;
	cvt.u64.u32 	%rd5210, %r1214;
	bra.uni 	$L__BB4_907;
$L__BB4_906:
	div.s64 	%rd5209, %rd5207, %rd1485;
	mul.lo.s64 	%rd3479, %rd5209, %rd1485;
	sub.s64 	%rd5210, %rd5207, %rd3479;
$L__BB4_907:
	ld.global.f64 	%fd4154, [%rd8+144];
	cvt.rn.f64.s64 	%fd4155, %rd5210;
	ld.global.f64 	%fd4156, [%rd8+160];
	fma.rn.f64 	%fd491, %fd4156, %fd4155, %fd4154;
	ld.global.u64 	%rd1492, [%rd6+40];
	or.b64  	%rd3480, %rd5209, %rd1492;
	and.b64  	%rd3481, %rd3480, -4294967296;
	setp.ne.s64 	%p502, %rd3481, 0;
	@%p502 bra 	$L__BB4_909;
	cvt.u32.u64 	%r1215, %rd1492;
	cvt.u32.u64 	%r1216, %rd5209;
	div.u32 	%r1217, %r1216, %r1215;
	mul.lo.s32 	%r1218, %r1217, %r1215;
	sub.s32 	%r1219, %r1216, %r1218;
	cvt.u64.u32 	%rd5211, %r1217;
	cvt.u64.u32 	%rd5212, %r1219;
	bra.uni 	$L__BB4_910;
$L__BB4_909:
	div.s64 	%rd5211, %rd5209, %rd1492;
	mul.lo.s64 	%rd3482, %rd5211, %rd1492;
	sub.s64 	%rd5212, %rd5209, %rd3482;
$L__BB4_910:
	ld.global.f64 	%fd4157, [%rd8+120];
	cvt.rn.f64.s64 	%fd4158, %rd5212;
	ld.global.f64 	%fd4159, [%rd8+136];
	fma.rn.f64 	%fd492, %fd4159, %fd4158, %fd4157;
	ld.global.u64 	%rd1499, [%rd6+32];
	or.b64  	%rd3483, %rd5211, %rd1499;
	and.b64  	%rd3484, %rd3483, -4294967296;
	setp.ne.s64 	%p503, %rd3484, 0;
	@%p503 bra 	$L__BB4_912;
	cvt.u32.u64 	%r1220, %rd1499;
	cvt.u32.u64 	%r1221, %rd5211;
	div.u32 	%r1222, %r1221, %r1220;
	mul.lo.s32 	%r1223, %r1222, %r1220;
	sub.s32 	%r1224, %r1221, %r1223;
	cvt.u64.u32 	%rd5213, %r1222;
	cvt.u64.u32 	%rd5214, %r1224;
	bra.uni 	$L__BB4_913;
$L__BB4_912:
	div.s64 	%rd5213, %rd5211, %rd1499;
	mul.lo.s64 	%rd3485, %rd5213, %rd1499;
	sub.s64 	%rd5214, %rd5211, %rd3485;
$L__BB4_913:
	ld.global.f64 	%fd4160, [%rd8+96];
	cvt.rn.f64.s64 	%fd4161, %rd5214;
	ld.global.f64 	%fd4162, [%rd8+112];
	fma.rn.f64 	%fd493, %fd4162, %fd4161, %fd4160;
	ld.global.u64 	%rd1506, [%rd6+24];
	or.b64  	%rd3486, %rd5213, %rd1506;
	and.b64  	%rd3487, %rd3486, -4294967296;
	setp.ne.s64 	%p504, %rd3487, 0;
	@%p504 bra 	$L__BB4_915;
	cvt.u32.u64 	%r1225, %rd1506;
	cvt.u32.u64 	%r1226, %rd5213;
	div.u32 	%r1227, %r1226, %r1225;
	mul.lo.s32 	%r1228, %r1227, %r1225;
	sub.s32 	%r1229, %r1226, %r1228;
	cvt.u64.u32 	%rd5215, %r1227;
	cvt.u64.u32 	%rd5216, %r1229;
	bra.uni 	$L__BB4_916;
$L__BB4_915:
	div.s64 	%rd5215, %rd5213, %rd1506;
	mul.lo.s64 	%rd3488, %rd5215, %rd1506;
	sub.s64 	%rd5216, %rd5213, %rd3488;
$L__BB4_916:
	ld.global.f64 	%fd4163, [%rd8+72];
	cvt.rn.f64.s64 	%fd4164, %rd5216;
	ld.global.f64 	%fd4165, [%rd8+88];
	fma.rn.f64 	%fd494, %fd4165, %fd4164, %fd4163;
	ld.global.u64 	%rd1513, [%rd6+16];
	or.b64  	%rd3489, %rd5215, %rd1513;
	and.b64  	%rd3490, %rd3489, -4294967296;
	setp.ne.s64 	%p505, %rd3490, 0;
	@%p505 bra 	$L__BB4_918;
	cvt.u32.u64 	%r1230, %rd1513;
	cvt.u32.u64 	%r1231, %rd5215;
	div.u32 	%r1232, %r1231, %r1230;
	mul.lo.s32 	%r1233, %r1232, %r1230;
	sub.s32 	%r1234, %r1231, %r1233;
	cvt.u64.u32 	%rd5217, %r1232;
	cvt.u64.u32 	%rd5218, %r1234;
	bra.uni 	$L__BB4_919;
$L__BB4_918:
	div.s64 	%rd5217, %rd5215, %rd1513;
	mul.lo.s64 	%rd3491, %rd5217, %rd1513;
	sub.s64 	%rd5218, %rd5215, %rd3491;
$L__BB4_919:
	ld.global.f64 	%fd4166, [%rd8+48];
	cvt.rn.f64.s64 	%fd4167, %rd5218;
	ld.global.f64 	%fd4168, [%rd8+64];
	fma.rn.f64 	%fd495, %fd4168, %fd4167, %fd4166;
	ld.global.u64 	%rd1520, [%rd6+8];
	or.b64  	%rd3492, %rd5217, %rd1520;
	and.b64  	%rd3493, %rd3492, -4294967296;
	setp.ne.s64 	%p506, %rd3493, 0;
	@%p506 bra 	$L__BB4_921;
	cvt.u32.u64 	%r1235, %rd1520;
	cvt.u32.u64 	%r1236, %rd5217;
	div.u32 	%r1237, %r1236, %r1235;
	mul.lo.s32 	%r1238, %r1237, %r1235;
	sub.s32 	%r1239, %r1236, %r1238;
	cvt.u64.u32 	%rd5219, %r1237;
	cvt.u64.u32 	%rd5220, %r1239;
	bra.uni 	$L__BB4_922;
$L__BB4_921:
	div.s64 	%rd5219, %rd5217, %rd1520;
	mul.lo.s64 	%rd3494, %rd5219, %rd1520;
	sub.s64 	%rd5220, %rd5217, %rd3494;
$L__BB4_922:
	ld.global.f64 	%fd4169, [%rd8+24];
	cvt.rn.f64.s64 	%fd4170, %rd5220;
	ld.global.f64 	%fd4171, [%rd8+40];
	fma.rn.f64 	%fd496, %fd4171, %fd4170, %fd4169;
	ld.global.u64 	%rd1527, [%rd6];
	or.b64  	%rd3495, %rd5219, %rd1527;
	and.b64  	%rd3496, %rd3495, -4294967296;
	setp.ne.s64 	%p507, %rd3496, 0;
	@%p507 bra 	$L__BB4_924;
	cvt.u32.u64 	%r1240, %rd1527;
	cvt.u32.u64 	%r1241, %rd5219;
	rem.u32 	%r1242, %r1241, %r1240;
	cvt.u64.u32 	%rd5221, %r1242;
	bra.uni 	$L__BB4_925;
$L__BB4_924:
	rem.s64 	%rd5221, %rd5219, %rd1527;
$L__BB4_925:
	ld.global.f64 	%fd4172, [%rd8];
	cvt.rn.f64.s64 	%fd4173, %rd5221;
	ld.global.f64 	%fd4174, [%rd8+16];
	fma.rn.f64 	%fd4175, %fd4174, %fd4173, %fd4172;
	ld.global.f64 	%fd4176, [%rd7];
	fma.rn.f64 	%fd4177, %fd4176, %fd4175, 0d0000000000000000;
	ld.global.f64 	%fd4178, [%rd7+8];
	fma.rn.f64 	%fd4179, %fd4178, %fd496, %fd4177;
	ld.global.f64 	%fd4180, [%rd7+16];
	fma.rn.f64 	%fd4181, %fd4180, %fd495, %fd4179;
	ld.global.f64 	%fd4182, [%rd7+24];
	fma.rn.f64 	%fd4183, %fd4182, %fd494, %fd4181;
	ld.global.f64 	%fd4184, [%rd7+32];
	fma.rn.f64 	%fd4185, %fd4184, %fd493, %fd4183;
	ld.global.f64 	%fd4186, [%rd7+40];
	fma.rn.f64 	%fd4187, %fd4186, %fd492, %fd4185;
	ld.global.f64 	%fd4188, [%rd7+48];
	fma.rn.f64 	%fd4189, %fd4188, %fd491, %fd4187;
	ld.global.f64 	%fd4190, [%rd7+56];
	fma.rn.f64 	%fd4191, %fd4190, %fd490, %fd4189;
	ld.global.f64 	%fd4192, [%rd7+64];
	fma.rn.f64 	%fd4193, %fd4192, %fd489, %fd4191;
	ld.global.f64 	%fd4194, [%rd7+72];
	fma.rn.f64 	%fd4195, %fd4194, %fd488, %fd4193;
	ld.global.f64 	%fd4196, [%rd7+80];
	sub.f64 	%fd4197, %fd4195, %fd4196;
	abs.f64 	%fd4198, %fd4197;
	ld.global.f64 	%fd4200, [%rd5];
	setp.lt.f64 	%p508, %fd4198, %fd4200;
	ld.global.f64 	%fd4202, [%rd7+96];
	fma.rn.f64 	%fd4203, %fd4202, %fd4175, 0d0000000000000000;
	ld.global.f64 	%fd4204, [%rd7+104];
	fma.rn.f64 	%fd4205, %fd4204, %fd496, %fd4203;
	ld.global.f64 	%fd4206, [%rd7+112];
	fma.rn.f64 	%fd4207, %fd4206, %fd495, %fd4205;
	ld.global.f64 	%fd4208, [%rd7+120];
	fma.rn.f64 	%fd4209, %fd4208, %fd494, %fd4207;
	ld.global.f64 	%fd4210, [%rd7+128];
	fma.rn.f64 	%fd4211, %fd4210, %fd493, %fd4209;
	ld.global.f64 	%fd4212, [%rd7+136];
	fma.rn.f64 	%fd4213, %fd4212, %fd492, %fd4211;
	ld.global.f64 	%fd4214, [%rd7+144];
	fma.rn.f64 	%fd4215, %fd4214, %fd491, %fd4213;
	ld.global.f64 	%fd4216, [%rd7+152];
	fma.rn.f64 	%fd4217, %fd4216, %fd490, %fd4215;
	ld.global.f64 	%fd4218, [%rd7+160];
	fma.rn.f64 	%fd4219, %fd4218, %fd489, %fd4217;
	ld.global.f64 	%fd4220, [%rd7+168];
	fma.rn.f64 	%fd4221, %fd4220, %fd488, %fd4219;
	ld.global.f64 	%fd4222, [%rd7+176];
	sub.f64 	%fd4223, %fd4221, %fd4222;
	abs.f64 	%fd4224, %fd4223;
	ld.global.f64 	%fd4226, [%rd5+8];
	setp.lt.f64 	%p509, %fd4224, %fd4226;
	ld.global.f64 	%fd4228, [%rd7+192];
	fma.rn.f64 	%fd4229, %fd4228, %fd4175, 0d0000000000000000;
	ld.global.f64 	%fd4230, [%rd7+200];
	fma.rn.f64 	%fd4231, %fd4230, %fd496, %fd4229;
	ld.global.f64 	%fd4232, [%rd7+208];
	fma.rn.f64 	%fd4233, %fd4232, %fd495, %fd4231;
	ld.global.f64 	%fd4234, [%rd7+216];
	fma.rn.f64 	%fd4235, %fd4234, %fd494, %fd4233;
	ld.global.f64 	%fd4236, [%rd7+224];
	fma.rn.f64 	%fd4237, %fd4236, %fd493, %fd4235;
	ld.global.f64 	%fd4238, [%rd7+232];
	fma.rn.f64 	%fd4239, %fd4238, %fd492, %fd4237;
	ld.global.f64 	%fd4240, [%rd7+240];
	fma.rn.f64 	%fd4241, %fd4240, %fd491, %fd4239;
	ld.global.f64 	%fd4242, [%rd7+248];
	fma.rn.f64 	%fd4243, %fd4242, %fd490, %fd4241;
	ld.global.f64 	%fd4244, [%rd7+256];
	fma.rn.f64 	%fd4245, %fd4244, %fd489, %fd4243;
	ld.global.f64 	%fd4246, [%rd7+264];
	fma.rn.f64 	%fd4247, %fd4246, %fd488, %fd4245;
	ld.global.f64 	%fd4248, [%rd7+272];
	sub.f64 	%fd4249, %fd4247, %fd4248;
	abs.f64 	%fd4250, %fd4249;
	ld.global.f64 	%fd4252, [%rd5+16];
	setp.lt.f64 	%p510, %fd4250, %fd4252;
	ld.global.f64 	%fd4254, [%rd7+288];
	fma.rn.f64 	%fd4255, %fd4254, %fd4175, 0d0000000000000000;
	ld.global.f64 	%fd4256, [%rd7+296];
	fma.rn.f64 	%fd4257, %fd4256, %fd496, %fd4255;
	ld.global.f64 	%fd4258, [%rd7+304];
	fma.rn.f64 	%fd4259, %fd4258, %fd495, %fd4257;
	ld.global.f64 	%fd4260, [%rd7+312];
	fma.rn.f64 	%fd4261, %fd4260, %fd494, %fd4259;
	ld.global.f64 	%fd4262, [%rd7+320];
	fma.rn.f64 	%fd4263, %fd4262, %fd493, %fd4261;
	ld.global.f64 	%fd4264, [%rd7+328];
	fma.rn.f64 	%fd4265, %fd4264, %fd492, %fd4263;
	ld.global.f64 	%fd4266, [%rd7+336];
	fma.rn.f64 	%fd4267, %fd4266, %fd491, %fd4265;
	ld.global.f64 	%fd4268, [%rd7+344];
	fma.rn.f64 	%fd4269, %fd4268, %fd490, %fd4267;
	ld.global.f64 	%fd4270, [%rd7+352];
	fma.rn.f64 	%fd4271, %fd4270, %fd489, %fd4269;
	ld.global.f64 	%fd4272, [%rd7+360];
	fma.rn.f64 	%fd4273, %fd4272, %fd488, %fd4271;
	ld.global.f64 	%fd4274, [%rd7+368];
	sub.f64 	%fd4275, %fd4273, %fd4274;
	abs.f64 	%fd4276, %fd4275;
	ld.global.f64 	%fd4278, [%rd5+24];
	setp.lt.f64 	%p511, %fd4276, %fd4278;
	ld.global.f64 	%fd4280, [%rd7+384];
	fma.rn.f64 	%fd4281, %fd4280, %fd4175, 0d0000000000000000;
	ld.global.f64 	%fd4282, [%rd7+392];
	fma.rn.f64 	%fd4283, %fd4282, %fd496, %fd4281;
	ld.global.f64 	%fd4284, [%rd7+400];
	fma.rn.f64 	%fd4285, %fd4284, %fd495, %fd4283;
	ld.global.f64 	%fd4286, [%rd7+408];
	fma.rn.f64 	%fd4287, %fd4286, %fd494, %fd4285;
	ld.global.f64 	%fd4288, [%rd7+416];
	fma.rn.f64 	%fd4289, %fd4288, %fd493, %fd4287;
	ld.global.f64 	%fd4290, [%rd7+424];
	fma.rn.f64 	%fd4291, %fd4290, %fd492, %fd4289;
	ld.global.f64 	%fd4292, [%rd7+432];
	fma.rn.f64 	%fd4293, %fd4292, %fd491, %fd4291;
	ld.global.f64 	%fd4294, [%rd7+440];
	fma.rn.f64 	%fd4295, %fd4294, %fd490, %fd4293;
	ld.global.f64 	%fd4296, [%rd7+448];
	fma.rn.f64 	%fd4297, %fd4296, %fd489, %fd4295;
	ld.global.f64 	%fd4298, [%rd7+456];
	fma.rn.f64 	%fd4299, %fd4298, %fd488, %fd4297;
	ld.global.f64 	%fd4300, [%rd7+464];
	sub.f64 	%fd4301, %fd4299, %fd4300;
	abs.f64 	%fd4302, %fd4301;
	ld.global.f64 	%fd4304, [%rd5+32];
	setp.lt.f64 	%p512, %fd4302, %fd4304;
	ld.global.f64 	%fd4306, [%rd7+480];
	fma.rn.f64 	%fd4307, %fd4306, %fd4175, 0d0000000000000000;
	ld.global.f64 	%fd4308, [%rd7+488];
	fma.rn.f64 	%fd4309, %fd4308, %fd496, %fd4307;
	ld.global.f64 	%fd4310, [%rd7+496];
	fma.rn.f64 	%fd4311, %fd4310, %fd495, %fd4309;
	ld.global.f64 	%fd4312, [%rd7+504];
	fma.rn.f64 	%fd4313, %fd4312, %fd494, %fd4311;
	ld.global.f64 	%fd4314, [%rd7+512];
	fma.rn.f64 	%fd4315, %fd4314, %fd493, %fd4313;
	ld.global.f64 	%fd4316, [%rd7+520];
	fma.rn.f64 	%fd4317, %fd4316, %fd492, %fd4315;
	ld.global.f64 	%fd4318, [%rd7+528];
	fma.rn.f64 	%fd4319, %fd4318, %fd491, %fd4317;
	ld.global.f64 	%fd4320, [%rd7+536];
	fma.rn.f64 	%fd4321, %fd4320, %fd490, %fd4319;
	ld.global.f64 	%fd4322, [%rd7+544];
	fma.rn.f64 	%fd4323, %fd4322, %fd489, %fd4321;
	ld.global.f64 	%fd4324, [%rd7+552];
	fma.rn.f64 	%fd4325, %fd4324, %fd488, %fd4323;
	ld.global.f64 	%fd4326, [%rd7+560];
	sub.f64 	%fd4327, %fd4325, %fd4326;
	abs.f64 	%fd4328, %fd4327;
	ld.global.f64 	%fd4330, [%rd5+40];
	setp.lt.f64 	%p513, %fd4328, %fd4330;
	ld.global.f64 	%fd4332, [%rd7+576];
	fma.rn.f64 	%fd4333, %fd4332, %fd4175, 0d0000000000000000;
	ld.global.f64 	%fd4334, [%rd7+584];
	fma.rn.f64 	%fd4335, %fd4334, %fd496, %fd4333;
	ld.global.f64 	%fd4336, [%rd7+592];
	fma.rn.f64 	%fd4337, %fd4336, %fd495, %fd4335;
	ld.global.f64 	%fd4338, [%rd7+600];
	fma.rn.f64 	%fd4339, %fd4338, %fd494, %fd4337;
	ld.global.f64 	%fd4340, [%rd7+608];
	fma.rn.f64 	%fd4341, %fd4340, %fd493, %fd4339;
	ld.global.f64 	%fd4342, [%rd7+616];
	fma.rn.f64 	%fd4343, %fd4342, %fd492, %fd4341;
	ld.global.f64 	%fd4344, [%rd7+624];
	fma.rn.f64 	%fd4345, %fd4344, %fd491, %fd4343;
	ld.global.f64 	%fd4346, [%rd7+632];
	fma.rn.f64 	%fd4347, %fd4346, %fd490, %fd4345;
	ld.global.f64 	%fd4348, [%rd7+640];
	fma.rn.f64 	%fd4349, %fd4348, %fd489, %fd4347;
	ld.global.f64 	%fd4350, [%rd7+648];
	fma.rn.f64 	%fd4351, %fd4350, %fd488, %fd4349;
	ld.global.f64 	%fd4352, [%rd7+656];
	sub.f64 	%fd4353, %fd4351, %fd4352;
	abs.f64 	%fd4354, %fd4353;
	ld.global.f64 	%fd4356, [%rd5+48];
	setp.lt.f64 	%p514, %fd4354, %fd4356;
	ld.global.f64 	%fd4358, [%rd7+672];
	fma.rn.f64 	%fd4359, %fd4358, %fd4175, 0d0000000000000000;
	ld.global.f64 	%fd4360, [%rd7+680];
	fma.rn.f64 	%fd4361, %fd4360, %fd496, %fd4359;
	ld.global.f64 	%fd4362, [%rd7+688];
	fma.rn.f64 	%fd4363, %fd4362, %fd495, %fd4361;
	ld.global.f64 	%fd4364, [%rd7+696];
	fma.rn.f64 	%fd4365, %fd4364, %fd494, %fd4363;
	ld.global.f64 	%fd4366, [%rd7+704];
	fma.rn.f64 	%fd4367, %fd4366, %fd493, %fd4365;
	ld.global.f64 	%fd4368, [%rd7+712];
	fma.rn.f64 	%fd4369, %fd4368, %fd492, %fd4367;
	ld.global.f64 	%fd4370, [%rd7+720];
	fma.rn.f64 	%fd4371, %fd4370, %fd491, %fd4369;
	ld.global.f64 	%fd4372, [%rd7+728];
	fma.rn.f64 	%fd4373, %fd4372, %fd490, %fd4371;
	ld.global.f64 	%fd4374, [%rd7+736];
	fma.rn.f64 	%fd4375, %fd4374, %fd489, %fd4373;
	ld.global.f64 	%fd4376, [%rd7+744];
	fma.rn.f64 	%fd4377, %fd4376, %fd488, %fd4375;
	ld.global.f64 	%fd4378, [%rd7+752];
	sub.f64 	%fd4379, %fd4377, %fd4378;
	abs.f64 	%fd4380, %fd4379;
	ld.global.f64 	%fd4382, [%rd5+56];
	setp.lt.f64 	%p515, %fd4380, %fd4382;
	ld.global.f64 	%fd4384, [%rd7+768];
	fma.rn.f64 	%fd4385, %fd4384, %fd4175, 0d0000000000000000;
	ld.global.f64 	%fd4386, [%rd7+776];
	fma.rn.f64 	%fd4387, %fd4386, %fd496, %fd4385;
	ld.global.f64 	%fd4388, [%rd7+784];
	fma.rn.f64 	%fd4389, %fd4388, %fd495, %fd4387;
	ld.global.f64 	%fd4390, [%rd7+792];
	fma.rn.f64 	%fd4391, %fd4390, %fd494, %fd4389;
	ld.global.f64 	%fd4392, [%rd7+800];
	fma.rn.f64 	%fd4393, %fd4392, %fd493, %fd4391;
	ld.global.f64 	%fd4394, [%rd7+808];
	fma.rn.f64 	%fd4395, %fd4394, %fd492, %fd4393;
	ld.global.f64 	%fd4396, [%rd7+816];
	fma.rn.f64 	%fd4397, %fd4396, %fd491, %fd4395;
	ld.global.f64 	%fd4398, [%rd7+824];
	fma.rn.f64 	%fd4399, %fd4398, %fd490, %fd4397;
	ld.global.f64 	%fd4400, [%rd7+832];
	fma.rn.f64 	%fd4401, %fd4400, %fd489, %fd4399;
	ld.global.f64 	%fd4402, [%rd7+840];
	fma.rn.f64 	%fd4403, %fd4402, %fd488, %fd4401;
	ld.global.f64 	%fd4404, [%rd7+848];
	sub.f64 	%fd4405, %fd4403, %fd4404;
	abs.f64 	%fd4406, %fd4405;
	ld.global.f64 	%fd4408, [%rd5+64];
	setp.lt.f64 	%p516, %fd4406, %fd4408;
	ld.global.f64 	%fd4410, [%rd7+864];
	fma.rn.f64 	%fd4411, %fd4410, %fd4175, 0d0000000000000000;
	ld.global.f64 	%fd4412, [%rd7+872];
	fma.rn.f64 	%fd4413, %fd4412, %fd496, %fd4411;
	ld.global.f64 	%fd4414, [%rd7+880];
	fma.rn.f64 	%fd4415, %fd4414, %fd495, %fd4413;
	ld.global.f64 	%fd4416, [%rd7+888];
	fma.rn.f64 	%fd4417, %fd4416, %fd494, %fd4415;
	ld.global.f64 	%fd4418, [%rd7+896];
	fma.rn.f64 	%fd4419, %fd4418, %fd493, %fd4417;
	ld.global.f64 	%fd4420, [%rd7+904];
	fma.rn.f64 	%fd4421, %fd4420, %fd492, %fd4419;
	ld.global.f64 	%fd4422, [%rd7+912];
	fma.rn.f64 	%fd4423, %fd4422, %fd491, %fd4421;
	ld.global.f64 	%fd4424, [%rd7+920];
	fma.rn.f64 	%fd4425, %fd4424, %fd490, %fd4423;
	ld.global.f64 	%fd4426, [%rd7+928];
	fma.rn.f64 	%fd4427, %fd4426, %fd489, %fd4425;
	ld.global.f64 	%fd4428, [%rd7+936];
	fma.rn.f64 	%fd4429, %fd4428, %fd488, %fd4427;
	ld.global.f64 	%fd4430, [%rd7+944];
	sub.f64 	%fd4431, %fd4429, %fd4430;
	abs.f64 	%fd4432, %fd4431;
	ld.global.f64 	%fd4433, [%rd5+72];
	setp.lt.f64 	%p517, %fd4432, %fd4433;
	and.pred  	%p518, %p517, %p516;
	and.pred  	%p519, %p518, %p515;
	and.pred  	%p520, %p519, %p514;
	and.pred  	%p521, %p520, %p513;
	and.pred  	%p522, %p521, %p512;
	and.pred  	%p523, %p522, %p511;
	and.pred  	%p524, %p523, %p510;
	and.pred  	%p525, %p524, %p509;
	and.pred  	%p526, %p525, %p508;
	selp.u32 	%r3285, 1, 0, %p526;
$L__BB4_926:
	add.s32 	%r1244, %r144, 2;
	setp.ge.s32 	%p527, %r1244, %r140;
	mov.b32 	%r3286, 1;
	@%p527 bra 	$L__BB4_958;
	ld.global.u64 	%rd1531, [%rd6+72];
	or.b64  	%rd3497, %rd1388, %rd1531;
	and.b64  	%rd3498, %rd3497, -4294967296;
	setp.ne.s64 	%p528, %rd3498, 0;
	@%p528 bra 	$L__BB4_929;
	cvt.u32.u64 	%r1245, %rd1531;
	cvt.u32.u64 	%r1246, %rd1388;
	div.u32 	%r1247, %r1246, %r1245;
	mul.lo.s32 	%r1248, %r1247, %r1245;
	sub.s32 	%r1249, %r1246, %r1248;
	cvt.u64.u32 	%rd5222, %r1247;
	cvt.u64.u32 	%rd5223, %r1249;
	bra.uni 	$L__BB4_930;
$L__BB4_929:
	div.s64 	%rd5222, %rd1388, %rd1531;
	mul.lo.s64 	%rd3499, %rd5222, %rd1531;
	sub.s64 	%rd5223, %rd1388, %rd3499;
$L__BB4_930:
	ld.global.f64 	%fd4434, [%rd8+216];
	cvt.rn.f64.s64 	%fd4435, %rd5223;
	ld.global.f64 	%fd4436, [%rd8+232];
	fma.rn.f64 	%fd497, %fd4436, %fd4435, %fd4434;
	ld.global.u64 	%rd1538, [%rd6+64];
	or.b64  	%rd3500, %rd5222, %rd1538;
	and.b64  	%rd3501, %rd3500, -4294967296;
	setp.ne.s64 	%p529, %rd3501, 0;
	@%p529 bra 	$L__BB4_932;
	cvt.u32.u64 	%r1250, %rd1538;
	cvt.u32.u64 	%r1251, %rd5222;
	div.u32 	%r1252, %r1251, %r1250;
	mul.lo.s32 	%r1253, %r1252, %r1250;
	sub.s32 	%r1254, %r1251, %r1253;
	cvt.u64.u32 	%rd5224, %r1252;
	cvt.u64.u32 	%rd5225, %r1254;
	bra.uni 	$L__BB4_933;
$L__BB4_932:
	div.s64 	%rd5224, %rd5222, %rd1538;
	mul.lo.s64 	%rd3502, %rd5224, %rd1538;
	sub.s64 	%rd5225, %rd5222, %rd3502;
$L__BB4_933:
	ld.global.f64 	%fd4437, [%rd8+192];
	cvt.rn.f64.s64 	%fd4438, %rd5225;
	ld.global.f64 	%fd4439, [%rd8+208];
	fma.rn.f64 	%fd498, %fd4439, %fd4438, %fd4437;
	ld.global.u64 	%rd1545, [%rd6+56];
	or.b64  	%rd3503, %rd5224, %rd1545;
	and.b64  	%rd3504, %rd3503, -4294967296;
	setp.ne.s64 	%p530, %rd3504, 0;
	@%p530 bra 	$L__BB4_935;
	cvt.u32.u64 	%r1255, %rd1545;
	cvt.u32.u64 	%r1256, %rd5224;
	div.u32 	%r1257, %r1256, %r1255;
	mul.lo.s32 	%r1258, %r1257, %r1255;
	sub.s32 	%r1259, %r1256, %r1258;
	cvt.u64.u32 	%rd5226, %r1257;
	cvt.u64.u32 	%rd5227, %r1259;
	bra.uni 	$L__BB4_936;
$L__BB4_935:
	div.s64 	%rd5226, %rd5224, %rd1545;
	mul.lo.s64 	%rd3505, %rd5226, %rd1545;
	sub.s64 	%rd5227, %rd5224, %rd3505;
$L__BB4_936:
	ld.global.f64 	%fd4440, [%rd8+168];
	cvt.rn.f64.s64 	%fd4441, %rd5227;
	ld.global.f64 	%fd4442, [%rd8+184];
	fma.rn.f64 	%fd499, %fd4442, %fd4441, %fd4440;
	ld.global.u64 	%rd1552, [%rd6+48];
	or.b64  	%rd3506, %rd5226, %rd1552;
	and.b64  	%rd3507, %rd3506, -4294967296;
	setp.ne.s64 	%p531, %rd3507, 0;
	@%p531 bra 	$L__BB4_938;
	cvt.u32.u64 	%r1260, %rd1552;
	cvt.u32.u64 	%r1261, %rd5226;
	div.u32 	%r1262, %r1261, %r1260;
	mul.lo.s32 	%r1263, %r1262, %r1260;
	sub.s32 	%r1264, %r1261, %r1263;
	cvt.u64.u32 	%rd5228, %r1262;
	cvt.u64.u32 	%rd5229, %r1264;
	bra.uni 	$L__BB4_939;
$L__BB4_938:
	div.s64 	%rd5228, %rd5226, %rd1552;
	mul.lo.s64 	%rd3508, %rd5228, %rd1552;
	sub.s64 	%rd5229, %rd5226, %rd3508;
$L__BB4_939:
	ld.global.f64 	%fd4443, [%rd8+144];
	cvt.rn.f64.s64 	%fd4444, %rd5229;
	ld.global.f64 	%fd4445, [%rd8+160];
	fma.rn.f64 	%fd500, %fd4445, %fd4444, %fd4443;
	ld.global.u64 	%rd1559, [%rd6+40];
	or.b64  	%rd3509, %rd5228, %rd1559;
	and.b64  	%rd3510, %rd3509, -4294967296;
	setp.ne.s64 	%p532, %rd3510, 0;
	@%p532 bra 	$L__BB4_941;
	cvt.u32.u64 	%r1265, %rd1559;
	cvt.u32.u64 	%r1266, %rd5228;
	div.u32 	%r1267, %r1266, %r1265;
	mul.lo.s32 	%r1268, %r1267, %r1265;
	sub.s32 	%r1269, %r1266, %r1268;
	cvt.u64.u32 	%rd5230, %r1267;
	cvt.u64.u32 	%rd5231, %r1269;
	bra.uni 	$L__BB4_942;
$L__BB4_941:
	div.s64 	%rd5230, %rd5228, %rd1559;
	mul.lo.s64 	%rd3511, %rd5230, %rd1559;
	sub.s64 	%rd5231, %rd5228, %rd3511;
$L__BB4_942:
	ld.global.f64 	%fd4446, [%rd8+120];
	cvt.rn.f64.s64 	%fd4447, %rd5231;
	ld.global.f64 	%fd4448, [%rd8+136];
	fma.rn.f64 	%fd501, %fd4448, %fd4447, %fd4446;
	ld.global.u64 	%rd1566, [%rd6+32];
	or.b64  	%rd3512, %rd5230, %rd1566;
	and.b64  	%rd3513, %rd3512, -4294967296;
	setp.ne.s64 	%p533, %rd3513, 0;
	@%p533 bra 	$L__BB4_944;
	cvt.u32.u64 	%r1270, %rd1566;
	cvt.u32.u64 	%r1271, %rd5230;
	div.u32 	%r1272, %r1271, %r1270;
	mul.lo.s32 	%r1273, %r1272, %r1270;
	sub.s32 	%r1274, %r1271, %r1273;
	cvt.u64.u32 	%rd5232, %r1272;
	cvt.u64.u32 	%rd5233, %r1274;
	bra.uni 	$L__BB4_945;
$L__BB4_944:
	div.s64 	%rd5232, %rd5230, %rd1566;
	mul.lo.s64 	%rd3514, %rd5232, %rd1566;
	sub.s64 	%rd5233, %rd5230, %rd3514;
$L__BB4_945:
	ld.global.f64 	%fd4449, [%rd8+96];
	cvt.rn.f64.s64 	%fd4450, %rd5233;
	ld.global.f64 	%fd4451, [%rd8+112];
	fma.rn.f64 	%fd502, %fd4451, %fd4450, %fd4449;
	ld.global.u64 	%rd1573, [%rd6+24];
	or.b64  	%rd3515, %rd5232, %rd1573;
	and.b64  	%rd3516, %rd3515, -4294967296;
	setp.ne.s64 	%p534, %rd3516, 0;
	@%p534 bra 	$L__BB4_947;
	cvt.u32.u64 	%r1275, %rd1573;
	cvt.u32.u64 	%r1276, %rd5232;
	div.u32 	%r1277, %r1276, %r1275;
	mul.lo.s32 	%r1278, %r1277, %r1275;
	sub.s32 	%r1279, %r1276, %r1278;
	cvt.u64.u32 	%rd5234, %r1277;
	cvt.u64.u32 	%rd5235, %r1279;
	bra.uni 	$L__BB4_948;
$L__BB4_947:
	div.s64 	%rd5234, %rd5232, %rd1573;
	mul.lo.s64 	%rd3517, %rd5234, %rd1573;
	sub.s64 	%rd5235, %rd5232, %rd3517;
$L__BB4_948:
	ld.global.f64 	%fd4452, [%rd8+72];
	cvt.rn.f64.s64 	%fd4453, %rd5235;
	ld.global.f64 	%fd4454, [%rd8+88];
	fma.rn.f64 	%fd503, %fd4454, %fd4453, %fd4452;
	ld.global.u64 	%rd1580, [%rd6+16];
	or.b64  	%rd3518, %rd5234, %rd1580;
	and.b64  	%rd3519, %rd3518, -4294967296;
	setp.ne.s64 	%p535, %rd3519, 0;
	@%p535 bra 	$L__BB4_950;
	cvt.u32.u64 	%r1280, %rd1580;
	cvt.u32.u64 	%r1281, %rd5234;
	div.u32 	%r1282, %r1281, %r1280;
	mul.lo.s32 	%r1283, %r1282, %r1280;
	sub.s32 	%r1284, %r1281, %r1283;
	cvt.u64.u32 	%rd5236, %r1282;
	cvt.u64.u32 	%rd5237, %r1284;
	bra.uni 	$L__BB4_951;
$L__BB4_950:
	div.s64 	%rd5236, %rd5234, %rd1580;
	mul.lo.s64 	%rd3520, %rd5236, %rd1580;
	sub.s64 	%rd5237, %rd5234, %rd3520;
$L__BB4_951:
	ld.global.f64 	%fd4455, [%rd8+48];
	cvt.rn.f64.s64 	%fd4456, %rd5237;
	ld.global.f64 	%fd4457, [%rd8+64];
	fma.rn.f64 	%fd504, %fd4457, %fd4456, %fd4455;
	ld.global.u64 	%rd1587, [%rd6+8];
	or.b64  	%rd3521, %rd5236, %rd1587;
	and.b64  	%rd3522, %rd3521, -4294967296;
	setp.ne.s64 	%p536, %rd3522, 0;
	@%p536 bra 	$L__BB4_953;
	cvt.u32.u64 	%r1285, %rd1587;
	cvt.u32.u64 	%r1286, %rd5236;
	div.u32 	%r1287, %r1286, %r1285;
	mul.lo.s32 	%r1288, %r1287, %r1285;
	sub.s32 	%r1289, %r1286, %r1288;
	cvt.u64.u32 	%rd5238, %r1287;
	cvt.u64.u32 	%rd5239, %r1289;
	bra.uni 	$L__BB4_954;
$L__BB4_953:
	div.s64 	%rd5238, %rd5236, %rd1587;
	mul.lo.s64 	%rd3523, %rd5238, %rd1587;
	sub.s64 	%rd5239, %rd5236, %rd3523;
$L__BB4_954:
	ld.global.f64 	%fd4458, [%rd8+24];
	cvt.rn.f64.s64 	%fd4459, %rd5239;
	ld.global.f64 	%fd4460, [%rd8+40];
	fma.rn.f64 	%fd505, %fd4460, %fd4459, %fd4458;
	ld.global.u64 	%rd1594, [%rd6];
	or.b64  	%rd3524, %rd5238, %rd1594;
	and.b64  	%rd3525, %rd3524, -4294967296;
	setp.ne.s64 	%p537, %rd3525, 0;
	@%p537 bra 	$L__BB4_956;
	cvt.u32.u64 	%r1290, %rd1594;
	cvt.u32.u64 	%r1291, %rd5238;
	rem.u32 	%r1292, %r1291, %r1290;
	cvt.u64.u32 	%rd5240, %r1292;
	bra.uni 	$L__BB4_957;
$L__BB4_956:
	rem.s64 	%rd5240, %rd5238, %rd1594;
$L__BB4_957:
	ld.global.f64 	%fd4461, [%rd8];
	cvt.rn.f64.s64 	%fd4462, %rd5240;
	ld.global.f64 	%fd4463, [%rd8+16];
	fma.rn.f64 	%fd4464, %fd4463, %fd4462, %fd4461;
	ld.global.f64 	%fd4465, [%rd7];
	fma.rn.f64 	%fd4466, %fd4465, %fd4464, 0d0000000000000000;
	ld.global.f64 	%fd4467, [%rd7+8];
	fma.rn.f64 	%fd4468, %fd4467, %fd505, %fd4466;
	ld.global.f64 	%fd4469, [%rd7+16];
	fma.rn.f64 	%fd4470, %fd4469, %fd504, %fd4468;
	ld.global.f64 	%fd4471, [%rd7+24];
	fma.rn.f64 	%fd4472, %fd4471, %fd503, %fd4470;
	ld.global.f64 	%fd4473, [%rd7+32];
	fma.rn.f64 	%fd4474, %fd4473, %fd502, %fd4472;
	ld.global.f64 	%fd4475, [%rd7+40];
	fma.rn.f64 	%fd4476, %fd4475, %fd501, %fd4474;
	ld.global.f64 	%fd4477, [%rd7+48];
	fma.rn.f64 	%fd4478, %fd4477, %fd500, %fd4476;
	ld.global.f64 	%fd4479, [%rd7+56];
	fma.rn.f64 	%fd4480, %fd4479, %fd499, %fd4478;
	ld.global.f64 	%fd4481, [%rd7+64];
	fma.rn.f64 	%fd4482, %fd4481, %fd498, %fd4480;
	ld.global.f64 	%fd4483, [%rd7+72];
	fma.rn.f64 	%fd4484, %fd4483, %fd497, %fd4482;
	ld.global.f64 	%fd4485, [%rd7+80];
	sub.f64 	%fd4486, %fd4484, %fd4485;
	abs.f64 	%fd4487, %fd4486;
	ld.global.f64 	%fd4489, [%rd5];
	setp.lt.f64 	%p538, %fd4487, %fd4489;
	ld.global.f64 	%fd4491, [%rd7+96];
	fma.rn.f64 	%fd4492, %fd4491, %fd4464, 0d0000000000000000;
	ld.global.f64 	%fd4493, [%rd7+104];
	fma.rn.f64 	%fd4494, %fd4493, %fd505, %fd4492;
	ld.global.f64 	%fd4495, [%rd7+112];
	fma.rn.f64 	%fd4496, %fd4495, %fd504, %fd4494;
	ld.global.f64 	%fd4497, [%rd7+120];
	fma.rn.f64 	%fd4498, %fd4497, %fd503, %fd4496;
	ld.global.f64 	%fd4499, [%rd7+128];
	fma.rn.f64 	%fd4500, %fd4499, %fd502, %fd4498;
	ld.global.f64 	%fd4501, [%rd7+136];
	fma.rn.f64 	%fd4502, %fd4501, %fd501, %fd4500;
	ld.global.f64 	%fd4503, [%rd7+144];
	fma.rn.f64 	%fd4504, %fd4503, %fd500, %fd4502;
	ld.global.f64 	%fd4505, [%rd7+152];
	fma.rn.f64 	%fd4506, %fd4505, %fd499, %fd4504;
	ld.global.f64 	%fd4507, [%rd7+160];
	fma.rn.f64 	%fd4508, %fd4507, %fd498, %fd4506;
	ld.global.f64 	%fd4509, [%rd7+168];
	fma.rn.f64 	%fd4510, %fd4509, %fd497, %fd4508;
	ld.global.f64 	%fd4511, [%rd7+176];
	sub.f64 	%fd4512, %fd4510, %fd4511;
	abs.f64 	%fd4513, %fd4512;
	ld.global.f64 	%fd4515, [%rd5+8];
	setp.lt.f64 	%p539, %fd4513, %fd4515;
	ld.global.f64 	%fd4517, [%rd7+192];
	fma.rn.f64 	%fd4518, %fd4517, %fd4464, 0d0000000000000000;
	ld.global.f64 	%fd4519, [%rd7+200];
	fma.rn.f64 	%fd4520, %fd4519, %fd505, %fd4518;
	ld.global.f64 	%fd4521, [%rd7+208];
	fma.rn.f64 	%fd4522, %fd4521, %fd504, %fd4520;
	ld.global.f64 	%fd4523, [%rd7+216];
	fma.rn.f64 	%fd4524, %fd4523, %fd503, %fd4522;
	ld.global.f64 	%fd4525, [%rd7+224];
	fma.rn.f64 	%fd4526, %fd4525, %fd502, %fd4524;
	ld.global.f64 	%fd4527, [%rd7+232];
	fma.rn.f64 	%fd4528, %fd4527, %fd501, %fd4526;
	ld.global.f64 	%fd4529, [%rd7+240];
	fma.rn.f64 	%fd4530, %fd4529, %fd500, %fd4528;
	ld.global.f64 	%fd4531, [%rd7+248];
	fma.rn.f64 	%fd4532, %fd4531, %fd499, %fd4530;
	ld.global.f64 	%fd4533, [%rd7+256];
	fma.rn.f64 	%fd4534, %fd4533, %fd498, %fd4532;
	ld.global.f64 	%fd4535, [%rd7+264];
	fma.rn.f64 	%fd4536, %fd4535, %fd497, %fd4534;
	ld.global.f64 	%fd4537, [%rd7+272];
	sub.f64 	%fd4538, %fd4536, %fd4537;
	abs.f64 	%fd4539, %fd4538;
	ld.global.f64 	%fd4541, [%rd5+16];
	setp.lt.f64 	%p540, %fd4539, %fd4541;
	ld.global.f64 	%fd4543, [%rd7+288];
	fma.rn.f64 	%fd4544, %fd4543, %fd4464, 0d0000000000000000;
	ld.global.f64 	%fd4545, [%rd7+296];
	fma.rn.f64 	%fd4546, %fd4545, %fd505, %fd4544;
	ld.global.f64 	%fd4547, [%rd7+304];
	fma.rn.f64 	%fd4548, %fd4547, %fd504, %fd4546;
	ld.global.f64 	%fd4549, [%rd7+312];
	fma.rn.f64 	%fd4550, %fd4549, %fd503, %fd4548;
	ld.global.f64 	%fd4551, [%rd7+320];
	fma.rn.f64 	%fd4552, %fd4551, %fd502, %fd4550;
	ld.global.f64 	%fd4553, [%rd7+328];
	fma.rn.f64 	%fd4554, %fd4553, %fd501, %fd4552;
	ld.global.f64 	%fd4555, [%rd7+336];
	fma.rn.f64 	%fd4556, %fd4555, %fd500, %fd4554;
	ld.global.f64 	%fd4557, [%rd7+344];
	fma.rn.f64 	%fd4558, %fd4557, %fd499, %fd4556;
	ld.global.f64 	%fd4559, [%rd7+352];
	fma.rn.f64 	%fd4560, %fd4559, %fd498, %fd4558;
	ld.global.f64 	%fd4561, [%rd7+360];
	fma.rn.f64 	%fd4562, %fd4561, %fd497, %fd4560;
	ld.global.f64 	%fd4563, [%rd7+368];
	sub.f64 	%fd4564, %fd4562, %fd4563;
	abs.f64 	%fd4565, %fd4564;
	ld.global.f64 	%fd4567, [%rd5+24];
	setp.lt.f64 	%p541, %fd4565, %fd4567;
	ld.global.f64 	%fd4569, [%rd7+384];
	fma.rn.f64 	%fd4570, %fd4569, %fd4464, 0d0000000000000000;
	ld.global.f64 	%fd4571, [%rd7+392];
	fma.rn.f64 	%fd4572, %fd4571, %fd505, %fd4570;
	ld.global.f64 	%fd4573, [%rd7+400];
	fma.rn.f64 	%fd4574, %fd4573, %fd504, %fd4572;
	ld.global.f64 	%fd4575, [%rd7+408];
	fma.rn.f64 	%fd4576, %fd4575, %fd503, %fd4574;
	ld.global.f64 	%fd4577, [%rd7+416];
	fma.rn.f64 	%fd4578, %fd4577, %fd502, %fd4576;
	ld.global.f64 	%fd4579, [%rd7+424];
	fma.rn.f64 	%fd4580, %fd4579, %fd501, %fd4578;
	ld.global.f64 	%fd4581, [%rd7+432];
	fma.rn.f64 	%fd4582, %fd4581, %fd500, %fd4580;
	ld.global.f64 	%fd4583, [%rd7+440];
	fma.rn.f64 	%fd4584, %fd4583, %fd499, %fd4582;
	ld.global.f64 	%fd4585, [%rd7+448];
	fma.rn.f64 	%fd4586, %fd4585, %fd498, %fd4584;
	ld.global.f64 	%fd4587, [%rd7+456];
	fma.rn.f64 	%fd4588, %fd4587, %fd497, %fd4586;
	ld.global.f64 	%fd4589, [%rd7+464];
	sub.f64 	%fd4590, %fd4588, %fd4589;
	abs.f64 	%fd4591, %fd4590;
	ld.global.f64 	%fd4593, [%rd5+32];
	setp.lt.f64 	%p542, %fd4591, %fd4593;
	ld.global.f64 	%fd4595, [%rd7+480];
	fma.rn.f64 	%fd4596, %fd4595, %fd4464, 0d0000000000000000;
	ld.global.f64 	%fd4597, [%rd7+488];
	fma.rn.f64 	%fd4598, %fd4597, %fd505, %fd4596;
	ld.global.f64 	%fd4599, [%rd7+496];
	fma.rn.f64 	%fd4600, %fd4599, %fd504, %fd4598;
	ld.global.f64 	%fd4601, [%rd7+504];
	fma.rn.f64 	%fd4602, %fd4601, %fd503, %fd4600;
	ld.global.f64 	%fd4603, [%rd7+512];
	fma.rn.f64 	%fd4604, %fd4603, %fd502, %fd4602;
	ld.global.f64 	%fd4605, [%rd7+520];
	fma.rn.f64 	%fd4606, %fd4605, %fd501, %fd4604;
	ld.global.f64 	%fd4607, [%rd7+528];
	fma.rn.f64 	%fd4608, %fd4607, %fd500, %fd4606;
	ld.global.f64 	%fd4609, [%rd7+536];
	fma.rn.f64 	%fd4610, %fd4609, %fd499, %fd4608;
	ld.global.f64 	%fd4611, [%rd7+544];
	fma.rn.f64 	%fd4612, %fd4611, %fd498, %fd4610;
	ld.global.f64 	%fd4613, [%rd7+552];
	fma.rn.f64 	%fd4614, %fd4613, %fd497, %fd4612;
	ld.global.f64 	%fd4615, [%rd7+560];
	sub.f64 	%fd4616, %fd4614, %fd4615;
	abs.f64 	%fd4617, %fd4616;
	ld.global.f64 	%fd4619, [%rd5+40];
	setp.lt.f64 	%p543, %fd4617, %fd4619;
	ld.global.f64 	%fd4621, [%rd7+576];
	fma.rn.f64 	%fd4622, %fd4621, %fd4464, 0d0000000000000000;
	ld.global.f64 	%fd4623, [%rd7+584];
	fma.rn.f64 	%fd4624, %fd4623, %fd505, %fd4622;
	ld.global.f64 	%fd4625, [%rd7+592];
	fma.rn.f64 	%fd4626, %fd4625, %fd504, %fd4624;
	ld.global.f64 	%fd4627, [%rd7+600];
	fma.rn.f64 	%fd4628, %fd4627, %fd503, %fd4626;
	ld.global.f64 	%fd4629, [%rd7+608];
	fma.rn.f64 	%fd4630, %fd4629, %fd502, %fd4628;
	ld.global.f64 	%fd4631, [%rd7+616];
	fma.rn.f64 	%fd4632, %fd4631, %fd501, %fd4630;
	ld.global.f64 	%fd4633, [%rd7+624];
	fma.rn.f64 	%fd4634, %fd4633, %fd500, %fd4632;
	ld.global.f64 	%fd4635, [%rd7+632];
	fma.rn.f64 	%fd4636, %fd4635, %fd499, %fd4634;
	ld.global.f64 	%fd4637, [%rd7+640];
	fma.rn.f64 	%fd4638, %fd4637, %fd498, %fd4636;
	ld.global.f64 	%fd4639, [%rd7+648];
	fma.rn.f64 	%fd4640, %fd4639, %fd497, %fd4638;
	ld.global.f64 	%fd4641, [%rd7+656];
	sub.f64 	%fd4642, %fd4640, %fd4641;
	abs.f64 	%fd4643, %fd4642;
	ld.global.f64 	%fd4645, [%rd5+48];
	setp.lt.f64 	%p544, %fd4643, %fd4645;
	ld.global.f64 	%fd4647, [%rd7+672];
	fma.rn.f64 	%fd4648, %fd4647, %fd4464, 0d0000000000000000;
	ld.global.f64 	%fd4649, [%rd7+680];
	fma.rn.f64 	%fd4650, %fd4649, %fd505, %fd4648;
	ld.global.f64 	%fd4651, [%rd7+688];
	fma.rn.f64 	%fd4652, %fd4651, %fd504, %fd4650;
	ld.global.f64 	%fd4653, [%rd7+696];
	fma.rn.f64 	%fd4654, %fd4653, %fd503, %fd4652;
	ld.global.f64 	%fd4655, [%rd7+704];
	fma.rn.f64 	%fd4656, %fd4655, %fd502, %fd4654;
	ld.global.f64 	%fd4657, [%rd7+712];
	fma.rn.f64 	%fd4658, %fd4657, %fd501, %fd4656;
	ld.global.f64 	%fd4659, [%rd7+720];
	fma.rn.f64 	%fd4660, %fd4659, %fd500, %fd4658;
	ld.global.f64 	%fd4661, [%rd7+728];
	fma.rn.f64 	%fd4662, %fd4661, %fd499, %fd4660;
	ld.global.f64 	%fd4663, [%rd7+736];
	fma.rn.f64 	%fd4664, %fd4663, %fd498, %fd4662;
	ld.global.f64 	%fd4665, [%rd7+744];
	fma.rn.f64 	%fd4666, %fd4665, %fd497, %fd4664;
	ld.global.f64 	%fd4667, [%rd7+752];
	sub.f64 	%fd4668, %fd4666, %fd4667;
	abs.f64 	%fd4669, %fd4668;
	ld.global.f64 	%fd4671, [%rd5+56];
	setp.lt.f64 	%p545, %fd4669, %fd4671;
	ld.global.f64 	%fd4673, [%rd7+768];
	fma.rn.f64 	%fd4674, %fd4673, %fd4464, 0d0000000000000000;
	ld.global.f64 	%fd4675, [%rd7+776];
	fma.rn.f64 	%fd4676, %fd4675, %fd505, %fd4674;
	ld.global.f64 	%fd4677, [%rd7+784];
	fma.rn.f64 	%fd4678, %fd4677, %fd504, %fd4676;
	ld.global.f64 	%fd4679, [%rd7+792];
	fma.rn.f64 	%fd4680, %fd4679, %fd503, %fd4678;
	ld.global.f64 	%fd4681, [%rd7+800];
	fma.rn.f64 	%fd4682, %fd4681, %fd502, %fd4680;
	ld.global.f64 	%fd4683, [%rd7+808];
	fma.rn.f64 	%fd4684, %fd4683, %fd501, %fd4682;
	ld.global.f64 	%fd4685, [%rd7+816];
	fma.rn.f64 	%fd4686, %fd4685, %fd500, %fd4684;
	ld.global.f64 	%fd4687, [%rd7+824];
	fma.rn.f64 	%fd4688, %fd4687, %fd499, %fd4686;
	ld.global.f64 	%fd4689, [%rd7+832];
	fma.rn.f64 	%fd4690, %fd4689, %fd498, %fd4688;
	ld.global.f64 	%fd4691, [%rd7+840];
	fma.rn.f64 	%fd4692, %fd4691, %fd497, %fd4690;
	ld.global.f64 	%fd4693, [%rd7+848];
	sub.f64 	%fd4694, %fd4692, %fd4693;
	abs.f64 	%fd4695, %fd4694;
	ld.global.f64 	%fd4697, [%rd5+64];
	setp.lt.f64 	%p546, %fd4695, %fd4697;
	ld.global.f64 	%fd4699, [%rd7+864];
	fma.rn.f64 	%fd4700, %fd4699, %fd4464, 0d0000000000000000;
	ld.global.f64 	%fd4701, [%rd7+872];
	fma.rn.f64 	%fd4702, %fd4701, %fd505, %fd4700;
	ld.global.f64 	%fd4703, [%rd7+880];
	fma.rn.f64 	%fd4704, %fd4703, %fd504, %fd4702;
	ld.global.f64 	%fd4705, [%rd7+888];
	fma.rn.f64 	%fd4706, %fd4705, %fd503, %fd4704;
	ld.global.f64 	%fd4707, [%rd7+896];
	fma.rn.f64 	%fd4708, %fd4707, %fd502, %fd4706;
	ld.global.f64 	%fd4709, [%rd7+904];
	fma.rn.f64 	%fd4710, %fd4709, %fd501, %fd4708;
	ld.global.f64 	%fd4711, [%rd7+912];
	fma.rn.f64 	%fd4712, %fd4711, %fd500, %fd4710;
	ld.global.f64 	%fd4713, [%rd7+920];
	fma.rn.f64 	%fd4714, %fd4713, %fd499, %fd4712;
	ld.global.f64 	%fd4715, [%rd7+928];
	fma.rn.f64 	%fd4716, %fd4715, %fd498, %fd4714;
	ld.global.f64 	%fd4717, [%rd7+936];
	fma.rn.f64 	%fd4718, %fd4717, %fd497, %fd4716;
	ld.global.f64 	%fd4719, [%rd7+944];
	sub.f64 	%fd4720, %fd4718, %fd4719;
	abs.f64 	%fd4721, %fd4720;
	ld.global.f64 	%fd4722, [%rd5+72];
	setp.lt.f64 	%p547, %fd4721, %fd4722;
	and.pred  	%p548, %p547, %p546;
	and.pred  	%p549, %p548, %p545;
	and.pred  	%p550, %p549, %p544;
	and.pred  	%p551, %p550, %p543;
	and.pred  	%p552, %p551, %p542;
	and.pred  	%p553, %p552, %p541;
	and.pred  	%p554, %p553, %p540;
	and.pred  	%p555, %p554, %p539;
	and.pred  	%p556, %p555, %p538;
	selp.u32 	%r3286, 1, 0, %p556;
$L__BB4_958:
	add.s32 	%r1294, %r144, 3;
	setp.ge.s32 	%p557, %r1294, %r140;
	mov.b32 	%r3287, 1;
	@%p557 bra 	$L__BB4_990;
	ld.global.u64 	%rd1598, [%rd6+72];
	or.b64  	%rd3526, %rd1389, %rd1598;
	and.b64  	%rd3527, %rd3526, -4294967296;
	setp.ne.s64 	%p558, %rd3527, 0;
	@%p558 bra 	$L__BB4_961;
	cvt.u32.u64 	%r1295, %rd1598;
	cvt.u32.u64 	%r1296, %rd1389;
	div.u32 	%r1297, %r1296, %r1295;
	mul.lo.s32 	%r1298, %r1297, %r1295;
	sub.s32 	%r1299, %r1296, %r1298;
	cvt.u64.u32 	%rd5241, %r1297;
	cvt.u64.u32 	%rd5242, %r1299;
	bra.uni 	$L__BB4_962;
$L__BB4_961:
	div.s64 	%rd5241, %rd1389, %rd1598;
	mul.lo.s64 	%rd3528, %rd5241, %rd1598;
	sub.s64 	%rd5242, %rd1389, %rd3528;
$L__BB4_962:
	ld.global.f64 	%fd4723, [%rd8+216];
	cvt.rn.f64.s64 	%fd4724, %rd5242;
	ld.global.f64 	%fd4725, [%rd8+232];
	fma.rn.f64 	%fd506, %fd4725, %fd4724, %fd4723;
	ld.global.u64 	%rd1605, [%rd6+64];
	or.b64  	%rd3529, %rd5241, %rd1605;
	and.b64  	%rd3530, %rd3529, -4294967296;
	setp.ne.s64 	%p559, %rd3530, 0;
	@%p559 bra 	$L__BB4_964;
	cvt.u32.u64 	%r1300, %rd1605;
	cvt.u32.u64 	%r1301, %rd5241;
	div.u32 	%r1302, %r1301, %r1300;
	mul.lo.s32 	%r1303, %r1302, %r1300;
	sub.s32 	%r1304, %r1301, %r1303;
	cvt.u64.u32 	%rd5243, %r1302;
	cvt.u64.u32 	%rd5244, %r1304;
	bra.uni 	$L__BB4_965;
$L__BB4_964:
	div.s64 	%rd5243, %rd5241, %rd1605;
	mul.lo.s64 	%rd3531, %rd5243, %rd1605;
	sub.s64 	%rd5244, %rd5241, %rd3531;
$L__BB4_965:
	ld.global.f64 	%fd4726, [%rd8+192];
	cvt.rn.f64.s64 	%fd4727, %rd5244;
	ld.global.f64 	%fd4728, [%rd8+208];
	fma.rn.f64 	%fd507, %fd4728, %fd4727, %fd4726;
	ld.global.u64 	%rd1612, [%rd6+56];
	or.b64  	%rd3532, %rd5243, %rd1612;
	and.b64  	%rd3533, %rd3532, -4294967296;
	setp.ne.s64 	%p560, %rd3533, 0;
	@%p560 bra 	$L__BB4_967;
	cvt.u32.u64 	%r1305, %rd1612;
	cvt.u32.u64 	%r1306, %rd5243;
	div.u32 	%r1307, %r1306, %r1305;
	mul.lo.s32 	%r1308, %r1307, %r1305;
	sub.s32 	%r1309, %r1306, %r1308;
	cvt.u64.u32 	%rd5245, %r1307;
	cvt.u64.u32 	%rd5246, %r1309;
	bra.uni 	$L__BB4_968;
$L__BB4_967:
	div.s64 	%rd5245, %rd5243, %rd1612;
	mul.lo.s64 	%rd3534, %rd5245, %rd1612;
	sub.s64 	%rd5246, %rd5243, %rd3534;
$L__BB4_968:
	ld.global.f64 	%fd4729, [%rd8+168];
	cvt.rn.f64.s64 	%fd4730, %rd5246;
	ld.global.f64 	%fd4731, [%rd8+184];
	fma.rn.f64 	%fd508, %fd4731, %fd4730, %fd4729;
	ld.global.u64 	%rd1619, [%rd6+48];
	or.b64  	%rd3535, %rd5245, %rd1619;
	and.b64  	%rd3536, %rd3535, -4294967296;
	setp.ne.s64 	%p561, %rd3536, 0;
	@%p561 bra 	$L__BB4_970;
	cvt.u32.u64 	%r1310, %rd1619;
	cvt.u32.u64 	%r1311, %rd5245;
	div.u32 	%r1312, %r1311, %r1310;
	mul.lo.s32 	%r1313, %r1312, %r1310;
	sub.s32 	%r1314, %r1311, %r1313;
	cvt.u64.u32 	%rd5247, %r1312;
	cvt.u64.u32 	%rd5248, %r1314;
	bra.uni 	$L__BB4_971;
$L__BB4_970:
	div.s64 	%rd5247, %rd5245, %rd1619;
	mul.lo.s64 	%rd3537, %rd5247, %rd1619;
	sub.s64 	%rd5248, %rd5245, %rd3537;
$L__BB4_971:
	ld.global.f64 	%fd4732, [%rd8+144];
	cvt.rn.f64.s64 	%fd4733, %rd5248;
	ld.global.f64 	%fd4734, [%rd8+160];
	fma.rn.f64 	%fd509, %fd4734, %fd4733, %fd4732;
	ld.global.u64 	%rd1626, [%rd6+40];
	or.b64  	%rd3538, %rd5247, %rd1626;
	and.b64  	%rd3539, %rd3538, -4294967296;
	setp.ne.s64 	%p562, %rd3539, 0;
	@%p562 bra 	$L__BB4_973;
	cvt.u32.u64 	%r1315, %rd1626;
	cvt.u32.u64 	%r1316, %rd5247;
	div.u32 	%r1317, %r1316, %r1315;
	mul.lo.s32 	%r1318, %r1317, %r1315;
	sub.s32 	%r1319, %r1316, %r1318;
	cvt.u64.u32 	%rd5249, %r1317;
	cvt.u64.u32 	%rd5250, %r1319;
	bra.uni 	$L__BB4_974;
$L__BB4_973:
	div.s64 	%rd5249, %rd5247, %rd1626;
	mul.lo.s64 	%rd3540, %rd5249, %rd1626;
	sub.s64 	%rd5250, %rd5247, %rd3540;
$L__BB4_974:
	ld.global.f64 	%fd4735, [%rd8+120];
	cvt.rn.f64.s64 	%fd4736, %rd5250;
	ld.global.f64 	%fd4737, [%rd8+136];
	fma.rn.f64 	%fd510, %fd4737, %fd4736, %fd4735;
	ld.global.u64 	%rd1633, [%rd6+32];
	or.b64  	%rd3541, %rd5249, %rd1633;
	and.b64  	%rd3542, %rd3541, -4294967296;
	setp.ne.s64 	%p563, %rd3542, 0;
	@%p563 bra 	$L__BB4_976;
	cvt.u32.u64 	%r1320, %rd1633;
	cvt.u32.u64 	%r1321, %rd5249;
	div.u32 	%r1322, %r1321, %r1320;
	mul.lo.s32 	%r1323, %r1322, %r1320;
	sub.s32 	%r1324, %r1321, %r1323;
	cvt.u64.u32 	%rd5251, %r1322;
	cvt.u64.u32 	%rd5252, %r1324;
	bra.uni 	$L__BB4_977;
$L__BB4_976:
	div.s64 	%rd5251, %rd5249, %rd1633;
	mul.lo.s64 	%rd3543, %rd5251, %rd1633;
	sub.s64 	%rd5252, %rd5249, %rd3543;
$L__BB4_977:
	ld.global.f64 	%fd4738, [%rd8+96];
	cvt.rn.f64.s64 	%fd4739, %rd5252;
	ld.global.f64 	%fd4740, [%rd8+112];
	fma.rn.f64 	%fd511, %fd4740, %fd4739, %fd4738;
	ld.global.u64 	%rd1640, [%rd6+24];
	or.b64  	%rd3544, %rd5251, %rd1640;
	and.b64  	%rd3545, %rd3544, -4294967296;
	setp.ne.s64 	%p564, %rd3545, 0;
	@%p564 bra 	$L__BB4_979;
	cvt.u32.u64 	%r1325, %rd1640;
	cvt.u32.u64 	%r1326, %rd5251;
	div.u32 	%r1327, %r1326, %r1325;
	mul.lo.s32 	%r1328, %r1327, %r1325;
	sub.s32 	%r1329, %r1326, %r1328;
	cvt.u64.u32 	%rd5253, %r1327;
	cvt.u64.u32 	%rd5254, %r1329;
	bra.uni 	$L__BB4_980;
$L__BB4_979:
	div.s64 	%rd5253, %rd5251, %rd1640;
	mul.lo.s64 	%rd3546, %rd5253, %rd1640;
	sub.s64 	%rd5254, %rd5251, %rd3546;
$L__BB4_980:
	ld.global.f64 	%fd4741, [%rd8+72];
	cvt.rn.f64.s64 	%fd4742, %rd5254;
	ld.global.f64 	%fd4743, [%rd8+88];
	fma.rn.f64 	%fd512, %fd4743, %fd4742, %fd4741;
	ld.global.u64 	%rd1647, [%rd6+16];
	or.b64  	%rd3547, %rd5253, %rd1647;
	and.b64  	%rd3548, %rd3547, -4294967296;
	setp.ne.s64 	%p565, %rd3548, 0;
	@%p565 bra 	$L__BB4_982;
	cvt.u32.u64 	%r1330, %rd1647;
	cvt.u32.u64 	%r1331, %rd5253;
	div.u32 	%r1332, %r1331, %r1330;
	mul.lo.s32 	%r1333, %r1332, %r1330;
	sub.s32 	%r1334, %r1331, %r1333;
	cvt.u64.u32 	%rd5255, %r1332;
	cvt.u64.u32 	%rd5256, %r1334;
	bra.uni 	$L__BB4_983;
$L__BB4_982:
	div.s64 	%rd5255, %rd5253, %rd1647;
	mul.lo.s64 	%rd3549, %rd5255, %rd1647;
	sub.s64 	%rd5256, %rd5253, %rd3549;
$L__BB4_983:
	ld.global.f64 	%fd4744, [%rd8+48];
	cvt.rn.f64.s64 	%fd4745, %rd5256;
	ld.global.f64 	%fd4746, [%rd8+64];
	fma.rn.f64 	%fd513, %fd4746, %fd4745, %fd4744;
	ld.global.u64 	%rd1654, [%rd6+8];
	or.b64  	%rd3550, %rd5255, %rd1654;
	and.b64  	%rd3551, %rd3550, -4294967296;
	setp.ne.s64 	%p566, %rd3551, 0;
	@%p566 bra 	$L__BB4_985;
	cvt.u32.u64 	%r1335, %rd1654;
	cvt.u32.u64 	%r1336, %rd5255;
	div.u32 	%r1337, %r1336, %r1335;
	mul.lo.s32 	%r1338, %r1337, %r1335;
	sub.s32 	%r1339, %r1336, %r1338;
	cvt.u64.u32 	%rd5257, %r1337;
	cvt.u64.u32 	%rd5258, %r1339;
	bra.uni 	$L__BB4_986;
$L__BB4_985:
	div.s64 	%rd5257, %rd5255, %rd1654;
	mul.lo.s64 	%rd3552, %rd5257, %rd1654;
	sub.s64 	%rd5258, %rd5255, %rd3552;
$L__BB4_986:
	ld.global.f64 	%fd4747, [%rd8+24];
	cvt.rn.f64.s64 	%fd4748, %rd5258;
	ld.global.f64 	%fd4749, [%rd8+40];
	fma.rn.f64 	%fd514, %fd4749, %fd4748, %fd4747;
	ld.global.u64 	%rd1661, [%rd6];
	or.b64  	%rd3553, %rd5257, %rd1661;
	and.b64  	%rd3554, %rd3553, -4294967296;
	setp.ne.s64 	%p567, %rd3554, 0;
	@%p567 bra 	$L__BB4_988;
	cvt.u32.u64 	%r1340, %rd1661;
	cvt.u32.u64 	%r1341, %rd5257;
	rem.u32 	%r1342, %r1341, %r1340;
	cvt.u64.u32 	%rd5259, %r1342;
	bra.uni 	$L__BB4_989;
$L__BB4_988:
	rem.s64 	%rd5259, %rd5257, %rd1661;
$L__BB4_989:
	ld.global.f64 	%fd4750, [%rd8];
	cvt.rn.f64.s64 	%fd4751, %rd5259;
	ld.global.f64 	%fd4752, [%rd8+16];
	fma.rn.f64 	%fd4753, %fd4752, %fd4751, %fd4750;
	ld.global.f64 	%fd4754, [%rd7];
	fma.rn.f64 	%fd4755, %fd4754, %fd4753, 0d0000000000000000;
	ld.global.f64 	%fd4756, [%rd7+8];
	fma.rn.f64 	%fd4757, %fd4756, %fd514, %fd4755;
	ld.global.f64 	%fd4758, [%rd7+16];
	fma.rn.f64 	%fd4759, %fd4758, %fd513, %fd4757;
	ld.global.f64 	%fd4760, [%rd7+24];
	fma.rn.f64 	%fd4761, %fd4760, %fd512, %fd4759;
	ld.global.f64 	%fd4762, [%rd7+32];
	fma.rn.f64 	%fd4763, %fd4762, %fd511, %fd4761;
	ld.global.f64 	%fd4764, [%rd7+40];
	fma.rn.f64 	%fd4765, %fd4764, %fd510, %fd4763;
	ld.global.f64 	%fd4766, [%rd7+48];
	fma.rn.f64 	%fd4767, %fd4766, %fd509, %fd4765;
	ld.global.f64 	%fd4768, [%rd7+56];
	fma.rn.f64 	%fd4769, %fd4768, %fd508, %fd4767;
	ld.global.f64 	%fd4770, [%rd7+64];
	fma.rn.f64 	%fd4771, %fd4770, %fd507, %fd4769;
	ld.global.f64 	%fd4772, [%rd7+72];
	fma.rn.f64 	%fd4773, %fd4772, %fd506, %fd4771;
	ld.global.f64 	%fd4774, [%rd7+80];
	sub.f64 	%fd4775, %fd4773, %fd4774;
	abs.f64 	%fd4776, %fd4775;
	ld.global.f64 	%fd4778, [%rd5];
	setp.lt.f64 	%p568, %fd4776, %fd4778;
	ld.global.f64 	%fd4780, [%rd7+96];
	fma.rn.f64 	%fd4781, %fd4780, %fd4753, 0d0000000000000000;
	ld.global.f64 	%fd4782, [%rd7+104];
	fma.rn.f64 	%fd4783, %fd4782, %fd514, %fd4781;
	ld.global.f64 	%fd4784, [%rd7+112];
	fma.rn.f64 	%fd4785, %fd4784, %fd513, %fd4783;
	ld.global.f64 	%fd4786, [%rd7+120];
	fma.rn.f64 	%fd4787, %fd4786, %fd512, %fd4785;
	ld.global.f64 	%fd4788, [%rd7+128];
	fma.rn.f64 	%fd4789, %fd4788, %fd511, %fd4787;
	ld.global.f64 	%fd4790, [%rd7+136];
	fma.rn.f64 	%fd4791, %fd4790, %fd510, %fd4789;
	ld.global.f64 	%fd4792, [%rd7+144];
	fma.rn.f64 	%fd4793, %fd4792, %fd509, %fd4791;
	ld.global.f64 	%fd4794, [%rd7+152];
	fma.rn.f64 	%fd4795, %fd4794, %fd508, %fd4793;
	ld.global.f64 	%fd4796, [%rd7+160];
	fma.rn.f64 	%fd4797, %fd4796, %fd507, %fd4795;
	ld.global.f64 	%fd4798, [%rd7+168];
	fma.rn.f64 	%fd4799, %fd4798, %fd506, %fd4797;
	ld.global.f64 	%fd4800, [%rd7+176];
	sub.f64 	%fd4801, %fd4799, %fd4800;
	abs.f64 	%fd4802, %fd4801;
	ld.global.f64 	%fd4804, [%rd5+8];
	setp.lt.f64 	%p569, %fd4802, %fd4804;
	ld.global.f64 	%fd4806, [%rd7+192];
	fma.rn.f64 	%fd4807, %fd4806, %fd4753, 0d0000000000000000;
	ld.global.f64 	%fd4808, [%rd7+200];
	fma.rn.f64 	%fd4809, %fd4808, %fd514, %fd4807;
	ld.global.f64 	%fd4810, [%rd7+208];
	fma.rn.f64 	%fd4811, %fd4810, %fd513, %fd4809;
	ld.global.f64 	%fd4812, [%rd7+216];
	fma.rn.f64 	%fd4813, %fd4812, %fd512, %fd4811;
	ld.global.f64 	%fd4814, [%rd7+224];
	fma.rn.f64 	%fd4815, %fd4814, %fd511, %fd4813;
	ld.global.f64 	%fd4816, [%rd7+232];
	fma.rn.f64 	%fd4817, %fd4816, %fd510, %fd4815;
	ld.global.f64 	%fd4818, [%rd7+240];
	fma.rn.f64 	%fd4819, %fd4818, %fd509, %fd4817;
	ld.global.f64 	%fd4820, [%rd7+248];
	fma.rn.f64 	%fd4821, %fd4820, %fd508, %fd4819;
	ld.global.f64 	%fd4822, [%rd7+256];
	fma.rn.f64 	%fd4823, %fd4822, %fd507, %fd4821;
	ld.global.f64 	%fd4824, [%rd7+264];
	fma.rn.f64 	%fd4825, %fd4824, %fd506, %fd4823;
	ld.global.f64 	%fd4826, [%rd7+272];
	sub.f64 	%fd4827, %fd4825, %fd4826;
	abs.f64 	%fd4828, %fd4827;
	ld.global.f64 	%fd4830, [%rd5+16];
	setp.lt.f64 	%p570, %fd4828, %fd4830;
	ld.global.f64 	%fd4832, [%rd7+288];
	fma.rn.f64 	%fd4833, %fd4832, %fd4753, 0d0000000000000000;
	ld.global.f64 	%fd4834, [%rd7+296];
	fma.rn.f64 	%fd4835, %fd4834, %fd514, %fd4833;
	ld.global.f64 	%fd4836, [%rd7+304];
	fma.rn.f64 	%fd4837, %fd4836, %fd513, %fd4835;
	ld.global.f64 	%fd4838, [%rd7+312];
	fma.rn.f64 	%fd4839, %fd4838, %fd512, %fd4837;
	ld.global.f64 	%fd4840, [%rd7+320];
	fma.rn.f64 	%fd4841, %fd4840, %fd511, %fd4839;
	ld.global.f64 	%fd4842, [%rd7+328];
	fma.rn.f64 	%fd4843, %fd4842, %fd510, %fd4841;
	ld.global.f64 	%fd4844, [%rd7+336];
	fma.rn.f64 	%fd4845, %fd4844, %fd509, %fd4843;
	ld.global.f64 	%fd4846, [%rd7+344];
	fma.rn.f64 	%fd4847, %fd4846, %fd508, %fd4845;
	ld.global.f64 	%fd4848, [%rd7+352];
	fma.rn.f64 	%fd4849, %fd4848, %fd507, %fd4847;
	ld.global.f64 	%fd4850, [%rd7+360];
	fma.rn.f64 	%fd4851, %fd4850, %fd506, %fd4849;
	ld.global.f64 	%fd4852, [%rd7+368];
	sub.f64 	%fd4853, %fd4851, %fd4852;
	abs.f64 	%fd4854, %fd4853;
	ld.global.f64 	%fd4856, [%rd5+24];
	setp.lt.f64 	%p571, %fd4854, %fd4856;
	ld.global.f64 	%fd4858, [%rd7+384];
	fma.rn.f64 	%fd4859, %fd4858, %fd4753, 0d0000000000000000;
	ld.global.f64 	%fd4860, [%rd7+392];
	fma.rn.f64 	%fd4861, %fd4860, %fd514, %fd4859;
	ld.global.f64 	%fd4862, [%rd7+400];
	fma.rn.f64 	%fd4863, %fd4862, %fd513, %fd4861;
	ld.global.f64 	%fd4864, [%rd7+408];
	fma.rn.f64 	%fd4865, %fd4864, %fd512, %fd4863;
	ld.global.f64 	%fd4866, [%rd7+416];
	fma.rn.f64 	%fd4867, %fd4866, %fd511, %fd4865;
	ld.global.f64 	%fd4868, [%rd7+424];
	fma.rn.f64 	%fd4869, %fd4868, %fd510, %fd4867;
	ld.global.f64 	%fd4870, [%rd7+432];
	fma.rn.f64 	%fd4871, %fd4870, %fd509, %fd4869;
	ld.global.f64 	%fd4872, [%rd7+440];
	fma.rn.f64 	%fd4873, %fd4872, %fd508, %fd4871;
	ld.global.f64 	%fd4874, [%rd7+448];
	fma.rn.f64 	%fd4875, %fd4874, %fd507, %fd4873;
	ld.global.f64 	%fd4876, [%rd7+456];
	fma.rn.f64 	%fd4877, %fd4876, %fd506, %fd4875;
	ld.global.f64 	%fd4878, [%rd7+464];
	sub.f64 	%fd4879, %fd4877, %fd4878;
	abs.f64 	%fd4880, %fd4879;
	ld.global.f64 	%fd4882, [%rd5+32];
	setp.lt.f64 	%p572, %fd4880, %fd4882;
	ld.global.f64 	%fd4884, [%rd7+480];
	fma.rn.f64 	%fd4885, %fd4884, %fd4753, 0d0000000000000000;
	ld.global.f64 	%fd4886, [%rd7+488];
	fma.rn.f64 	%fd4887, %fd4886, %fd514, %fd4885;
	ld.global.f64 	%fd4888, [%rd7+496];
	fma.rn.f64 	%fd4889, %fd4888, %fd513, %fd4887;
	ld.global.f64 	%fd4890, [%rd7+504];
	fma.rn.f64 	%fd4891, %fd4890, %fd512, %fd4889;
	ld.global.f64 	%fd4892, [%rd7+512];
	fma.rn.f64 	%fd4893, %fd4892, %fd511, %fd4891;
	ld.global.f64 	%fd4894, [%rd7+520];
	fma.rn.f64 	%fd4895, %fd4894, %fd510, %fd4893;
	ld.global.f64 	%fd4896, [%rd7+528];
	fma.rn.f64 	%fd4897, %fd4896, %fd509, %fd4895;
	ld.global.f64 	%fd4898, [%rd7+536];
	fma.rn.f64 	%fd4899, %fd4898, %fd508, %fd4897;
	ld.global.f64 	%fd4900, [%rd7+544];
	fma.rn.f64 	%fd4901, %fd4900, %fd507, %fd4899;
	ld.global.f64 	%fd4902, [%rd7+552];
	fma.rn.f64 	%fd4903, %fd4902, %fd506, %fd4901;
	ld.global.f64 	%fd4904, [%rd7+560];
	sub.f64 	%fd4905, %fd4903, %fd4904;
	abs.f64 	%fd4906, %fd4905;
	ld.global.f64 	%fd4908, [%rd5+40];
	setp.lt.f64 	%p573, %fd4906, %fd4908;
	ld.global.f64 	%fd4910, [%rd7+576];
	fma.rn.f64 	%fd4911, %fd4910, %fd4753, 0d0000000000000000;
	ld.global.f64 	%fd4912, [%rd7+584];
	fma.rn.f64 	%fd4913, %fd4912, %fd514, %fd4911;
	ld.global.f64 	%fd4914, [%rd7+592];
	fma.rn.f64 	%fd4915, %fd4914, %fd513, %fd4913;
	ld.global.f64 	%fd4916, [%rd7+600];
	fma.rn.f64 	%fd4917, %fd4916, %fd512, %fd4915;
	ld.global.f64 	%fd4918, [%rd7+608];
	fma.rn.f64 	%fd4919, %fd4918, %fd511, %fd4917;
	ld.global.f64 	%fd4920, [%rd7+616];
	fma.rn.f64 	%fd4921, %fd4920, %fd510, %fd4919;
	ld.global.f64 	%fd4922, [%rd7+624];
	fma.rn.f64 	%fd4923, %fd4922, %fd509, %fd4921;
	ld.global.f64 	%fd4924, [%rd7+632];
	fma.rn.f64 	%fd4925, %fd4924, %fd508, %fd4923;
	ld.global.f64 	%fd4926, [%rd7+640];
	fma.rn.f64 	%fd4927, %fd4926, %fd507, %fd4925;
	ld.global.f64 	%fd4928, [%rd7+648];
	fma.rn.f64 	%fd4929, %fd4928, %fd506, %fd4927;
	ld.global.f64 	%fd4930, [%rd7+656];
	sub.f64 	%fd4931, %fd4929, %fd4930;
	abs.f64 	%fd4932, %fd4931;
	ld.global.f64 	%fd4934, [%rd5+48];
	setp.lt.f64 	%p574, %fd4932, %fd4934;
	ld.global.f64 	%fd4936, [%rd7+672];
	fma.rn.f64 	%fd4937, %fd4936, %fd4753, 0d0000000000000000;
	ld.global.f64 	%fd4938, [%rd7+680];
	fma.rn.f64 	%fd4939, %fd4938, %fd514, %fd4937;
	ld.global.f64 	%fd4940, [%rd7+688];
	fma.rn.f64 	%fd4941, %fd4940, %fd513, %fd4939;
	ld.global.f64 	%fd4942, [%rd7+696];
	fma.rn.f64 	%fd4943, %fd4942, %fd512, %fd4941;
	ld.global.f64 	%fd4944, [%rd7+704];
	fma.rn.f64 	%fd4945, %fd4944, %fd511, %fd4943;
	ld.global.f64 	%fd4946, [%rd7+712];
	fma.rn.f64 	%fd4947, %fd4946, %fd510, %fd4945;
	ld.global.f64 	%fd4948, [%rd7+720];
	fma.rn.f64 	%fd4949, %fd4948, %fd509, %fd4947;
	ld.global.f64 	%fd4950, [%rd7+728];
	fma.rn.f64 	%fd4951, %fd4950, %fd508, %fd4949;
	ld.global.f64 	%fd4952, [%rd7+736];
	fma.rn.f64 	%fd4953, %fd4952, %fd507, %fd4951;
	ld.global.f64 	%fd4954, [%rd7+744];
	fma.rn.f64 	%fd4955, %fd4954, %fd506, %fd4953;
	ld.global.f64 	%fd4956, [%rd7+752];
	sub.f64 	%fd4957, %fd4955, %fd4956;
	abs.f64 	%fd4958, %fd4957;
	ld.global.f64 	%fd4960, [%rd5+56];
	setp.lt.f64 	%p575, %fd4958, %fd4960;
	ld.global.f64 	%fd4962, [%rd7+768];
	fma.rn.f64 	%fd4963, %fd4962, %fd4753, 0d0000000000000000;
	ld.global.f64 	%fd4964, [%rd7+776];
	fma.rn.f64 	%fd4965, %fd4964, %fd514, %fd4963;
	ld.global.f64 	%fd4966, [%rd7+784];
	fma.rn.f64 	%fd4967, %fd4966, %fd513, %fd4965;
	ld.global.f64 	%fd4968, [%rd7+792];
	fma.rn.f64 	%fd4969, %fd4968, %fd512, %fd4967;
	ld.global.f64 	%fd4970, [%rd7+800];
	fma.rn.f64 	%fd4971, %fd4970, %fd511, %fd4969;
	ld.global.f64 	%fd4972, [%rd7+808];
	fma.rn.f64 	%fd4973, %fd4972, %fd510, %fd4971;
	ld.global.f64 	%fd4974, [%rd7+816];
	fma.rn.f64 	%fd4975, %fd4974, %fd509, %fd4973;
	ld.global.f64 	%fd4976, [%rd7+824];
	fma.rn.f64 	%fd4977, %fd4976, %fd508, %fd4975;
	ld.global.f64 	%fd4978, [%rd7+832];
	fma.rn.f64 	%fd4979, %fd4978, %fd507, %fd4977;
	ld.global.f64 	%fd4980, [%rd7+840];
	fma.rn.f64 	%fd4981, %fd4980, %fd506, %fd4979;
	ld.global.f64 	%fd4982, [%rd7+848];
	sub.f64 	%fd4983, %fd4981, %fd4982;
	abs.f64 	%fd4984, %fd4983;
	ld.global.f64 	%fd4986, [%rd5+64];
	setp.lt.f64 	%p576, %fd4984, %fd4986;
	ld.global.f64 	%fd4988, [%rd7+864];
	fma.rn.f64 	%fd4989, %fd4988, %fd4753, 0d0000000000000000;
	ld.global.f64 	%fd4990, [%rd7+872];
	fma.rn.f64 	%fd4991, %fd4990, %fd514, %fd4989;
	ld.global.f64 	%fd4992, [%rd7+880];
	fma.rn.f64 	%fd4993, %fd4992, %fd513, %fd4991;
	ld.global.f64 	%fd4994, [%rd7+888];
	fma.rn.f64 	%fd4995, %fd4994, %fd512, %fd4993;
	ld.global.f64 	%fd4996, [%rd7+896];
	fma.rn.f64 	%fd4997, %fd4996, %fd511, %fd4995;
	ld.global.f64 	%fd4998, [%rd7+904];
	fma.rn.f64 	%fd4999, %fd4998, %fd510, %fd4997;
	ld.global.f64 	%fd5000, [%rd7+912];
	fma.rn.f64 	%fd5001, %fd5000, %fd509, %fd4999;
	ld.global.f64 	%fd5002, [%rd7+920];
	fma.rn.f64 	%fd5003, %fd5002, %fd508, %fd5001;
	ld.global.f64 	%fd5004, [%rd7+928];
	fma.rn.f64 	%fd5005, %fd5004, %fd507, %fd5003;
	ld.global.f64 	%fd5006, [%rd7+936];
	fma.rn.f64 	%fd5007, %fd5006, %fd506, %fd5005;
	ld.global.f64 	%fd5008, [%rd7+944];
	sub.f64 	%fd5009, %fd5007, %fd5008;
	abs.f64 	%fd5010, %fd5009;
	ld.global.f64 	%fd5011, [%rd5+72];
	setp.lt.f64 	%p577, %fd5010, %fd5011;
	and.pred  	%p578, %p577, %p576;
	and.pred  	%p579, %p578, %p575;
	and.pred  	%p580, %p579, %p574;
	and.pred  	%p581, %p580, %p573;
	and.pred  	%p582, %p581, %p572;
	and.pred  	%p583, %p582, %p571;
	and.pred  	%p584, %p583, %p570;
	and.pred  	%p585, %p584, %p569;
	and.pred  	%p586, %p585, %p568;
	selp.u32 	%r3287, 1, 0, %p586;
$L__BB4_990:
	add.s32 	%r1344, %r144, 4;
	setp.ge.s32 	%p587, %r1344, %r140;
	mov.b32 	%r3288, 1;
	@%p587 bra 	$L__BB4_1022;
	ld.global.u64 	%rd1665, [%rd6+72];
	or.b64  	%rd3555, %rd1390, %rd1665;
	and.b64  	%rd3556, %rd3555, -4294967296;
	setp.ne.s64 	%p588, %rd3556, 0;
	@%p588 bra 	$L__BB4_993;
	cvt.u32.u64 	%r1345, %rd1665;
	cvt.u32.u64 	%r1346, %rd1390;
	div.u32 	%r1347, %r1346, %r1345;
	mul.lo.s32 	%r1348, %r1347, %r1345;
	sub.s32 	%r1349, %r1346, %r1348;
	cvt.u64.u32 	%rd5260, %r1347;
	cvt.u64.u32 	%rd5261, %r1349;
	bra.uni 	$L__BB4_994;
$L__BB4_993:
	div.s64 	%rd5260, %rd1390, %rd1665;
	mul.lo.s64 	%rd3557, %rd5260, %rd1665;
	sub.s64 	%rd5261, %rd1390, %rd3557;
$L__BB4_994:
	ld.global.f64 	%fd5012, [%rd8+216];
	cvt.rn.f64.s64 	%fd5013, %rd5261;
	ld.global.f64 	%fd5014, [%rd8+232];
	fma.rn.f64 	%fd515, %fd5014, %fd5013, %fd5012;
	ld.global.u64 	%rd1672, [%rd6+64];
	or.b64  	%rd3558, %rd5260, %rd1672;
	and.b64  	%rd3559, %rd3558, -4294967296;
	setp.ne.s64 	%p589, %rd3559, 0;
	@%p589 bra 	$L__BB4_996;
	cvt.u32.u64 	%r1350, %rd1672;
	cvt.u32.u64 	%r1351, %rd5260;
	div.u32 	%r1352, %r1351, %r1350;
	mul.lo.s32 	%r1353, %r1352, %r1350;
	sub.s32 	%r1354, %r1351, %r1353;
	cvt.u64.u32 	%rd5262, %r1352;
	cvt.u64.u32 	%rd5263, %r1354;
	bra.uni 	$L__BB4_997;
$L__BB4_996:
	div.s64 	%rd5262, %rd5260, %rd1672;
	mul.lo.s64 	%rd3560, %rd5262, %rd1672;
	sub.s64 	%rd5263, %rd5260, %rd3560;
$L__BB4_997:
	ld.global.f64 	%fd5015, [%rd8+192];
	cvt.rn.f64.s64 	%fd5016, %rd5263;
	ld.global.f64 	%fd5017, [%rd8+208];
	fma.rn.f64 	%fd516, %fd5017, %fd5016, %fd5015;
	ld.global.u64 	%rd1679, [%rd6+56];
	or.b64  	%rd3561, %rd5262, %rd1679;
	and.b64  	%rd3562, %rd3561, -4294967296;
	setp.ne.s64 	%p590, %rd3562, 0;
	@%p590 bra 	$L__BB4_999;
	cvt.u32.u64 	%r1355, %rd1679;
	cvt.u32.u64 	%r1356, %rd5262;
	div.u32 	%r1357, %r1356, %r1355;
	mul.lo.s32 	%r1358, %r1357, %r1355;
	sub.s32 	%r1359, %r1356, %r1358;
	cvt.u64.u32 	%rd5264, %r1357;
	cvt.u64.u32 	%rd5265, %r1359;
	bra.uni 	$L__BB4_1000;
$L__BB4_999:
	div.s64 	%rd5264, %rd5262, %rd1679;
	mul.lo.s64 	%rd3563, %rd5264, %rd1679;
	sub.s64 	%rd5265, %rd5262, %rd3563;
$L__BB4_1000:
	ld.global.f64 	%fd5018, [%rd8+168];
	cvt.rn.f64.s64 	%fd5019, %rd5265;
	ld.global.f64 	%fd5020, [%rd8+184];
	fma.rn.f64 	%fd517, %fd5020, %fd5019, %fd5018;
	ld.global.u64 	%rd1686, [%rd6+48];
	or.b64  	%rd3564, %rd5264, %rd1686;
	and.b64  	%rd3565, %rd3564, -4294967296;
	setp.ne.s64 	%p591, %rd3565, 0;
	@%p591 bra 	$L__BB4_1002;
	cvt.u32.u64 	%r1360, %rd1686;
	cvt.u32.u64 	%r1361, %rd5264;
	div.u32 	%r1362, %r1361, %r1360;
	mul.lo.s32 	%r1363, %r1362, %r1360;
	sub.s32 	%r1364, %r1361, %r1363;
	cvt.u64.u32 	%rd5266, %r1362;
	cvt.u64.u32 	%rd5267, %r1364;
	bra.uni 	$L__BB4_1003;
$L__BB4_1002:
	div.s64 	%rd5266, %rd5264, %rd1686;
	mul.lo.s64 	%rd3566, %rd5266, %rd1686;
	sub.s64 	%rd5267, %rd5264, %rd3566;
$L__BB4_1003:
	ld.global.f64 	%fd5021, [%rd8+144];
	cvt.rn.f64.s64 	%fd5022, %rd5267;
	ld.global.f64 	%fd5023, [%rd8+160];
	fma.rn.f64 	%fd518, %fd5023, %fd5022, %fd5021;
	ld.global.u64 	%rd1693, [%rd6+40];
	or.b64  	%rd3567, %rd5266, %rd1693;
	and.b64  	%rd3568, %rd3567, -4294967296;
	setp.ne.s64 	%p592, %rd3568, 0;
	@%p592 bra 	$L__BB4_1005;
	cvt.u32.u64 	%r1365, %rd1693;
	cvt.u32.u64 	%r1366, %rd5266;
	div.u32 	%r1367, %r1366, %r1365;
	mul.lo.s32 	%r1368, %r1367, %r1365;
	sub.s32 	%r1369, %r1366, %r1368;
	cvt.u64.u32 	%rd5268, %r1367;
	cvt.u64.u32 	%rd5269, %r1369;
	bra.uni 	$L__BB4_1006;
$L__BB4_1005:
	div.s64 	%rd5268, %rd5266, %rd1693;
	mul.lo.s64 	%rd3569, %rd5268, %rd1693;
	sub.s64 	%rd5269, %rd5266, %rd3569;
$L__BB4_1006:
	ld.global.f64 	%fd5024, [%rd8+120];
	cvt.rn.f64.s64 	%fd5025, %rd5269;
	ld.global.f64 	%fd5026, [%rd8+136];
	fma.rn.f64 	%fd519, %fd5026, %fd5025, %fd5024;
	ld.global.u64 	%rd1700, [%rd6+32];
	or.b64  	%rd3570, %rd5268, %rd1700;
	and.b64  	%rd3571, %rd3570, -4294967296;
	setp.ne.s64 	%p593, %rd3571, 0;
	@%p593 bra 	$L__BB4_1008;
	cvt.u32.u64 	%r1370, %rd1700;
	cvt.u32.u64 	%r1371, %rd5268;
	div.u32 	%r1372, %r1371, %r1370;
	mul.lo.s32 	%r1373, %r1372, %r1370;
	sub.s32 	%r1374, %r1371, %r1373;
	cvt.u64.u32 	%rd5270, %r1372;
	cvt.u64.u32 	%rd5271, %r1374;
	bra.uni 	$L__BB4_1009;
$L__BB4_1008:
	div.s64 	%rd5270, %rd5268, %rd1700;
	mul.lo.s64 	%rd3572, %rd5270, %rd1700;
	sub.s64 	%rd5271, %rd5268, %rd3572;
$L__BB4_1009:
	ld.global.f64 	%fd5027, [%rd8+96];
	cvt.rn.f64.s64 	%fd5028, %rd5271;
	ld.global.f64 	%fd5029, [%rd8+112];
	fma.rn.f64 	%fd520, %fd5029, %fd5028, %fd5027;
	ld.global.u64 	%rd1707, [%rd6+24];
	or.b64  	%rd3573, %rd5270, %rd1707;
	and.b64  	%rd3574, %rd3573, -4294967296;
	setp.ne.s64 	%p594, %rd3574, 0;
	@%p594 bra 	$L__BB4_1011;
	cvt.u32.u64 	%r1375, %rd1707;
	cvt.u32.u64 	%r1376, %rd5270;
	div.u32 	%r1377, %r1376, %r1375;
	mul.lo.s32 	%r1378, %r1377, %r1375;
	sub.s32 	%r1379, %r1376, %r1378;
	cvt.u64.u32 	%rd5272, %r1377;
	cvt.u64.u32 	%rd5273, %r1379;
	bra.uni 	$L__BB4_1012;
$L__BB4_1011:
	div.s64 	%rd5272, %rd5270, %rd1707;
	mul.lo.s64 	%rd3575, %rd5272, %rd1707;
	sub.s64 	%rd5273, %rd5270, %rd3575;
$L__BB4_1012:
	ld.global.f64 	%fd5030, [%rd8+72];
	cvt.rn.f64.s64 	%fd5031, %rd5273;
	ld.global.f64 	%fd5032, [%rd8+88];
	fma.rn.f64 	%fd521, %fd5032, %fd5031, %fd5030;
	ld.global.u64 	%rd1714, [%rd6+16];
	or.b64  	%rd3576, %rd5272, %rd1714;
	and.b64  	%rd3577, %rd3576, -4294967296;
	setp.ne.s64 	%p595, %rd3577, 0;
	@%p595 bra 	$L__BB4_1014;
	cvt.u32.u64 	%r1380, %rd1714;
	cvt.u32.u64 	%r1381, %rd5272;
	div.u32 	%r1382, %r1381, %r1380;
	mul.lo.s32 	%r1383, %r1382, %r1380;
	sub.s32 	%r1384, %r1381, %r1383;
	cvt.u64.u32 	%rd5274, %r1382;
	cvt.u64.u32 	%rd5275, %r1384;
	bra.uni 	$L__BB4_1015;
$L__BB4_1014:
	div.s64 	%rd5274, %rd5272, %rd1714;
	mul.lo.s64 	%rd3578, %rd5274, %rd1714;
	sub.s64 	%rd5275, %rd5272, %rd3578;
$L__BB4_1015:
	ld.global.f64 	%fd5033, [%rd8+48];
	cvt.rn.f64.s64 	%fd5034, %rd5275;
	ld.global.f64 	%fd5035, [%rd8+64];
	fma.rn.f64 	%fd522, %fd5035, %fd5034, %fd5033;
	ld.global.u64 	%rd1721, [%rd6+8];
	or.b64  	%rd3579, %rd5274, %rd1721;
	and.b64  	%rd3580, %rd3579, -4294967296;
	setp.ne.s64 	%p596, %rd3580, 0;
	@%p596 bra 	$L__BB4_1017;
	cvt.u32.u64 	%r1385, %rd1721;
	cvt.u32.u64 	%r1386, %rd5274;
	div.u32 	%r1387, %r1386, %r1385;
	mul.lo.s32 	%r1388, %r1387, %r1385;
	sub.s32 	%r1389, %r1386, %r1388;
	cvt.u64.u32 	%rd5276, %r1387;
	cvt.u64.u32 	%rd5277, %r1389;
	bra.uni 	$L__BB4_1018;
$L__BB4_1017:
	div.s64 	%rd5276, %rd5274, %rd1721;
	mul.lo.s64 	%rd3581, %rd5276, %rd1721;
	sub.s64 	%rd5277, %rd5274, %rd3581;
$L__BB4_1018:
	ld.global.f64 	%fd5036, [%rd8+24];
	cvt.rn.f64.s64 	%fd5037, %rd5277;
	ld.global.f64 	%fd5038, [%rd8+40];
	fma.rn.f64 	%fd523, %fd5038, %fd5037, %fd5036;
	ld.global.u64 	%rd1728, [%rd6];
	or.b64  	%rd3582, %rd5276, %rd1728;
	and.b64  	%rd3583, %rd3582, -4294967296;
	setp.ne.s64 	%p597, %rd3583, 0;
	@%p597 bra 	$L__BB4_1020;
	cvt.u32.u64 	%r1390, %rd1728;
	cvt.u32.u64 	%r1391, %rd5276;
	rem.u32 	%r1392, %r1391, %r1390;
	cvt.u64.u32 	%rd5278, %r1392;
	bra.uni 	$L__BB4_1021;
$L__BB4_1020:
	rem.s64 	%rd5278, %rd5276, %rd1728;
$L__BB4_1021:
	ld.global.f64 	%fd5039, [%rd8];
	cvt.rn.f64.s64 	%fd5040, %rd5278;
	ld.global.f64 	%fd5041, [%rd8+16];
	fma.rn.f64 	%fd5042, %fd5041, %fd5040, %fd5039;
	ld.global.f64 	%fd5043, [%rd7];
	fma.rn.f64 	%fd5044, %fd5043, %fd5042, 0d0000000000000000;
	ld.global.f64 	%fd5045, [%rd7+8];
	fma.rn.f64 	%fd5046, %fd5045, %fd523, %fd5044;
	ld.global.f64 	%fd5047, [%rd7+16];
	fma.rn.f64 	%fd5048, %fd5047, %fd522, %fd5046;
	ld.global.f64 	%fd5049, [%rd7+24];
	fma.rn.f64 	%fd5050, %fd5049, %fd521, %fd5048;
	ld.global.f64 	%fd5051, [%rd7+32];
	fma.rn.f64 	%fd5052, %fd5051, %fd520, %fd5050;
	ld.global.f64 	%fd5053, [%rd7+40];
	fma.rn.f64 	%fd5054, %fd5053, %fd519, %fd5052;
	ld.global.f64 	%fd5055, [%rd7+48];
	fma.rn.f64 	%fd5056, %fd5055, %fd518, %fd5054;
	ld.global.f64 	%fd5057, [%rd7+56];
	fma.rn.f64 	%fd5058, %fd5057, %fd517, %fd5056;
	ld.global.f64 	%fd5059, [%rd7+64];
	fma.rn.f64 	%fd5060, %fd5059, %fd516, %fd5058;
	ld.global.f64 	%fd5061, [%rd7+72];
	fma.rn.f64 	%fd5062, %fd5061, %fd515, %fd5060;
	ld.global.f64 	%fd5063, [%rd7+80];
	sub.f64 	%fd5064, %fd5062, %fd5063;
	abs.f64 	%fd5065, %fd5064;
	ld.global.f64 	%fd5067, [%rd5];
	setp.lt.f64 	%p598, %fd5065, %fd5067;
	ld.global.f64 	%fd5069, [%rd7+96];
	fma.rn.f64 	%fd5070, %fd5069, %fd5042, 0d0000000000000000;
	ld.global.f64 	%fd5071, [%rd7+104];
	fma.rn.f64 	%fd5072, %fd5071, %fd523, %fd5070;
	ld.global.f64 	%fd5073, [%rd7+112];
	fma.rn.f64 	%fd5074, %fd5073, %fd522, %fd5072;
	ld.global.f64 	%fd5075, [%rd7+120];
	fma.rn.f64 	%fd5076, %fd5075, %fd521, %fd5074;
	ld.global.f64 	%fd5077, [%rd7+128];
	fma.rn.f64 	%fd5078, %fd5077, %fd520, %fd5076;
	ld.global.f64 	%fd5079, [%rd7+136];
	fma.rn.f64 	%fd5080, %fd5079, %fd519, %fd5078;
	ld.global.f64 	%fd5081, [%rd7+144];
	fma.rn.f64 	%fd5082, %fd5081, %fd518, %fd5080;
	ld.global.f64 	%fd5083, [%rd7+152];
	fma.rn.f64 	%fd5084, %fd5083, %fd517, %fd5082;
	ld.global.f64 	%fd5085, [%rd7+160];
	fma.rn.f64 	%fd5086, %fd5085, %fd516, %fd5084;
	ld.global.f64 	%fd5087, [%rd7+168];
	fma.rn.f64 	%fd5088, %fd5087, %fd515, %fd5086;
	ld.global.f64 	%fd5089, [%rd7+176];
	sub.f64 	%fd5090, %fd5088, %fd5089;
	abs.f64 	%fd5091, %fd5090;
	ld.global.f64 	%fd5093, [%rd5+8];
	setp.lt.f64 	%p599, %fd5091, %fd5093;
	ld.global.f64 	%fd5095, [%rd7+192];
	fma.rn.f64 	%fd5096, %fd5095, %fd5042, 0d0000000000000000;
	ld.global.f64 	%fd5097, [%rd7+200];
	fma.rn.f64 	%fd5098, %fd5097, %fd523, %fd5096;
	ld.global.f64 	%fd5099, [%rd7+208];
	fma.rn.f64 	%fd5100, %fd5099, %fd522, %fd5098;
	ld.global.f64 	%fd5101, [%rd7+216];
	fma.rn.f64 	%fd5102, %fd5101, %fd521, %fd5100;
	ld.global.f64 	%fd5103, [%rd7+224];
	fma.rn.f64 	%fd5104, %fd5103, %fd520, %fd5102;
	ld.global.f64 	%fd5105, [%rd7+232];
	fma.rn.f64 	%fd5106, %fd5105, %fd519, %fd5104;
	ld.global.f64 	%fd5107, [%rd7+240];
	fma.rn.f64 	%fd5108, %fd5107, %fd518, %fd5106;
	ld.global.f64 	%fd5109, [%rd7+248];
	fma.rn.f64 	%fd5110, %fd5109, %fd517, %fd5108;
	ld.global.f64 	%fd5111, [%rd7+256];
	fma.rn.f64 	%fd5112, %fd5111, %fd516, %fd5110;
	ld.global.f64 	%fd5113, [%rd7+264];
	fma.rn.f64 	%fd5114, %fd5113, %fd515, %fd5112;
	ld.global.f64 	%fd5115, [%rd7+272];
	sub.f64 	%fd5116, %fd5114, %fd5115;
	abs.f64 	%fd5117, %fd5116;
	ld.global.f64 	%fd5119, [%rd5+16];
	setp.lt.f64 	%p600, %fd5117, %fd5119;
	ld.global.f64 	%fd5121, [%rd7+288];
	fma.rn.f64 	%fd5122, %fd5121, %fd5042, 0d0000000000000000;
	ld.global.f64 	%fd5123, [%rd7+296];
	fma.rn.f64 	%fd5124, %fd5123, %fd523, %fd5122;
	ld.global.f64 	%fd5125, [%rd7+304];
	fma.rn.f64 	%fd5126, %fd5125, %fd522, %fd5124;
	ld.global.f64 	%fd5127, [%rd7+312];
	fma.rn.f64 	%fd5128, %fd5127, %fd521, %fd5126;
	ld.global.f64 	%fd5129, [%rd7+320];
	fma.rn.f64 	%fd5130, %fd5129, %fd520, %fd5128;
	ld.global.f64 	%fd5131, [%rd7+328];
	fma.rn.f64 	%fd5132, %fd5131, %fd519, %fd5130;
	ld.global.f64 	%fd5133, [%rd7+336];
	fma.rn.f64 	%fd5134, %fd5133, %fd518, %fd5132;
	ld.global.f64 	%fd5135, [%rd7+344];
	fma.rn.f64 	%fd5136, %fd5135, %fd517, %fd5134;
	ld.global.f64 	%fd5137, [%rd7+352];
	fma.rn.f64 	%fd5138, %fd5137, %fd516, %fd5136;
	ld.global.f64 	%fd5139, [%rd7+360];
	fma.rn.f64 	%fd5140, %fd5139, %fd515, %fd5138;
	ld.global.f64 	%fd5141, [%rd7+368];
	sub.f64 	%fd5142, %fd5140, %fd5141;
	abs.f64 	%fd5143, %fd5142;
	ld.global.f64 	%fd5145, [%rd5+24];
	setp.lt.f64 	%p601, %fd5143, %fd5145;
	ld.global.f64 	%fd5147, [%rd7+384];
	fma.rn.f64 	%fd5148, %fd5147, %fd5042, 0d0000000000000000;
	ld.global.f64 	%fd5149, [%rd7+392];
	fma.rn.f64 	%fd5150, %fd5149, %fd523, %fd5148;
	ld.global.f64 	%fd5151, [%rd7+400];
	fma.rn.f64 	%fd5152, %fd5151, %fd522, %fd5150;
	ld.global.f64 	%fd5153, [%rd7+408];
	fma.rn.f64 	%fd5154, %fd5153, %fd521, %fd5152;
	ld.global.f64 	%fd5155, [%rd7+416];
	fma.rn.f64 	%fd5156, %fd5155, %fd520, %fd5154;
	ld.global.f64 	%fd5157, [%rd7+424];
	fma.rn.f64 	%fd5158, %fd5157, %fd519, %fd5156;
	ld.global.f64 	%fd5159, [%rd7+432];
	fma.rn.f64 	%fd5160, %fd5159, %fd518, %fd5158;
	ld.global.f64 	%fd5161, [%rd7+440];
	fma.rn.f64 	%fd5162, %fd5161, %fd517, %fd5160;
	ld.global.f64 	%fd5163, [%rd7+448];
	fma.rn.f64 	%fd5164, %fd5163, %fd516, %fd5162;
	ld.global.f64 	%fd5165, [%rd7+456];
	fma.rn.f64 	%fd5166, %fd5165, %fd515, %fd5164;
	ld.global.f64 	%fd5167, [%rd7+464];
	sub.f64 	%fd5168, %fd5166, %fd5167;
	abs.f64 	%fd5169, %fd5168;
	ld.global.f64 	%fd5171, [%rd5+32];
	setp.lt.f64 	%p602, %fd5169, %fd5171;
	ld.global.f64 	%fd5173, [%rd7+480];
	fma.rn.f64 	%fd5174, %fd5173, %fd5042, 0d0000000000000000;
	ld.global.f64 	%fd5175, [%rd7+488];
	fma.rn.f64 	%fd5176, %fd5175, %fd523, %fd5174;
	ld.global.f64 	%fd5177, [%rd7+496];
	fma.rn.f64 	%fd5178, %fd5177, %fd522, %fd5176;
	ld.global.f64 	%fd5179, [%rd7+504];
	fma.rn.f64 	%fd5180, %fd5179, %fd521, %fd5178;
	ld.global.f64 	%fd5181, [%rd7+512];
	fma.rn.f64 	%fd5182, %fd5181, %fd520, %fd5180;
	ld.global.f64 	%fd5183, [%rd7+520];
	fma.rn.f64 	%fd5184, %fd5183, %fd519, %fd5182;
	ld.global.f64 	%fd5185, [%rd7+528];
	fma.rn.f64 	%fd5186, %fd5185, %fd518, %fd5184;
	ld.global.f64 	%fd5187, [%rd7+536];
	fma.rn.f64 	%fd5188, %fd5187, %fd517, %fd5186;
	ld.global.f64 	%fd5189, [%rd7+544];
	fma.rn.f64 	%fd5190, %fd5189, %fd516, %fd5188;
	ld.global.f64 	%fd5191, [%rd7+552];
	fma.rn.f64 	%fd5192, %fd5191, %fd515, %fd5190;
	ld.global.f64 	%fd5193, [%rd7+560];
	sub.f64 	%fd5194, %fd5192, %fd5193;
	abs.f64 	%fd5195, %fd5194;
	ld.global.f64 	%fd5197, [%rd5+40];
	setp.lt.f64 	%p603, %fd5195, %fd5197;
	ld.global.f64 	%fd5199, [%rd7+576];
	fma.rn.f64 	%fd5200, %fd5199, %fd5042, 0d0000000000000000;
	ld.global.f64 	%fd5201, [%rd7+584];
	fma.rn.f64 	%fd5202, %fd5201, %fd523, %fd5200;
	ld.global.f64 	%fd5203, [%rd7+592];
	fma.rn.f64 	%fd5204, %fd5203, %fd522, %fd5202;
	ld.global.f64 	%fd5205, [%rd7+600];
	fma.rn.f64 	%fd5206, %fd5205, %fd521, %fd5204;
	ld.global.f64 	%fd5207, [%rd7+608];
	fma.rn.f64 	%fd5208, %fd5207, %fd520, %fd5206;
	ld.global.f64 	%fd5209, [%rd7+616];
	fma.rn.f64 	%fd5210, %fd5209, %fd519, %fd5208;
	ld.global.f64 	%fd5211, [%rd7+624];
	fma.rn.f64 	%fd5212, %fd5211, %fd518, %fd5210;
	ld.global.f64 	%fd5213, [%rd7+632];
	fma.rn.f64 	%fd5214, %fd5213, %fd517, %fd5212;
	ld.global.f64 	%fd5215, [%rd7+640];
	fma.rn.f64 	%fd5216, %fd5215, %fd516, %fd5214;
	ld.global.f64 	%fd5217, [%rd7+648];
	fma.rn.f64 	%fd5218, %fd5217, %fd515, %fd5216;
	ld.global.f64 	%fd5219, [%rd7+656];
	sub.f64 	%fd5220, %fd5218, %fd5219;
	abs.f64 	%fd5221, %fd5220;
	ld.global.f64 	%fd5223, [%rd5+48];
	setp.lt.f64 	%p604, %fd5221, %fd5223;
	ld.global.f64 	%fd5225, [%rd7+672];
	fma.rn.f64 	%fd5226, %fd5225, %fd5042, 0d0000000000000000;
	ld.global.f64 	%fd5227, [%rd7+680];
	fma.rn.f64 	%fd5228, %fd5227, %fd523, %fd5226;
	ld.global.f64 	%fd5229, [%rd7+688];
	fma.rn.f64 	%fd5230, %fd5229, %fd522, %fd5228;
	ld.global.f64 	%fd5231, [%rd7+696];
	fma.rn.f64 	%fd5232, %fd5231, %fd521, %fd5230;
	ld.global.f64 	%fd5233, [%rd7+704];
	fma.rn.f64 	%fd5234, %fd5233, %fd520, %fd5232;
	ld.global.f64 	%fd5235, [%rd7+712];
	fma.rn.f64 	%fd5236, %fd5235, %fd519, %fd5234;
	ld.global.f64 	%fd5237, [%rd7+720];
	fma.rn.f64 	%fd5238, %fd5237, %fd518, %fd5236;
	ld.global.f64 	%fd5239, [%rd7+728];
	fma.rn.f64 	%fd5240, %fd5239, %fd517, %fd5238;
	ld.global.f64 	%fd5241, [%rd7+736];
	fma.rn.f64 	%fd5242, %fd5241, %fd516, %fd5240;
	ld.global.f64 	%fd5243, [%rd7+744];
	fma.rn.f64 	%fd5244, %fd5243, %fd515, %fd5242;
	ld.global.f64 	%fd5245, [%rd7+752];
	sub.f64 	%fd5246, %fd5244, %fd5245;
	abs.f64 	%fd5247, %fd5246;
	ld.global.f64 	%fd5249, [%rd5+56];
	setp.lt.f64 	%p605, %fd5247, %fd5249;
	ld.global.f64 	%fd5251, [%rd7+768];
	fma.rn.f64 	%fd5252, %fd5251, %fd5042, 0d0000000000000000;
	ld.global.f64 	%fd5253, [%rd7+776];
	fma.rn.f64 	%fd5254, %fd5253, %fd523, %fd5252;
	ld.global.f64 	%fd5255, [%rd7+784];
	fma.rn.f64 	%fd5256, %fd5255, %fd522, %fd5254;
	ld.global.f64 	%fd5257, [%rd7+792];
	fma.rn.f64 	%fd5258, %fd5257, %fd521, %fd5256;
	ld.global.f64 	%fd5259, [%rd7+800];
	fma.rn.f64 	%fd5260, %fd5259, %fd520, %fd5258;
	ld.global.f64 	%fd5261, [%rd7+808];
	fma.rn.f64 	%fd5262, %fd5261, %fd519, %fd5260;
	ld.global.f64 	%fd5263, [%rd7+816];
	fma.rn.f64 	%fd5264, %fd5263, %fd518, %fd5262;
	ld.global.f64 	%fd5265, [%rd7+824];
	fma.rn.f64 	%fd5266, %fd5265, %fd517, %fd5264;
	ld.global.f64 	%fd5267, [%rd7+832];
	fma.rn.f64 	%fd5268, %fd5267, %fd516, %fd5266;
	ld.global.f64 	%fd5269, [%rd7+840];
	fma.rn.f64 	%fd5270, %fd5269, %fd515, %fd5268;
	ld.global.f64 	%fd5271, [%rd7+848];
	sub.f64 	%fd5272, %fd5270, %fd5271;
	abs.f64 	%fd5273, %fd5272;
	ld.global.f64 	%fd5275, [%rd5+64];
	setp.lt.f64 	%p606, %fd5273, %fd5275;
	ld.global.f64 	%fd5277, [%rd7+864];
	fma.rn.f64 	%fd5278, %fd5277, %fd5042, 0d0000000000000000;
	ld.global.f64 	%fd5279, [%rd7+872];
	fma.rn.f64 	%fd5280, %fd5279, %fd523, %fd5278;
	ld.global.f64 	%fd5281, [%rd7+880];
	fma.rn.f64 	%fd5282, %fd5281, %fd522, %fd5280;
	ld.global.f64 	%fd5283, [%rd7+888];
	fma.rn.f64 	%fd5284, %fd5283, %fd521, %fd5282;
	ld.global.f64 	%fd5285, [%rd7+896];
	fma.rn.f64 	%fd5286, %fd5285, %fd520, %fd5284;
	ld.global.f64 	%fd5287, [%rd7+904];
	fma.rn.f64 	%fd5288, %fd5287, %fd519, %fd5286;
	ld.global.f64 	%fd5289, [%rd7+912];
	fma.rn.f64 	%fd5290, %fd5289, %fd518, %fd5288;
	ld.global.f64 	%fd5291, [%rd7+920];
	fma.rn.f64 	%fd5292, %fd5291, %fd517, %fd5290;
	ld.global.f64 	%fd5293, [%rd7+928];
	fma.rn.f64 	%fd5294, %fd5293, %fd516, %fd5292;
	ld.global.f64 	%fd5295, [%rd7+936];
	fma.rn.f64 	%fd5296, %fd5295, %fd515, %fd5294;
	ld.global.f64 	%fd5297, [%rd7+944];
	sub.f64 	%fd5298, %fd5296, %fd5297;
	abs.f64 	%fd5299, %fd5298;
	ld.global.f64 	%fd5300, [%rd5+72];
	setp.lt.f64 	%p607, %fd5299, %fd5300;
	and.pred  	%p608, %p607, %p606;
	and.pred  	%p609, %p608, %p605;
	and.pred  	%p610, %p609, %p604;
	and.pred  	%p611, %p610, %p603;
	and.pred  	%p612, %p611, %p602;
	and.pred  	%p613, %p612, %p601;
	and.pred  	%p614, %p613, %p600;
	and.pred  	%p615, %p614, %p599;
	and.pred  	%p616, %p615, %p598;
	selp.u32 	%r3288, 1, 0, %p616;
$L__BB4_1022:
	add.s32 	%r1394, %r144, 5;
	setp.ge.s32 	%p617, %r1394, %r140;
	mov.b32 	%r3289, 1;
	@%p617 bra 	$L__BB4_1054;
	ld.global.u64 	%rd1732, [%rd6+72];
	or.b64  	%rd3584, %rd1391, %rd1732;
	and.b64  	%rd3585, %rd3584, -4294967296;
	setp.ne.s64 	%p618, %rd3585, 0;
	@%p618 bra 	$L__BB4_1025;
	cvt.u32.u64 	%r1395, %rd1732;
	cvt.u32.u64 	%r1396, %rd1391;
	div.u32 	%r1397, %r1396, %r1395;
	mul.lo.s32 	%r1398, %r1397, %r1395;
	sub.s32 	%r1399, %r1396, %r1398;
	cvt.u64.u32 	%rd5279, %r1397;
	cvt.u64.u32 	%rd5280, %r1399;
	bra.uni 	$L__BB4_1026;
$L__BB4_1025:
	div.s64 	%rd5279, %rd1391, %rd1732;
	mul.lo.s64 	%rd3586, %rd5279, %rd1732;
	sub.s64 	%rd5280, %rd1391, %rd3586;
$L__BB4_1026:
	ld.global.f64 	%fd5301, [%rd8+216];
	cvt.rn.f64.s64 	%fd5302, %rd5280;
	ld.global.f64 	%fd5303, [%rd8+232];
	fma.rn.f64 	%fd524, %fd5303, %fd5302, %fd5301;
	ld.global.u64 	%rd1739, [%rd6+64];
	or.b64  	%rd3587, %rd5279, %rd1739;
	and.b64  	%rd3588, %rd3587, -4294967296;
	setp.ne.s64 	%p619, %rd3588, 0;
	@%p619 bra 	$L__BB4_1028;
	cvt.u32.u64 	%r1400, %rd1739;
	cvt.u32.u64 	%r1401, %rd5279;
	div.u32 	%r1402, %r1401, %r1400;
	mul.lo.s32 	%r1403, %r1402, %r1400;
	sub.s32 	%r1404, %r1401, %r1403;
	cvt.u64.u32 	%rd5281, %r1402;
	cvt.u64.u32 	%rd5282, %r1404;
	bra.uni 	$L__BB4_1029;
$L__BB4_1028:
	div.s64 	%rd5281, %rd5279, %rd1739;
	mul.lo.s64 	%rd3589, %rd5281, %rd1739;
	sub.s64 	%rd5282, %rd5279, %rd3589;
$L__BB4_1029:
	ld.global.f64 	%fd5304, [%rd8+192];
	cvt.rn.f64.s64 	%fd5305, %rd5282;
	ld.global.f64 	%fd5306, [%rd8+208];
	fma.rn.f64 	%fd525, %fd5306, %fd5305, %fd5304;
	ld.global.u64 	%rd1746, [%rd6+56];
	or.b64  	%rd3590, %rd5281, %rd1746;
	and.b64  	%rd3591, %rd3590, -4294967296;
	setp.ne.s64 	%p620, %rd3591, 0;
	@%p620 bra 	$L__BB4_1031;
	cvt.u32.u64 	%r1405, %rd1746;
	cvt.u32.u64 	%r1406, %rd5281;
	div.u32 	%r1407, %r1406, %r1405;
	mul.lo.s32 	%r1408, %r1407, %r1405;
	sub.s32 	%r1409, %r1406, %r1408;
	cvt.u64.u32 	%rd5283, %r1407;
	cvt.u64.u32 	%rd5284, %r1409;
	bra.uni 	$L__BB4_1032;
$L__BB4_1031:
	div.s64 	%rd5283, %rd5281, %rd1746;
	mul.lo.s64 	%rd3592, %rd5283, %rd1746;
	sub.s64 	%rd5284, %rd5281, %rd3592;
$L__BB4_1032:
	ld.global.f64 	%fd5307, [%rd8+168];
	cvt.rn.f64.s64 	%fd5308, %rd5284;
	ld.global.f64 	%fd5309, [%rd8+184];
	fma.rn.f64 	%fd526, %fd5309, %fd5308, %fd5307;
	ld.global.u64 	%rd1753, [%rd6+48];
	or.b64  	%rd3593, %rd5283, %rd1753;
	and.b64  	%rd3594, %rd3593, -4294967296;
	setp.ne.s64 	%p621, %rd3594, 0;
	@%p621 bra 	$L__BB4_1034;
	cvt.u32.u64 	%r1410, %rd1753;
	cvt.u32.u64 	%r1411, %rd5283;
	div.u32 	%r1412, %r1411, %r1410;
	mul.lo.s32 	%r1413, %r1412, %r1410;
	sub.s32 	%r1414, %r1411, %r1413;
	cvt.u64.u32 	%rd5285, %r1412;
	cvt.u64.u32 	%rd5286, %r1414;
	bra.uni 	$L__BB4_1035;
$L__BB4_1034:
	div.s64 	%rd5285, %rd5283, %rd1753;
	mul.lo.s64 	%rd3595, %rd5285, %rd1753;
	sub.s64 	%rd5286, %rd5283, %rd3595;
$L__BB4_1035:
	ld.global.f64 	%fd5310, [%rd8+144];
	cvt.rn.f64.s64 	%fd5311, %rd5286;
	ld.global.f64 	%fd5312, [%rd8+160];
	fma.rn.f64 	%fd527, %fd5312, %fd5311, %fd5310;
	ld.global.u64 	%rd1760, [%rd6+40];
	or.b64  	%rd3596, %rd5285, %rd1760;
	and.b64  	%rd3597, %rd3596, -4294967296;
	setp.ne.s64 	%p622, %rd3597, 0;
	@%p622 bra 	$L__BB4_1037;
	cvt.u32.u64 	%r1415, %rd1760;
	cvt.u32.u64 	%r1416, %rd5285;
	div.u32 	%r1417, %r1416, %r1415;
	mul.lo.s32 	%r1418, %r1417, %r1415;
	sub.s32 	%r1419, %r1416, %r1418;
	cvt.u64.u32 	%rd5287, %r1417;
	cvt.u64.u32 	%rd5288, %r1419;
	bra.uni 	$L__BB4_1038;
$L__BB4_1037:
	div.s64 	%rd5287, %rd5285, %rd1760;
	mul.lo.s64 	%rd3598, %rd5287, %rd1760;
	sub.s64 	%rd5288, %rd5285, %rd3598;
$L__BB4_1038:
	ld.global.f64 	%fd5313, [%rd8+120];
	cvt.rn.f64.s64 	%fd5314, %rd5288;
	ld.global.f64 	%fd5315, [%rd8+136];
	fma.rn.f64 	%fd528, %fd5315, %fd5314, %fd5313;
	ld.global.u64 	%rd1767, [%rd6+32];
	or.b64  	%rd3599, %rd5287, %rd1767;
	and.b64  	%rd3600, %rd3599, -4294967296;
	setp.ne.s64 	%p623, %rd3600, 0;
	@%p623 bra 	$L__BB4_1040;
	cvt.u32.u64 	%r1420, %rd1767;
	cvt.u32.u64 	%r1421, %rd5287;
	div.u32 	%r1422, %r1421, %r1420;
	mul.lo.s32 	%r1423, %r1422, %r1420;
	sub.s32 	%r1424, %r1421, %r1423;
	cvt.u64.u32 	%rd5289, %r1422;
	cvt.u64.u32 	%rd5290, %r1424;
	bra.uni 	$L__BB4_1041;
$L__BB4_1040:
	div.s64 	%rd5289, %rd5287, %rd1767;
	mul.lo.s64 	%rd3601, %rd5289, %rd1767;
	sub.s64 	%rd5290, %rd5287, %rd3601;
$L__BB4_1041:
	ld.global.f64 	%fd5316, [%rd8+96];
	cvt.rn.f64.s64 	%fd5317, %rd5290;
	ld.global.f64 	%fd5318, [%rd8+112];
	fma.rn.f64 	%fd529, %fd5318, %fd5317, %fd5316;
	ld.global.u64 	%rd1774, [%rd6+24];
	or.b64  	%rd3602, %rd5289, %rd1774;
	and.b64  	%rd3603, %rd3602, -4294967296;
	setp.ne.s64 	%p624, %rd3603, 0;
	@%p624 bra 	$L__BB4_1043;
	cvt.u32.u64 	%r1425, %rd1774;
	cvt.u32.u64 	%r1426, %rd5289;
	div.u32 	%r1427, %r1426, %r1425;
	mul.lo.s32 	%r1428, %r1427, %r1425;
	sub.s32 	%r1429, %r1426, %r1428;
	cvt.u64.u32 	%rd5291, %r1427;
	cvt.u64.u32 	%rd5292, %r1429;
	bra.uni 	$L__BB4_1044;
$L__BB4_1043:
	div.s64 	%rd5291, %rd5289, %rd1774;
	mul.lo.s64 	%rd3604, %rd5291, %rd1774;
	sub.s64 	%rd5292, %rd5289, %rd3604;
$L__BB4_1044:
	ld.global.f64 	%fd5319, [%rd8+72];
	cvt.rn.f64.s64 	%fd5320, %rd5292;
	ld.global.f64 	%fd5321, [%rd8+88];
	fma.rn.f64 	%fd530, %fd5321, %fd5320, %fd5319;
	ld.global.u64 	%rd1781, [%rd6+16];
	or.b64  	%rd3605, %rd5291, %rd1781;
	and.b64  	%rd3606, %rd3605, -4294967296;
	setp.ne.s64 	%p625, %rd3606, 0;
	@%p625 bra 	$L__BB4_1046;
	cvt.u32.u64 	%r1430, %rd1781;
	cvt.u32.u64 	%r1431, %rd5291;
	div.u32 	%r1432, %r1431, %r1430;
	mul.lo.s32 	%r1433, %r1432, %r1430;
	sub.s32 	%r1434, %r1431, %r1433;
	cvt.u64.u32 	%rd5293, %r1432;
	cvt.u64.u32 	%rd5294, %r1434;
	bra.uni 	$L__BB4_1047;
$L__BB4_1046:
	div.s64 	%rd5293, %rd5291, %rd1781;
	mul.lo.s64 	%rd3607, %rd5293, %rd1781;
	sub.s64 	%rd5294, %rd5291, %rd3607;
$L__BB4_1047:
	ld.global.f64 	%fd5322, [%rd8+48];
	cvt.rn.f64.s64 	%fd5323, %rd5294;
	ld.global.f64 	%fd5324, [%rd8+64];
	fma.rn.f64 	%fd531, %fd5324, %fd5323, %fd5322;
	ld.global.u64 	%rd1788, [%rd6+8];
	or.b64  	%rd3608, %rd5293, %rd1788;
	and.b64  	%rd3609, %rd3608, -4294967296;
	setp.ne.s64 	%p626, %rd3609, 0;
	@%p626 bra 	$L__BB4_1049;
	cvt.u32.u64 	%r1435, %rd1788;
	cvt.u32.u64 	%r1436, %rd5293;
	div.u32 	%r1437, %r1436, %r1435;
	mul.lo.s32 	%r1438, %r1437, %r1435;
	sub.s32 	%r1439, %r1436, %r1438;
	cvt.u64.u32 	%rd5295, %r1437;
	cvt.u64.u32 	%rd5296, %r1439;
	bra.uni 	$L__BB4_1050;
$L__BB4_1049:
	div.s64 	%rd5295, %rd5293, %rd1788;
	mul.lo.s64 	%rd3610, %rd5295, %rd1788;
	sub.s64 	%rd5296, %rd5293, %rd3610;
$L__BB4_1050:
	ld.global.f64 	%fd5325, [%rd8+24];
	cvt.rn.f64.s64 	%fd5326, %rd5296;
	ld.global.f64 	%fd5327, [%rd8+40];
	fma.rn.f64 	%fd532, %fd5327, %fd5326, %fd5325;
	ld.global.u64 	%rd1795, [%rd6];
	or.b64  	%rd3611, %rd5295, %rd1795;
	and.b64  	%rd3612, %rd3611, -4294967296;
	setp.ne.s64 	%p627, %rd3612, 0;
	@%p627 bra 	$L__BB4_1052;
	cvt.u32.u64 	%r1440, %rd1795;
	cvt.u32.u64 	%r1441, %rd5295;
	rem.u32 	%r1442, %r1441, %r1440;
	cvt.u64.u32 	%rd5297, %r1442;
	bra.uni 	$L__BB4_1053;
$L__BB4_1052:
	rem.s64 	%rd5297, %rd5295, %rd1795;
$L__BB4_1053:
	ld.global.f64 	%fd5328, [%rd8];
	cvt.rn.f64.s64 	%fd5329, %rd5297;
	ld.global.f64 	%fd5330, [%rd8+16];
	fma.rn.f64 	%fd5331, %fd5330, %fd5329, %fd5328;
	ld.global.f64 	%fd5332, [%rd7];
	fma.rn.f64 	%fd5333, %fd5332, %fd5331, 0d0000000000000000;
	ld.global.f64 	%fd5334, [%rd7+8];
	fma.rn.f64 	%fd5335, %fd5334, %fd532, %fd5333;
	ld.global.f64 	%fd5336, [%rd7+16];
	fma.rn.f64 	%fd5337, %fd5336, %fd531, %fd5335;
	ld.global.f64 	%fd5338, [%rd7+24];
	fma.rn.f64 	%fd5339, %fd5338, %fd530, %fd5337;
	ld.global.f64 	%fd5340, [%rd7+32];
	fma.rn.f64 	%fd5341, %fd5340, %fd529, %fd5339;
	ld.global.f64 	%fd5342, [%rd7+40];
	fma.rn.f64 	%fd5343, %fd5342, %fd528, %fd5341;
	ld.global.f64 	%fd5344, [%rd7+48];
	fma.rn.f64 	%fd5345, %fd5344, %fd527, %fd5343;
	ld.global.f64 	%fd5346, [%rd7+56];
	fma.rn.f64 	%fd5347, %fd5346, %fd526, %fd5345;
	ld.global.f64 	%fd5348, [%rd7+64];
	fma.rn.f64 	%fd5349, %fd5348, %fd525, %fd5347;
	ld.global.f64 	%fd5350, [%rd7+72];
	fma.rn.f64 	%fd5351, %fd5350, %fd524, %fd5349;
	ld.global.f64 	%fd5352, [%rd7+80];
	sub.f64 	%fd5353, %fd5351, %fd5352;
	abs.f64 	%fd5354, %fd5353;
	ld.global.f64 	%fd5356, [%rd5];
	setp.lt.f64 	%p628, %fd5354, %fd5356;
	ld.global.f64 	%fd5358, [%rd7+96];
	fma.rn.f64 	%fd5359, %fd5358, %fd5331, 0d0000000000000000;
	ld.global.f64 	%fd5360, [%rd7+104];
	fma.rn.f64 	%fd5361, %fd5360, %fd532, %fd5359;
	ld.global.f64 	%fd5362, [%rd7+112];
	fma.rn.f64 	%fd5363, %fd5362, %fd531, %fd5361;
	ld.global.f64 	%fd5364, [%rd7+120];
	fma.rn.f64 	%fd5365, %fd5364, %fd530, %fd5363;
	ld.global.f64 	%fd5366, [%rd7+128];
	fma.rn.f64 	%fd5367, %fd5366, %fd529, %fd5365;
	ld.global.f64 	%fd5368, [%rd7+136];
	fma.rn.f64 	%fd5369, %fd5368, %fd528, %fd5367;
	ld.global.f64 	%fd5370, [%rd7+144];
	fma.rn.f64 	%fd5371, %fd5370, %fd527, %fd5369;
	ld.global.f64 	%fd5372, [%rd7+152];
	fma.rn.f64 	%fd5373, %fd5372, %fd526, %fd5371;
	ld.global.f64 	%fd5374, [%rd7+160];
	fma.rn.f64 	%fd5375, %fd5374, %fd525, %fd5373;
	ld.global.f64 	%fd5376, [%rd7+168];
	fma.rn.f64 	%fd5377, %fd5376, %fd524, %fd5375;
	ld.global.f64 	%fd5378, [%rd7+176];
	sub.f64 	%fd5379, %fd5377, %fd5378;
	abs.f64 	%fd5380, %fd5379;
	ld.global.f64 	%fd5382, [%rd5+8];
	setp.lt.f64 	%p629, %fd5380, %fd5382;
	ld.global.f64 	%fd5384, [%rd7+192];
	fma.rn.f64 	%fd5385, %fd5384, %fd5331, 0d0000000000000000;
	ld.global.f64 	%fd5386, [%rd7+200];
	fma.rn.f64 	%fd5387, %fd5386, %fd532, %fd5385;
	ld.global.f64 	%fd5388, [%rd7+208];
	fma.rn.f64 	%fd5389, %fd5388, %fd531, %fd5387;
	ld.global.f64 	%fd5390, [%rd7+216];
	fma.rn.f64 	%fd5391, %fd5390, %fd530, %fd5389;
	ld.global.f64 	%fd5392, [%rd7+224];
	fma.rn.f64 	%fd5393, %fd5392, %fd529, %fd5391;
	ld.global.f64 	%fd5394, [%rd7+232];
	fma.rn.f64 	%fd5395, %fd5394, %fd528, %fd5393;
	ld.global.f64 	%fd5396, [%rd7+240];
	fma.rn.f64 	%fd5397, %fd5396, %fd527, %fd5395;
	ld.global.f64 	%fd5398, [%rd7+248];
	fma.rn.f64 	%fd5399, %fd5398, %fd526, %fd5397;
	ld.global.f64 	%fd5400, [%rd7+256];
	fma.rn.f64 	%fd5401, %fd5400, %fd525, %fd5399;
	ld.global.f64 	%fd5402, [%rd7+264];
	fma.rn.f64 	%fd5403, %fd5402, %fd524, %fd5401;
	ld.global.f64 	%fd5404, [%rd7+272];
	sub.f64 	%fd5405, %fd5403, %fd5404;
	abs.f64 	%fd5406, %fd5405;
	ld.global.f64 	%fd5408, [%rd5+16];
	setp.lt.f64 	%p630, %fd5406, %fd5408;
	ld.global.f64 	%fd5410, [%rd7+288];
	fma.rn.f64 	%fd5411, %fd5410, %fd5331, 0d0000000000000000;
	ld.global.f64 	%fd5412, [%rd7+296];
	fma.rn.f64 	%fd5413, %fd5412, %fd532, %fd5411;
	ld.global.f64 	%fd5414, [%rd7+304];
	fma.rn.f64 	%fd5415, %fd5414, %fd531, %fd5413;
	ld.global.f64 	%fd5416, [%rd7+312];
	fma.rn.f64 	%fd5417, %fd5416, %fd530, %fd5415;
	ld.global.f64 	%fd5418, [%rd7+320];
	fma.rn.f64 	%fd5419, %fd5418, %fd529, %fd5417;
	ld.global.f64 	%fd5420, [%rd7+328];
	fma.rn.f64 	%fd5421, %fd5420, %fd528, %fd5419;
	ld.global.f64 	%fd5422, [%rd7+336];
	fma.rn.f64 	%fd5423, %fd5422, %fd527, %fd5421;
	ld.global.f64 	%fd5424, [%rd7+344];
	fma.rn.f64 	%fd5425, %fd5424, %fd526, %fd5423;
	ld.global.f64 	%fd5426, [%rd7+352];
	fma.rn.f64 	%fd5427, %fd5426, %fd525, %fd5425;
	ld.global.f64 	%fd5428, [%rd7+360];
	fma.rn.f64 	%fd5429, %fd5428, %fd524, %fd5427;
	ld.global.f64 	%fd5430, [%rd7+368];
	sub.f64 	%fd5431, %fd5429, %fd5430;
	abs.f64 	%fd5432, %fd5431;
	ld.global.f64 	%fd5434, [%rd5+24];
	setp.lt.f64 	%p631, %fd5432, %fd5434;
	ld.global.f64 	%fd5436, [%rd7+384];
	fma.rn.f64 	%fd5437, %fd5436, %fd5331, 0d0000000000000000;
	ld.global.f64 	%fd5438, [%rd7+392];
	fma.rn.f64 	%fd5439, %fd5438, %fd532, %fd5437;
	ld.global.f64 	%fd5440, [%rd7+400];
	fma.rn.f64 	%fd5441, %fd5440, %fd531, %fd5439;
	ld.global.f64 	%fd5442, [%rd7+408];
	fma.rn.f64 	%fd5443, %fd5442, %fd530, %fd5441;
	ld.global.f64 	%fd5444, [%rd7+416];
	fma.rn.f64 	%fd5445, %fd5444, %fd529, %fd5443;
	ld.global.f64 	%fd5446, [%rd7+424];
	fma.rn.f64 	%fd5447, %fd5446, %fd528, %fd5445;
	ld.global.f64 	%fd5448, [%rd7+432];
	fma.rn.f64 	%fd5449, %fd5448, %fd527, %fd5447;
	ld.global.f64 	%fd5450, [%rd7+440];
	fma.rn.f64 	%fd5451, %fd5450, %fd526, %fd5449;
	ld.global.f64 	%fd5452, [%rd7+448];
	fma.rn.f64 	%fd5453, %fd5452, %fd525, %fd5451;
	ld.global.f64 	%fd5454, [%rd7+456];
	fma.rn.f64 	%fd5455, %fd5454, %fd524, %fd5453;
	ld.global.f64 	%fd5456, [%rd7+464];
	sub.f64 	%fd5457, %fd5455, %fd5456;
	abs.f64 	%fd5458, %fd5457;
	ld.global.f64 	%fd5460, [%rd5+32];
	setp.lt.f64 	%p632, %fd5458, %fd5460;
	ld.global.f64 	%fd5462, [%rd7+480];
	fma.rn.f64 	%fd5463, %fd5462, %fd5331, 0d0000000000000000;
	ld.global.f64 	%fd5464, [%rd7+488];
	fma.rn.f64 	%fd5465, %fd5464, %fd532, %fd5463;
	ld.global.f64 	%fd5466, [%rd7+496];
	fma.rn.f64 	%fd5467, %fd5466, %fd531, %fd5465;
	ld.global.f64 	%fd5468, [%rd7+504];
	fma.rn.f64 	%fd5469, %fd5468, %fd530, %fd5467;
	ld.global.f64 	%fd5470, [%rd7+512];
	fma.rn.f64 	%fd5471, %fd5470, %fd529, %fd5469;
	ld.global.f64 	%fd5472, [%rd7+520];
	fma.rn.f64 	%fd5473, %fd5472, %fd528, %fd5471;
	ld.global.f64 	%fd5474, [%rd7+528];
	fma.rn.f64 	%fd5475, %fd5474, %fd527, %fd5473;
	ld.global.f64 	%fd5476, [%rd7+536];
	fma.rn.f64 	%fd5477, %fd5476, %fd526, %fd5475;
	ld.global.f64 	%fd5478, [%rd7+544];
	fma.rn.f64 	%fd5479, %fd5478, %fd525, %fd5477;
	ld.global.f64 	%fd5480, [%rd7+552];
	fma.rn.f64 	%fd5481, %fd5480, %fd524, %fd5479;
	ld.global.f64 	%fd5482, [%rd7+560];
	sub.f64 	%fd5483, %fd5481, %fd5482;
	abs.f64 	%fd5484, %fd5483;
	ld.global.f64 	%fd5486, [%rd5+40];
	setp.lt.f64 	%p633, %fd5484, %fd5486;
	ld.global.f64 	%fd5488, [%rd7+576];
	fma.rn.f64 	%fd5489, %fd5488, %fd5331, 0d0000000000000000;
	ld.global.f64 	%fd5490, [%rd7+584];
	fma.rn.f64 	%fd5491, %fd5490, %fd532, %fd5489;
	ld.global.f64 	%fd5492, [%rd7+592];
	fma.rn.f64 	%fd5493, %fd5492, %fd531, %fd5491;
	ld.global.f64 	%fd5494, [%rd7+600];
	fma.rn.f64 	%fd5495, %fd5494, %fd530, %fd5493;
	ld.global.f64 	%fd5496, [%rd7+608];
	fma.rn.f64 	%fd5497, %fd5496, %fd529, %fd5495;
	ld.global.f64 	%fd5498, [%rd7+616];
	fma.rn.f64 	%fd5499, %fd5498, %fd528, %fd5497;
	ld.global.f64 	%fd5500, [%rd7+624];
	fma.rn.f64 	%fd5501, %fd5500, %fd527, %fd5499;
	ld.global.f64 	%fd5502, [%rd7+632];
	fma.rn.f64 	%fd5503, %fd5502, %fd526, %fd5501;
	ld.global.f64 	%fd5504, [%rd7+640];
	fma.rn.f64 	%fd5505, %fd5504, %fd525, %fd5503;
	ld.global.f64 	%fd5506, [%rd7+648];
	fma.rn.f64 	%fd5507, %fd5506, %fd524, %fd5505;
	ld.global.f64 	%fd5508, [%rd7+656];
	sub.f64 	%fd5509, %fd5507, %fd5508;
	abs.f64 	%fd5510, %fd5509;
	ld.global.f64 	%fd5512, [%rd5+48];
	setp.lt.f64 	%p634, %fd5510, %fd5512;
	ld.global.f64 	%fd5514, [%rd7+672];
	fma.rn.f64 	%fd5515, %fd5514, %fd5331, 0d0000000000000000;
	ld.global.f64 	%fd5516, [%rd7+680];
	fma.rn.f64 	%fd5517, %fd5516, %fd532, %fd5515;
	ld.global.f64 	%fd5518, [%rd7+688];
	fma.rn.f64 	%fd5519, %fd5518, %fd531, %fd5517;
	ld.global.f64 	%fd5520, [%rd7+696];
	fma.rn.f64 	%fd5521, %fd5520, %fd530, %fd5519;
	ld.global.f64 	%fd5522, [%rd7+704];
	fma.rn.f64 	%fd5523, %fd5522, %fd529, %fd5521;
	ld.global.f64 	%fd5524, [%rd7+712];
	fma.rn.f64 	%fd5525, %fd5524, %fd528, %fd5523;
	ld.global.f64 	%fd5526, [%rd7+720];
	fma.rn.f64 	%fd5527, %fd5526, %fd527, %fd5525;
	ld.global.f64 	%fd5528, [%rd7+728];
	fma.rn.f64 	%fd5529, %fd5528, %fd526, %fd5527;
	ld.global.f64 	%fd5530, [%rd7+736];
	fma.rn.f64 	%fd5531, %fd5530, %fd525, %fd5529;
	ld.global.f64 	%fd5532, [%rd7+744];
	fma.rn.f64 	%fd5533, %fd5532, %fd524, %fd5531;
	ld.global.f64 	%fd5534, [%rd7+752];
	sub.f64 	%fd5535, %fd5533, %fd5534;
	abs.f64 	%fd5536, %fd5535;
	ld.global.f64 	%fd5538, [%rd5+56];
	setp.lt.f64 	%p635, %fd5536, %fd5538;
	ld.global.f64 	%fd5540, [%rd7+768];
	fma.rn.f64 	%fd5541, %fd5540, %fd5331, 0d0000000000000000;
	ld.global.f64 	%fd5542, [%rd7+776];
	fma.rn.f64 	%fd5543, %fd5542, %fd532, %fd5541;
	ld.global.f64 	%fd5544, [%rd7+784];
	fma.rn.f64 	%fd5545, %fd5544, %fd531, %fd5543;
	ld.global.f64 	%fd5546, [%rd7+792];
	fma.rn.f64 	%fd5547, %fd5546, %fd530, %fd5545;
	ld.global.f64 	%fd5548, [%rd7+800];
	fma.rn.f64 	%fd5549, %fd5548, %fd529, %fd5547;
	ld.global.f64 	%fd5550, [%rd7+808];
	fma.rn.f64 	%fd5551, %fd5550, %fd528, %fd5549;
	ld.global.f64 	%fd5552, [%rd7+816];
	fma.rn.f64 	%fd5553, %fd5552, %fd527, %fd5551;
	ld.global.f64 	%fd5554, [%rd7+824];
	fma.rn.f64 	%fd5555, %fd5554, %fd526, %fd5553;
	ld.global.f64 	%fd5556, [%rd7+832];
	fma.rn.f64 	%fd5557, %fd5556, %fd525, %fd5555;
	ld.global.f64 	%fd5558, [%rd7+840];
	fma.rn.f64 	%fd5559, %fd5558, %fd524, %fd5557;
	ld.global.f64 	%fd5560, [%rd7+848];
	sub.f64 	%fd5561, %fd5559, %fd5560;
	abs.f64 	%fd5562, %fd5561;
	ld.global.f64 	%fd5564, [%rd5+64];
	setp.lt.f64 	%p636, %fd5562, %fd5564;
	ld.global.f64 	%fd5566, [%rd7+864];
	fma.rn.f64 	%fd5567, %fd5566, %fd5331, 0d0000000000000000;
	ld.global.f64 	%fd5568, [%rd7+872];
	fma.rn.f64 	%fd5569, %fd5568, %fd532, %fd5567;
	ld.global.f64 	%fd5570, [%rd7+880];
	fma.rn.f64 	%fd5571, %fd5570, %fd531, %fd5569;
	ld.global.f64 	%fd5572, [%rd7+888];
	fma.rn.f64 	%fd5573, %fd5572, %fd530, %fd5571;
	ld.global.f64 	%fd5574, [%rd7+896];
	fma.rn.f64 	%fd5575, %fd5574, %fd529, %fd5573;
	ld.global.f64 	%fd5576, [%rd7+904];
	fma.rn.f64 	%fd5577, %fd5576, %fd528, %fd5575;
	ld.global.f64 	%fd5578, [%rd7+912];
	fma.rn.f64 	%fd5579, %fd5578, %fd527, %fd5577;
	ld.global.f64 	%fd5580, [%rd7+920];
	fma.rn.f64 	%fd5581, %fd5580, %fd526, %fd5579;
	ld.global.f64 	%fd5582, [%rd7+928];
	fma.rn.f64 	%fd5583, %fd5582, %fd525, %fd5581;
	ld.global.f64 	%fd5584, [%rd7+936];
	fma.rn.f64 	%fd5585, %fd5584, %fd524, %fd5583;
	ld.global.f64 	%fd5586, [%rd7+944];
	sub.f64 	%fd5587, %fd5585, %fd5586;
	abs.f64 	%fd5588, %fd5587;
	ld.global.f64 	%fd5589, [%rd5+72];
	setp.lt.f64 	%p637, %fd5588, %fd5589;
	and.pred  	%p638, %p637, %p636;
	and.pred  	%p639, %p638, %p635;
	and.pred  	%p640, %p639, %p634;
	and.pred  	%p641, %p640, %p633;
	and.pred  	%p642, %p641, %p632;
	and.pred  	%p643, %p642, %p631;
	and.pred  	%p644, %p643, %p630;
	and.pred  	%p645, %p644, %p629;
	and.pred  	%p646, %p645, %p628;
	selp.u32 	%r3289, 1, 0, %p646;
$L__BB4_1054:
	add.s32 	%r1444, %r144, 6;
	setp.ge.s32 	%p647, %r1444, %r140;
	mov.b32 	%r3290, 1;
	@%p647 bra 	$L__BB4_1086;
	ld.global.u64 	%rd1799, [%rd6+72];
	or.b64  	%rd3613, %rd1392, %rd1799;
	and.b64  	%rd3614, %rd3613, -4294967296;
	setp.ne.s64 	%p648, %rd3614, 0;
	@%p648 bra 	$L__BB4_1057;
	cvt.u32.u64 	%r1445, %rd1799;
	cvt.u32.u64 	%r1446, %rd1392;
	div.u32 	%r1447, %r1446, %r1445;
	mul.lo.s32 	%r1448, %r1447, %r1445;
	sub.s32 	%r1449, %r1446, %r1448;
	cvt.u64.u32 	%rd5298, %r1447;
	cvt.u64.u32 	%rd5299, %r1449;
	bra.uni 	$L__BB4_1058;
$L__BB4_1057:
	div.s64 	%rd5298, %rd1392, %rd1799;
	mul.lo.s64 	%rd3615, %rd5298, %rd1799;
	sub.s64 	%rd5299, %rd1392, %rd3615;
$L__BB4_1058:
	ld.global.f64 	%fd5590, [%rd8+216];
	cvt.rn.f64.s64 	%fd5591, %rd5299;
	ld.global.f64 	%fd5592, [%rd8+232];
	fma.rn.f64 	%fd533, %fd5592, %fd5591, %fd5590;
	ld.global.u64 	%rd1806, [%rd6+64];
	or.b64  	%rd3616, %rd5298, %rd1806;
	and.b64  	%rd3617, %rd3616, -4294967296;
	setp.ne.s64 	%p649, %rd3617, 0;
	@%p649 bra 	$L__BB4_1060;
	cvt.u32.u64 	%r1450, %rd1806;
	cvt.u32.u64 	%r1451, %rd5298;
	div.u32 	%r1452, %r1451, %r1450;
	mul.lo.s32 	%r1453, %r1452, %r1450;
	sub.s32 	%r1454, %r1451, %r1453;
	cvt.u64.u32 	%rd5300, %r1452;
	cvt.u64.u32 	%rd5301, %r1454;
	bra.uni 	$L__BB4_1061;
$L__BB4_1060:
	div.s64 	%rd5300, %rd5298, %rd1806;
	mul.lo.s64 	%rd3618, %rd5300, %rd1806;
	sub.s64 	%rd5301, %rd5298, %rd3618;
$L__BB4_1061:
	ld.global.f64 	%fd5593, [%rd8+192];
	cvt.rn.f64.s64 	%fd5594, %rd5301;
	ld.global.f64 	%fd5595, [%rd8+208];
	fma.rn.f64 	%fd534, %fd5595, %fd5594, %fd5593;
	ld.global.u64 	%rd1813, [%rd6+56];
	or.b64  	%rd3619, %rd5300, %rd1813;
	and.b64  	%rd3620, %rd3619, -4294967296;
	setp.ne.s64 	%p650, %rd3620, 0;
	@%p650 bra 	$L__BB4_1063;
	cvt.u32.u64 	%r1455, %rd1813;
	cvt.u32.u64 	%r1456, %rd5300;
	div.u32 	%r1457, %r1456, %r1455;
	mul.lo.s32 	%r1458, %r1457, %r1455;
	sub.s32 	%r1459, %r1456, %r1458;
	cvt.u64.u32 	%rd5302, %r1457;
	cvt.u64.u32 	%rd5303, %r1459;
	bra.uni 	$L__BB4_1064;
$L__BB4_1063:
	div.s64 	%rd5302, %rd5300, %rd1813;
	mul.lo.s64 	%rd3621, %rd5302, %rd1813;
	sub.s64 	%rd5303, %rd5300, %rd3621;
$L__BB4_1064:
	ld.global.f64 	%fd5596, [%rd8+168];
	cvt.rn.f64.s64 	%fd5597, %rd5303;
	ld.global.f64 	%fd5598, [%rd8+184];
	fma.rn.f64 	%fd535, %fd5598, %fd5597, %fd5596;
	ld.global.u64 	%rd1820, [%rd6+48];
	or.b64  	%rd3622, %rd5302, %rd1820;
	and.b64  	%rd3623, %rd3622, -4294967296;
	setp.ne.s64 	%p651, %rd3623, 0;
	@%p651 bra 	$L__BB4_1066;
	cvt.u32.u64 	%r1460, %rd1820;
	cvt.u32.u64 	%r1461, %rd5302;
	div.u32 	%r1462, %r1461, %r1460;
	mul.lo.s32 	%r1463, %r1462, %r1460;
	sub.s32 	%r1464, %r1461, %r1463;
	cvt.u64.u32 	%rd5304, %r1462;
	cvt.u64.u32 	%rd5305, %r1464;
	bra.uni 	$L__BB4_1067;
$L__BB4_1066:
	div.s64 	%rd5304, %rd5302, %rd1820;
	mul.lo.s64 	%rd3624, %rd5304, %rd1820;
	sub.s64 	%rd5305, %rd5302, %rd3624;
$L__BB4_1067:
	ld.global.f64 	%fd5599, [%rd8+144];
	cvt.rn.f64.s64 	%fd5600, %rd5305;
	ld.global.f64 	%fd5601, [%rd8+160];
	fma.rn.f64 	%fd536, %fd5601, %fd5600, %fd5599;
	ld.global.u64 	%rd1827, [%rd6+40];
	or.b64  	%rd3625, %rd5304, %rd1827;
	and.b64  	%rd3626, %rd3625, -4294967296;
	setp.ne.s64 	%p652, %rd3626, 0;
	@%p652 bra 	$L__BB4_1069;
	cvt.u32.u64 	%r1465, %rd1827;
	cvt.u32.u64 	%r1466, %rd5304;
	div.u32 	%r1467, %r1466, %r1465;
	mul.lo.s32 	%r1468, %r1467, %r1465;
	sub.s32 	%r1469, %r1466, %r1468;
	cvt.u64.u32 	%rd5306, %r1467;
	cvt.u64.u32 	%rd5307, %r1469;
	bra.uni 	$L__BB4_1070;
$L__BB4_1069:
	div.s64 	%rd5306, %rd5304, %rd1827;
	mul.lo.s64 	%rd3627, %rd5306, %rd1827;
	sub.s64 	%rd5307, %rd5304, %rd3627;
$L__BB4_1070:
	ld.global.f64 	%fd5602, [%rd8+120];
	cvt.rn.f64.s64 	%fd5603, %rd5307;
	ld.global.f64 	%fd5604, [%rd8+136];
	fma.rn.f64 	%fd537, %fd5604, %fd5603, %fd5602;
	ld.global.u64 	%rd1834, [%rd6+32];
	or.b64  	%rd3628, %rd5306, %rd1834;
	and.b64  	%rd3629, %rd3628, -4294967296;
	setp.ne.s64 	%p653, %rd3629, 0;
	@%p653 bra 	$L__BB4_1072;
	cvt.u32.u64 	%r1470, %rd1834;
	cvt.u32.u64 	%r1471, %rd5306;
	div.u32 	%r1472, %r1471, %r1470;
	mul.lo.s32 	%r1473, %r1472, %r1470;
	sub.s32 	%r1474, %r1471, %r1473;
	cvt.u64.u32 	%rd5308, %r1472;
	cvt.u64.u32 	%rd5309, %r1474;
	bra.uni 	$L__BB4_1073;
$L__BB4_1072:
	div.s64 	%rd5308, %rd5306, %rd1834;
	mul.lo.s64 	%rd3630, %rd5308, %rd1834;
	sub.s64 	%rd5309, %rd5306, %rd3630;
$L__BB4_1073:
	ld.global.f64 	%fd5605, [%rd8+96];
	cvt.rn.f64.s64 	%fd5606, %rd5309;
	ld.global.f64 	%fd5607, [%rd8+112];
	fma.rn.f64 	%fd538, %fd5607, %fd5606, %fd5605;
	ld.global.u64 	%rd1841, [%rd6+24];
	or.b64  	%rd3631, %rd5308, %rd1841;
	and.b64  	%rd3632, %rd3631, -4294967296;
	setp.ne.s64 	%p654, %rd3632, 0;
	@%p654 bra 	$L__BB4_1075;
	cvt.u32.u64 	%r1475, %rd1841;
	cvt.u32.u64 	%r1476, %rd5308;
	div.u32 	%r1477, %r1476, %r1475;
	mul.lo.s32 	%r1478, %r1477, %r1475;
	sub.s32 	%r1479, %r1476, %r1478;
	cvt.u64.u32 	%rd5310, %r1477;
	cvt.u64.u32 	%rd5311, %r1479;
	bra.uni 	$L__BB4_1076;
$L__BB4_1075:
	div.s64 	%rd5310, %rd5308, %rd1841;
	mul.lo.s64 	%rd3633, %rd5310, %rd1841;
	sub.s64 	%rd5311, %rd5308, %rd3633;
$L__BB4_1076:
	ld.global.f64 	%fd5608, [%rd8+72];
	cvt.rn.f64.s64 	%fd5609, %rd5311;
	ld.global.f64 	%fd5610, [%rd8+88];
	fma.rn.f64 	%fd539, %fd5610, %fd5609, %fd5608;
	ld.global.u64 	%rd1848, [%rd6+16];
	or.b64  	%rd3634, %rd5310, %rd1848;
	and.b64  	%rd3635, %rd3634, -4294967296;
	setp.ne.s64 	%p655, %rd3635, 0;
	@%p655 bra 	$L__BB4_1078;
	cvt.u32.u64 	%r1480, %rd1848;
	cvt.u32.u64 	%r1481, %rd5310;
	div.u32 	%r1482, %r1481, %r1480;
	mul.lo.s32 	%r1483, %r1482, %r1480;
	sub.s32 	%r1484, %r1481, %r1483;
	cvt.u64.u32 	%rd5312, %r1482;
	cvt.u64.u32 	%rd5313, %r1484;
	bra.uni 	$L__BB4_1079;
$L__BB4_1078:
	div.s64 	%rd5312, %rd5310, %rd1848;
	mul.lo.s64 	%rd3636, %rd5312, %rd1848;
	sub.s64 	%rd5313, %rd5310, %rd3636;
$L__BB4_1079:
	ld.global.f64 	%fd5611, [%rd8+48];
	cvt.rn.f64.s64 	%fd5612, %rd5313;
	ld.global.f64 	%fd5613, [%rd8+64];
	fma.rn.f64 	%fd540, %fd5613, %fd5612, %fd5611;
	ld.global.u64 	%rd1855, [%rd6+8];
	or.b64  	%rd3637, %rd5312, %rd1855;
	and.b64  	%rd3638, %rd3637, -4294967296;
	setp.ne.s64 	%p656, %rd3638, 0;
	@%p656 bra 	$L__BB4_1081;
	cvt.u32.u64 	%r1485, %rd1855;
	cvt.u32.u64 	%r1486, %rd5312;
	div.u32 	%r1487, %r1486, %r1485;
	mul.lo.s32 	%r1488, %r1487, %r1485;
	sub.s32 	%r1489, %r1486, %r1488;
	cvt.u64.u32 	%rd5314, %r1487;
	cvt.u64.u32 	%rd5315, %r1489;
	bra.uni 	$L__BB4_1082;
$L__BB4_1081:
	div.s64 	%rd5314, %rd5312, %rd1855;
	mul.lo.s64 	%rd3639, %rd5314, %rd1855;
	sub.s64 	%rd5315, %rd5312, %rd3639;
$L__BB4_1082:
	ld.global.f64 	%fd5614, [%rd8+24];
	cvt.rn.f64.s64 	%fd5615, %rd5315;
	ld.global.f64 	%fd5616, [%rd8+40];
	fma.rn.f64 	%fd541, %fd5616, %fd5615, %fd5614;
	ld.global.u64 	%rd1862, [%rd6];
	or.b64  	%rd3640, %rd5314, %rd1862;
	and.b64  	%rd3641, %rd3640, -4294967296;
	setp.ne.s64 	%p657, %rd3641, 0;
	@%p657 bra 	$L__BB4_1084;
	cvt.u32.u64 	%r1490, %rd1862;
	cvt.u32.u64 	%r1491, %rd5314;
	rem.u32 	%r1492, %r1491, %r1490;
	cvt.u64.u32 	%rd5316, %r1492;
	bra.uni 	$L__BB4_1085;
$L__BB4_1084:
	rem.s64 	%rd5316, %rd5314, %rd1862;
$L__BB4_1085:
	ld.global.f64 	%fd5617, [%rd8];
	cvt.rn.f64.s64 	%fd5618, %rd5316;
	ld.global.f64 	%fd5619, [%rd8+16];
	fma.rn.f64 	%fd5620, %fd5619, %fd5618, %fd5617;
	ld.global.f64 	%fd5621, [%rd7];
	fma.rn.f64 	%fd5622, %fd5621, %fd5620, 0d0000000000000000;
	ld.global.f64 	%fd5623, [%rd7+8];
	fma.rn.f64 	%fd5624, %fd5623, %fd541, %fd5622;
	ld.global.f64 	%fd5625, [%rd7+16];
	fma.rn.f64 	%fd5626, %fd5625, %fd540, %fd5624;
	ld.global.f64 	%fd5627, [%rd7+24];
	fma.rn.f64 	%fd5628, %fd5627, %fd539, %fd5626;
	ld.global.f64 	%fd5629, [%rd7+32];
	fma.rn.f64 	%fd5630, %fd5629, %fd538, %fd5628;
	ld.global.f64 	%fd5631, [%rd7+40];
	fma.rn.f64 	%fd5632, %fd5631, %fd537, %fd5630;
	ld.global.f64 	%fd5633, [%rd7+48];
	fma.rn.f64 	%fd5634, %fd5633, %fd536, %fd5632;
	ld.global.f64 	%fd5635, [%rd7+56];
	fma.rn.f64 	%fd5636, %fd5635, %fd535, %fd5634;
	ld.global.f64 	%fd5637, [%rd7+64];
	fma.rn.f64 	%fd5638, %fd5637, %fd534, %fd5636;
	ld.global.f64 	%fd5639, [%rd7+72];
	fma.rn.f64 	%fd5640, %fd5639, %fd533, %fd5638;
	ld.global.f64 	%fd5641, [%rd7+80];
	sub.f64 	%fd5642, %fd5640, %fd5641;
	abs.f64 	%fd5643, %fd5642;
	ld.global.f64 	%fd5645, [%rd5];
	setp.lt.f64 	%p658, %fd5643, %fd5645;
	ld.global.f64 	%fd5647, [%rd7+96];
	fma.rn.f64 	%fd5648, %fd5647, %fd5620, 0d0000000000000000;
	ld.global.f64 	%fd5649, [%rd7+104];
	fma.rn.f64 	%fd5650, %fd5649, %fd541, %fd5648;
	ld.global.f64 	%fd5651, [%rd7+112];
	fma.rn.f64 	%fd5652, %fd5651, %fd540, %fd5650;
	ld.global.f64 	%fd5653, [%rd7+120];
	fma.rn.f64 	%fd5654, %fd5653, %fd539, %fd5652;
	ld.global.f64 	%fd5655, [%rd7+128];
	fma.rn.f64 	%fd5656, %fd5655, %fd538, %fd5654;
	ld.global.f64 	%fd5657, [%rd7+136];
	fma.rn.f64 	%fd5658, %fd5657, %fd537, %fd5656;
	ld.global.f64 	%fd5659, [%rd7+144];
	fma.rn.f64 	%fd5660, %fd5659, %fd536, %fd5658;
	ld.global.f64 	%fd5661, [%rd7+152];
	fma.rn.f64 	%fd5662, %fd5661, %fd535, %fd5660;
	ld.global.f64 	%fd5663, [%rd7+160];
	fma.rn.f64 	%fd5664, %fd5663, %fd534, %fd5662;
	ld.global.f64 	%fd5665, [%rd7+168];
	fma.rn.f64 	%fd5666, %fd5665, %fd533, %fd5664;
	ld.global.f64 	%fd5667, [%rd7+176];
	sub.f64 	%fd5668, %fd5666, %fd5667;
	abs.f64 	%fd5669, %fd5668;
	ld.global.f64 	%fd5671, [%rd5+8];
	setp.lt.f64 	%p659, %fd5669, %fd5671;
	ld.global.f64 	%fd5673, [%rd7+192];
	fma.rn.f64 	%fd5674, %fd5673, %fd5620, 0d0000000000000000;
	ld.global.f64 	%fd5675, [%rd7+200];
	fma.rn.f64 	%fd5676, %fd5675, %fd541, %fd5674;
	ld.global.f64 	%fd5677, [%rd7+208];
	fma.rn.f64 	%fd5678, %fd5677, %fd540, %fd5676;
	ld.global.f64 	%fd5679, [%rd7+216];
	fma.rn.f64 	%fd5680, %fd5679, %fd539, %fd5678;
	ld.global.f64 	%fd5681, [%rd7+224];
	fma.rn.f64 	%fd5682, %fd5681, %fd538, %fd5680;
	ld.global.f64 	%fd5683, [%rd7+232];
	fma.rn.f64 	%fd5684, %fd5683, %fd537, %fd5682;
	ld.global.f64 	%fd5685, [%rd7+240];
	fma.rn.f64 	%fd5686, %fd5685, %fd536, %fd5684;
	ld.global.f64 	%fd5687, [%rd7+248];
	fma.rn.f64 	%fd5688, %fd5687, %fd535, %fd5686;
	ld.global.f64 	%fd5689, [%rd7+256];
	fma.rn.f64 	%fd5690, %fd5689, %fd534, %fd5688;
	ld.global.f64 	%fd5691, [%rd7+264];
	fma.rn.f64 	%fd5692, %fd5691, %fd533, %fd5690;
	ld.global.f64 	%fd5693, [%rd7+272];
	sub.f64 	%fd5694, %fd5692, %fd5693;
	abs.f64 	%fd5695, %fd5694;
	ld.global.f64 	%fd5697, [%rd5+16];
	setp.lt.f64 	%p660, %fd5695, %fd5697;
	ld.global.f64 	%fd5699, [%rd7+288];
	fma.rn.f64 	%fd5700, %fd5699, %fd5620, 0d0000000000000000;
	ld.global.f64 	%fd5701, [%rd7+296];
	fma.rn.f64 	%fd5702, %fd5701, %fd541, %fd5700;
	ld.global.f64 	%fd5703, [%rd7+304];
	fma.rn.f64 	%fd5704, %fd5703, %fd540, %fd5702;
	ld.global.f64 	%fd5705, [%rd7+312];
	fma.rn.f64 	%fd5706, %fd5705, %fd539, %fd5704;
	ld.global.f64 	%fd5707, [%rd7+320];
	fma.rn.f64 	%fd5708, %fd5707, %fd538, %fd5706;
	ld.global.f64 	%fd5709, [%rd7+328];
	fma.rn.f64 	%fd5710, %fd5709, %fd537, %fd5708;
	ld.global.f64 	%fd5711, [%rd7+336];
	fma.rn.f64 	%fd5712, %fd5711, %fd536, %fd5710;
	ld.global.f64 	%fd5713, [%rd7+344];
	fma.rn.f64 	%fd5714, %fd5713, %fd535, %fd5712;
	ld.global.f64 	%fd5715, [%rd7+352];
	fma.rn.f64 	%fd5716, %fd5715, %fd534, %fd5714;
	ld.global.f64 	%fd5717, [%rd7+360];
	fma.rn.f64 	%fd5718, %fd5717, %fd533, %fd5716;
	ld.global.f64 	%fd5719, [%rd7+368];
	sub.f64 	%fd5720, %fd5718, %fd5719;
	abs.f64 	%fd5721, %fd5720;
	ld.global.f64 	%fd5723, [%rd5+24];
	setp.lt.f64 	%p661, %fd5721, %fd5723;
	ld.global.f64 	%fd5725, [%rd7+384];
	fma.rn.f64 	%fd5726, %fd5725, %fd5620, 0d0000000000000000;
	ld.global.f64 	%fd5727, [%rd7+392];
	fma.rn.f64 	%fd5728, %fd5727, %fd541, %fd5726;
	ld.global.f64 	%fd5729, [%rd7+400];
	fma.rn.f64 	%fd5730, %fd5729, %fd540, %fd5728;
	ld.global.f64 	%fd5731, [%rd7+408];
	fma.rn.f64 	%fd5732, %fd5731, %fd539, %fd5730;
	ld.global.f64 	%fd5733, [%rd7+416];
	fma.rn.f64 	%fd5734, %fd5733, %fd538, %fd5732;
	ld.global.f64 	%fd5735, [%rd7+424];
	fma.rn.f64 	%fd5736, %fd5735, %fd537, %fd5734;
	ld.global.f64 	%fd5737, [%rd7+432];
	fma.rn.f64 	%fd5738, %fd5737, %fd536, %fd5736;
	ld.global.f64 	%fd5739, [%rd7+440];
	fma.rn.f64 	%fd5740, %fd5739, %fd535, %fd5738;
	ld.global.f64 	%fd5741, [%rd7+448];
	fma.rn.f64 	%fd5742, %fd5741, %fd534, %fd5740;
	ld.global.f64 	%fd5743, [%rd7+456];
	fma.rn.f64 	%fd5744, %fd5743, %fd533, %fd5742;
	ld.global.f64 	%fd5745, [%rd7+464];
	sub.f64 	%fd5746, %fd5744, %fd5745;
	abs.f64 	%fd5747, %fd5746;
	ld.global.f64 	%fd5749, [%rd5+32];
	setp.lt.f64 	%p662, %fd5747, %fd5749;
	ld.global.f64 	%fd5751, [%rd7+480];
	fma.rn.f64 	%fd5752, %fd5751, %fd5620, 0d0000000000000000;
	ld.global.f64 	%fd5753, [%rd7+488];
	fma.rn.f64 	%fd5754, %fd5753, %fd541, %fd5752;
	ld.global.f64 	%fd5755, [%rd7+496];
	fma.rn.f64 	%fd5756, %fd5755, %fd540, %fd5754;
	ld.global.f64 	%fd5757, [%rd7+504];
	fma.rn.f64 	%fd5758, %fd5757, %fd539, %fd5756;
	ld.global.f64 	%fd5759, [%rd7+512];
	fma.rn.f64 	%fd5760, %fd5759, %fd538, %fd5758;
	ld.global.f64 	%fd5761, [%rd7+520];
	fma.rn.f64 	%fd5762, %fd5761, %fd537, %fd5760;
	ld.global.f64 	%fd5763, [%rd7+528];
	fma.rn.f64 	%fd5764, %fd5763, %fd536, %fd5762;
	ld.global.f64 	%fd5765, [%rd7+536];
	fma.rn.f64 	%fd5766, %fd5765, %fd535, %fd5764;
	ld.global.f64 	%fd5767, [%rd7+544];
	fma.rn.f64 	%fd5768, %fd5767, %fd534, %fd5766;
	ld.global.f64 	%fd5769, [%rd7+552];
	fma.rn.f64 	%fd5770, %fd5769, %fd533, %fd5768;
	ld.global.f64 	%fd5771, [%rd7+560];
	sub.f64 	%fd5772, %fd5770, %fd5771;
	abs.f64 	%fd5773, %fd5772;
	ld.global.f64 	%fd5775, [%rd5+40];
	setp.lt.f64 	%p663, %fd5773, %fd5775;
	ld.global.f64 	%fd5777, [%rd7+576];
	fma.rn.f64 	%fd5778, %fd5777, %fd5620, 0d0000000000000000;
	ld.global.f64 	%fd5779, [%rd7+584];
	fma.rn.f64 	%fd5780, %fd5779, %fd541, %fd5778;
	ld.global.f64 	%fd5781, [%rd7+592];
	fma.rn.f64 	%fd5782, %fd5781, %fd540, %fd5780;
	ld.global.f64 	%fd5783, [%rd7+600];
	fma.rn.f64 	%fd5784, %fd5783, %fd539, %fd5782;
	ld.global.f64 	%fd5785, [%rd7+608];
	fma.rn.f64 	%fd5786, %fd5785, %fd538, %fd5784;
	ld.global.f64 	%fd5787, [%rd7+616];
	fma.rn.f64 	%fd5788, %fd5787, %fd537, %fd5786;
	ld.global.f64 	%fd5789, [%rd7+624];
	fma.rn.f64 	%fd5790, %fd5789, %fd536, %fd5788;
	ld.global.f64 	%fd5791, [%rd7+632];
	fma.rn.f64 	%fd5792, %fd5791, %fd535, %fd5790;
	ld.global.f64 	%fd5793, [%rd7+640];
	fma.rn.f64 	%fd5794, %fd5793, %fd534, %fd5792;
	ld.global.f64 	%fd5795, [%rd7+648];
	fma.rn.f64 	%fd5796, %fd5795, %fd533, %fd5794;
	ld.global.f64 	%fd5797, [%rd7+656];
	sub.f64 	%fd5798, %fd5796, %fd5797;
	abs.f64 	%fd5799, %fd5798;
	ld.global.f64 	%fd5801, [%rd5+48];
	setp.lt.f64 	%p664, %fd5799, %fd5801;
	ld.global.f64 	%fd5803, [%rd7+672];
	fma.rn.f64 	%fd5804, %fd5803, %fd5620, 0d0000000000000000;
	ld.global.f64 	%fd5805, [%rd7+680];
	fma.rn.f64 	%fd5806, %fd5805, %fd541, %fd5804;
	ld.global.f64 	%fd5807, [%rd7+688];
	fma.rn.f64 	%fd5808, %fd5807, %fd540, %fd5806;
	ld.global.f64 	%fd5809, [%rd7+696];
	fma.rn.f64 	%fd5810, %fd5809, %fd539, %fd5808;
	ld.global.f64 	%fd5811, [%rd7+704];
	fma.rn.f64 	%fd5812, %fd5811, %fd538, %fd5810;
	ld.global.f64 	%fd5813, [%rd7+712];
	fma.rn.f64 	%fd5814, %fd5813, %fd537, %fd5812;
	ld.global.f64 	%fd5815, [%rd7+720];
	fma.rn.f64 	%fd5816, %fd5815, %fd536, %fd5814;
	ld.global.f64 	%fd5817, [%rd7+728];
	fma.rn.f64 	%fd5818, %fd5817, %fd535, %fd5816;
	ld.global.f64 	%fd5819, [%rd7+736];
	fma.rn.f64 	%fd5820, %fd5819, %fd534, %fd5818;
	ld.global.f64 	%fd5821, [%rd7+744];
	fma.rn.f64 	%fd5822, %fd5821, %fd533, %fd5820;
	ld.global.f64 	%fd5823, [%rd7+752];
	sub.f64 	%fd5824, %fd5822, %fd5823;
	abs.f64 	%fd5825, %fd5824;
	ld.global.f64 	%fd5827, [%rd5+56];
	setp.lt.f64 	%p665, %fd5825, %fd5827;
	ld.global.f64 	%fd5829, [%rd7+768];
	fma.rn.f64 	%fd5830, %fd5829, %fd5620, 0d0000000000000000;
	ld.global.f64 	%fd5831, [%rd7+776];
	fma.rn.f64 	%fd5832, %fd5831, %fd541, %fd5830;
	ld.global.f64 	%fd5833, [%rd7+784];
	fma.rn.f64 	%fd5834, %fd5833, %fd540, %fd5832;
	ld.global.f64 	%fd5835, [%rd7+792];
	fma.rn.f64 	%fd5836, %fd5835, %fd539, %fd5834;
	ld.global.f64 	%fd5837, [%rd7+800];
	fma.rn.f64 	%fd5838, %fd5837, %fd538, %fd5836;
	ld.global.f64 	%fd5839, [%rd7+808];
	fma.rn.f64 	%fd5840, %fd5839, %fd537, %fd5838;
	ld.global.f64 	%fd5841, [%rd7+816];
	fma.rn.f64 	%fd5842, %fd5841, %fd536, %fd5840;
	ld.global.f64 	%fd5843, [%rd7+824];
	fma.rn.f64 	%fd5844, %fd5843, %fd535, %fd5842;
	ld.global.f64 	%fd5845, [%rd7+832];
	fma.rn.f64 	%fd5846, %fd5845, %fd534, %fd5844;
	ld.global.f64 	%fd5847, [%rd7+840];
	fma.rn.f64 	%fd5848, %fd5847, %fd533, %fd5846;
	ld.global.f64 	%fd5849, [%rd7+848];
	sub.f64 	%fd5850, %fd5848, %fd5849;
	abs.f64 	%fd5851, %fd5850;
	ld.global.f64 	%fd5853, [%rd5+64];
	setp.lt.f64 	%p666, %fd5851, %fd5853;
	ld.global.f64 	%fd5855, [%rd7+864];
	fma.rn.f64 	%fd5856, %fd5855, %fd5620, 0d0000000000000000;
	ld.global.f64 	%fd5857, [%rd7+872];
	fma.rn.f64 	%fd5858, %fd5857, %fd541, %fd5856;
	ld.global.f64 	%fd5859, [%rd7+880];
	fma.rn.f64 	%fd5860, %fd5859, %fd540, %fd5858;
	ld.global.f64 	%fd5861, [%rd7+888];
	fma.rn.f64 	%fd5862, %fd5861, %fd539, %fd5860;
	ld.global.f64 	%fd5863, [%rd7+896];
	fma.rn.f64 	%fd5864, %fd5863, %fd538, %fd5862;
	ld.global.f64 	%fd5865, [%rd7+904];
	fma.rn.f64 	%fd5866, %fd5865, %fd537, %fd5864;
	ld.global.f64 	%fd5867, [%rd7+912];
	fma.rn.f64 	%fd5868, %fd5867, %fd536, %fd5866;
	ld.global.f64 	%fd5869, [%rd7+920];
	fma.rn.f64 	%fd5870, %fd5869, %fd535, %fd5868;
	ld.global.f64 	%fd5871, [%rd7+928];
	fma.rn.f64 	%fd5872, %fd5871, %fd534, %fd5870;
	ld.global.f64 	%fd5873, [%rd7+936];
	fma.rn.f64 	%fd5874, %fd5873, %fd533, %fd5872;
	ld.global.f64 	%fd5875, [%rd7+944];
	sub.f64 	%fd5876, %fd5874, %fd5875;
	abs.f64 	%fd5877, %fd5876;
	ld.global.f64 	%fd5878, [%rd5+72];
	setp.lt.f64 	%p667, %fd5877, %fd5878;
	and.pred  	%p668, %p667, %p666;
	and.pred  	%p669, %p668, %p665;
	and.pred  	%p670, %p669, %p664;
	and.pred  	%p671, %p670, %p663;
	and.pred  	%p672, %p671, %p662;
	and.pred  	%p673, %p672, %p661;
	and.pred  	%p674, %p673, %p660;
	and.pred  	%p675, %p674, %p659;
	and.pred  	%p676, %p675, %p658;
	selp.u32 	%r3290, 1, 0, %p676;
$L__BB4_1086:
	add.s32 	%r1494, %r144, 7;
	setp.ge.s32 	%p677, %r1494, %r140;
	mov.b32 	%r3291, 1;
	@%p677 bra 	$L__BB4_1118;
	ld.global.u64 	%rd1866, [%rd6+72];
	or.b64  	%rd3642, %rd1393, %rd1866;
	and.b64  	%rd3643, %rd3642, -4294967296;
	setp.ne.s64 	%p678, %rd3643, 0;
	@%p678 bra 	$L__BB4_1089;
	cvt.u32.u64 	%r1495, %rd1866;
	cvt.u32.u64 	%r1496, %rd1393;
	div.u32 	%r1497, %r1496, %r1495;
	mul.lo.s32 	%r1498, %r1497, %r1495;
	sub.s32 	%r1499, %r1496, %r1498;
	cvt.u64.u32 	%rd5317, %r1497;
	cvt.u64.u32 	%rd5318, %r1499;
	bra.uni 	$L__BB4_1090;
$L__BB4_1089:
	div.s64 	%rd5317, %rd1393, %rd1866;
	mul.lo.s64 	%rd3644, %rd5317, %rd1866;
	sub.s64 	%rd5318, %rd1393, %rd3644;
$L__BB4_1090:
	ld.global.f64 	%fd5879, [%rd8+216];
	cvt.rn.f64.s64 	%fd5880, %rd5318;
	ld.global.f64 	%fd5881, [%rd8+232];
	fma.rn.f64 	%fd542, %fd5881, %fd5880, %fd5879;
	ld.global.u64 	%rd1873, [%rd6+64];
	or.b64  	%rd3645, %rd5317, %rd1873;
	and.b64  	%rd3646, %rd3645, -4294967296;
	setp.ne.s64 	%p679, %rd3646, 0;
	@%p679 bra 	$L__BB4_1092;
	cvt.u32.u64 	%r1500, %rd1873;
	cvt.u32.u64 	%r1501, %rd5317;
	div.u32 	%r1502, %r1501, %r1500;
	mul.lo.s32 	%r1503, %r1502, %r1500;
	sub.s32 	%r1504, %r1501, %r1503;
	cvt.u64.u32 	%rd5319, %r1502;
	cvt.u64.u32 	%rd5320, %r1504;
	bra.uni 	$L__BB4_1093;
$L__BB4_1092:
	div.s64 	%rd5319, %rd5317, %rd1873;
	mul.lo.s64 	%rd3647, %rd5319, %rd1873;
	sub.s64 	%rd5320, %rd5317, %rd3647;
$L__BB4_1093:
	ld.global.f64 	%fd5882, [%rd8+192];
	cvt.rn.f64.s64 	%fd5883, %rd5320;
	ld.global.f64 	%fd5884, [%rd8+208];
	fma.rn.f64 	%fd543, %fd5884, %fd5883, %fd5882;
	ld.global.u64 	%rd1880, [%rd6+56];
	or.b64  	%rd3648, %rd5319, %rd1880;
	and.b64  	%rd3649, %rd3648, -4294967296;
	setp.ne.s64 	%p680, %rd3649, 0;
	@%p680 bra 	$L__BB4_1095;
	cvt.u32.u64 	%r1505, %rd1880;
	cvt.u32.u64 	%r1506, %rd5319;
	div.u32 	%r1507, %r1506, %r1505;
	mul.lo.s32 	%r1508, %r1507, %r1505;
	sub.s32 	%r1509, %r1506, %r1508;
	cvt.u64.u32 	%rd5321, %r1507;
	cvt.u64.u32 	%rd5322, %r1509;
	bra.uni 	$L__BB4_1096;
$L__BB4_1095:
	div.s64 	%rd5321, %rd5319, %rd1880;
	mul.lo.s64 	%rd3650, %rd5321, %rd1880;
	sub.s64 	%rd5322, %rd5319, %rd3650;
$L__BB4_1096:
	ld.global.f64 	%fd5885, [%rd8+168];
	cvt.rn.f64.s64 	%fd5886, %rd5322;
	ld.global.f64 	%fd5887, [%rd8+184];
	fma.rn.f64 	%fd544, %fd5887, %fd5886, %fd5885;
	ld.global.u64 	%rd1887, [%rd6+48];
	or.b64  	%rd3651, %rd5321, %rd1887;
	and.b64  	%rd3652, %rd3651, -4294967296;
	setp.ne.s64 	%p681, %rd3652, 0;
	@%p681 bra 	$L__BB4_1098;
	cvt.u32.u64 	%r1510, %rd1887;
	cvt.u32.u64 	%r1511, %rd5321;
	div.u32 	%r1512, %r1511, %r1510;
	mul.lo.s32 	%r1513, %r1512, %r1510;
	sub.s32 	%r1514, %r1511, %r1513;
	cvt.u64.u32 	%rd5323, %r1512;
	cvt.u64.u32 	%rd5324, %r1514;
	bra.uni 	$L__BB4_1099;
$L__BB4_1098:
	div.s64 	%rd5323, %rd5321, %rd1887;
	mul.lo.s64 	%rd3653, %rd5323, %rd1887;
	sub.s64 	%rd5324, %rd5321, %rd3653;
$L__BB4_1099:
	ld.global.f64 	%fd5888, [%rd8+144];
	cvt.rn.f64.s64 	%fd5889, %rd5324;
	ld.global.f64 	%fd5890, [%rd8+160];
	fma.rn.f64 	%fd545, %fd5890, %fd5889, %fd5888;
	ld.global.u64 	%rd1894, [%rd6+40];
	or.b64  	%rd3654, %rd5323, %rd1894;
	and.b64  	%rd3655, %rd3654, -4294967296;
	setp.ne.s64 	%p682, %rd3655, 0;
	@%p682 bra 	$L__BB4_1101;
	cvt.u32.u64 	%r1515, %rd1894;
	cvt.u32.u64 	%r1516, %rd5323;
	div.u32 	%r1517, %r1516, %r1515;
	mul.lo.s32 	%r1518, %r1517, %r1515;
	sub.s32 	%r1519, %r1516, %r1518;
	cvt.u64.u32 	%rd5325, %r1517;
	cvt.u64.u32 	%rd5326, %r1519;
	bra.uni 	$L__BB4_1102;
$L__BB4_1101:
	div.s64 	%rd5325, %rd5323, %rd1894;
	mul.lo.s64 	%rd3656, %rd5325, %rd1894;
	sub.s64 	%rd5326, %rd5323, %rd3656;
$L__BB4_1102:
	ld.global.f64 	%fd5891, [%rd8+120];
	cvt.rn.f64.s64 	%fd5892, %rd5326;
	ld.global.f64 	%fd5893, [%rd8+136];
	fma.rn.f64 	%fd546, %fd5893, %fd5892, %fd5891;
	ld.global.u64 	%rd1901, [%rd6+32];
	or.b64  	%rd3657, %rd5325, %rd1901;
	and.b64  	%rd3658, %rd3657, -4294967296;
	setp.ne.s64 	%p683, %rd3658, 0;
	@%p683 bra 	$L__BB4_1104;
	cvt.u32.u64 	%r1520, %rd1901;
	cvt.u32.u64 	%r1521, %rd5325;
	div.u32 	%r1522, %r1521, %r1520;
	mul.lo.s32 	%r1523, %r1522, %r1520;
	sub.s32 	%r1524, %r1521, %r1523;
	cvt.u64.u32 	%rd5327, %r1522;
	cvt.u64.u32 	%rd5328, %r1524;
	bra.uni 	$L__BB4_1105;
$L__BB4_1104:
	div.s64 	%rd5327, %rd5325, %rd1901;
	mul.lo.s64 	%rd3659, %rd5327, %rd1901;
	sub.s64 	%rd5328, %rd5325, %rd3659;
$L__BB4_1105:
	ld.global.f64 	%fd5894, [%rd8+96];
	cvt.rn.f64.s64 	%fd5895, %rd5328;
	ld.global.f64 	%fd5896, [%rd8+112];
	fma.rn.f64 	%fd547, %fd5896, %fd5895, %fd5894;
	ld.global.u64 	%rd1908, [%rd6+24];
	or.b64  	%rd3660, %rd5327, %rd1908;
	and.b64  	%rd3661, %rd3660, -4294967296;
	setp.ne.s64 	%p684, %rd3661, 0;
	@%p684 bra 	$L__BB4_1107;
	cvt.u32.u64 	%r1525, %rd1908;
	cvt.u32.u64 	%r1526, %rd5327;
	div.u32 	%r1527, %r1526, %r1525;
	mul.lo.s32 	%r1528, %r1527, %r1525;
	sub.s32 	%r1529, %r1526, %r1528;
	cvt.u64.u32 	%rd5329, %r1527;
	cvt.u64.u32 	%rd5330, %r1529;
	bra.uni 	$L__BB4_1108;
$L__BB4_1107:
	div.s64 	%rd5329, %rd5327, %rd1908;
	mul.lo.s64 	%rd3662, %rd5329, %rd1908;
	sub.s64 	%rd5330, %rd5327, %rd3662;
$L__BB4_1108:
	ld.global.f64 	%fd5897, [%rd8+72];
	cvt.rn.f64.s64 	%fd5898, %rd5330;
	ld.global.f64 	%fd5899, [%rd8+88];
	fma.rn.f64 	%fd548, %fd5899, %fd5898, %fd5897;
	ld.global.u64 	%rd1915, [%rd6+16];
	or.b64  	%rd3663, %rd5329, %rd1915;
	and.b64  	%rd3664, %rd3663, -4294967296;
	setp.ne.s64 	%p685, %rd3664, 0;
	@%p685 bra 	$L__BB4_1110;
	cvt.u32.u64 	%r1530, %rd1915;
	cvt.u32.u64 	%r1531, %rd5329;
	div.u32 	%r1532, %r1531, %r1530;
	mul.lo.s32 	%r1533, %r1532, %r1530;
	sub.s32 	%r1534, %r1531, %r1533;
	cvt.u64.u32 	%rd5331, %r1532;
	cvt.u64.u32 	%rd5332, %r1534;
	bra.uni 	$L__BB4_1111;
$L__BB4_1110:
	div.s64 	%rd5331, %rd5329, %rd1915;
	mul.lo.s64 	%rd3665, %rd5331, %rd1915;
	sub.s64 	%rd5332, %rd5329, %rd3665;
$L__BB4_1111:
	ld.global.f64 	%fd5900, [%rd8+48];
	cvt.rn.f64.s64 	%fd5901, %rd5332;
	ld.global.f64 	%fd5902, [%rd8+64];
	fma.rn.f64 	%fd549, %fd5902, %fd5901, %fd5900;
	ld.global.u64 	%rd1922, [%rd6+8];
	or.b64  	%rd3666, %rd5331, %rd1922;
	and.b64  	%rd3667, %rd3666, -4294967296;
	setp.ne.s64 	%p686, %rd3667, 0;
	@%p686 bra 	$L__BB4_1113;
	cvt.u32.u64 	%r1535, %rd1922;
	cvt.u32.u64 	%r1536, %rd5331;
	div.u32 	%r1537, %r1536, %r1535;
	mul.lo.s32 	%r1538, %r1537, %r1535;
	sub.s32 	%r1539, %r1536, %r1538;
	cvt.u64.u32 	%rd5333, %r1537;
	cvt.u64.u32 	%rd5334, %r1539;
	bra.uni 	$L__BB4_1114;
$L__BB4_1113:
	div.s64 	%rd5333, %rd5331, %rd1922;
	mul.lo.s64 	%rd3668, %rd5333, %rd1922;
	sub.s64 	%rd5334, %rd5331, %rd3668;
$L__BB4_1114:
	ld.global.f64 	%fd5903, [%rd8+24];
	cvt.rn.f64.s64 	%fd5904, %rd5334;
	ld.global.f64 	%fd5905, [%rd8+40];
	fma.rn.f64 	%fd550, %fd5905, %fd5904, %fd5903;
	ld.global.u64 	%rd1929, [%rd6];
	or.b64  	%rd3669, %rd5333, %rd1929;
	and.b64  	%rd3670, %rd3669, -4294967296;
	setp.ne.s64 	%p687, %rd3670, 0;
	@%p687 bra 	$L__BB4_1116;
	cvt.u32.u64 	%r1540, %rd1929;
	cvt.u32.u64 	%r1541, %rd5333;
	rem.u32 	%r1542, %r1541, %r1540;
	cvt.u64.u32 	%rd5335, %r1542;
	bra.uni 	$L__BB4_1117;
$L__BB4_1116:
	rem.s64 	%rd5335, %rd5333, %rd1929;
$L__BB4_1117:
	ld.global.f64 	%fd5906, [%rd8];
	cvt.rn.f64.s64 	%fd5907, %rd5335;
	ld.global.f64 	%fd5908, [%rd8+16];
	fma.rn.f64 	%fd5909, %fd5908, %fd5907, %fd5906;
	ld.global.f64 	%fd5910, [%rd7];
	fma.rn.f64 	%fd5911, %fd5910, %fd5909, 0d0000000000000000;
	ld.global.f64 	%fd5912, [%rd7+8];
	fma.rn.f64 	%fd5913, %fd5912, %fd550, %fd5911;
	ld.global.f64 	%fd5914, [%rd7+16];
	fma.rn.f64 	%fd5915, %fd5914, %fd549, %fd5913;
	ld.global.f64 	%fd5916, [%rd7+24];
	fma.rn.f64 	%fd5917, %fd5916, %fd548, %fd5915;
	ld.global.f64 	%fd5918, [%rd7+32];
	fma.rn.f64 	%fd5919, %fd5918, %fd547, %fd5917;
	ld.global.f64 	%fd5920, [%rd7+40];
	fma.rn.f64 	%fd5921, %fd5920, %fd546, %fd5919;
	ld.global.f64 	%fd5922, [%rd7+48];
	fma.rn.f64 	%fd5923, %fd5922, %fd545, %fd5921;
	ld.global.f64 	%fd5924, [%rd7+56];
	fma.rn.f64 	%fd5925, %fd5924, %fd544, %fd5923;
	ld.global.f64 	%fd5926, [%rd7+64];
	fma.rn.f64 	%fd5927, %fd5926, %fd543, %fd5925;
	ld.global.f64 	%fd5928, [%rd7+72];
	fma.rn.f64 	%fd5929, %fd5928, %fd542, %fd5927;
	ld.global.f64 	%fd5930, [%rd7+80];
	sub.f64 	%fd5931, %fd5929, %fd5930;
	abs.f64 	%fd5932, %fd5931;
	ld.global.f64 	%fd5934, [%rd5];
	setp.lt.f64 	%p688, %fd5932, %fd5934;
	ld.global.f64 	%fd5936, [%rd7+96];
	fma.rn.f64 	%fd5937, %fd5936, %fd5909, 0d0000000000000000;
	ld.global.f64 	%fd5938, [%rd7+104];
	fma.rn.f64 	%fd5939, %fd5938, %fd550, %fd5937;
	ld.global.f64 	%fd5940, [%rd7+112];
	fma.rn.f64 	%fd5941, %fd5940, %fd549, %fd5939;
	ld.global.f64 	%fd5942, [%rd7+120];
	fma.rn.f64 	%fd5943, %fd5942, %fd548, %fd5941;
	ld.global.f64 	%fd5944, [%rd7+128];
	fma.rn.f64 	%fd5945, %fd5944, %fd547, %fd5943;
	ld.global.f64 	%fd5946, [%rd7+136];
	fma.rn.f64 	%fd5947, %fd5946, %fd546, %fd5945;
	ld.global.f64 	%fd5948, [%rd7+144];
	fma.rn.f64 	%fd5949, %fd5948, %fd545, %fd5947;
	ld.global.f64 	%fd5950, [%rd7+152];
	fma.rn.f64 	%fd5951, %fd5950, %fd544, %fd5949;
	ld.global.f64 	%fd5952, [%rd7+160];
	fma.rn.f64 	%fd5953, %fd5952, %fd543, %fd5951;
	ld.global.f64 	%fd5954, [%rd7+168];
	fma.rn.f64 	%fd5955, %fd5954, %fd542, %fd5953;
	ld.global.f64 	%fd5956, [%rd7+176];
	sub.f64 	%fd5957, %fd5955, %fd5956;
	abs.f64 	%fd5958, %fd5957;
	ld.global.f64 	%fd5960, [%rd5+8];
	setp.lt.f64 	%p689, %fd5958, %fd5960;
	ld.global.f64 	%fd5962, [%rd7+192];
	fma.rn.f64 	%fd5963, %fd5962, %fd5909, 0d0000000000000000;
	ld.global.f64 	%fd5964, [%rd7+200];
	fma.rn.f64 	%fd5965, %fd5964, %fd550, %fd5963;
	ld.global.f64 	%fd5966, [%rd7+208];
	fma.rn.f64 	%fd5967, %fd5966, %fd549, %fd5965;
	ld.global.f64 	%fd5968, [%rd7+216];
	fma.rn.f64 	%fd5969, %fd5968, %fd548, %fd5967;
	ld.global.f64 	%fd5970, [%rd7+224];
	fma.rn.f64 	%fd5971, %fd5970, %fd547, %fd5969;
	ld.global.f64 	%fd5972, [%rd7+232];
	fma.rn.f64 	%fd5973, %fd5972, %fd546, %fd5971;
	ld.global.f64 	%fd5974, [%rd7+240];
	fma.rn.f64 	%fd5975, %fd5974, %fd545, %fd5973;
	ld.global.f64 	%fd5976, [%rd7+248];
	fma.rn.f64 	%fd5977, %fd5976, %fd544, %fd5975;
	ld.global.f64 	%fd5978, [%rd7+256];
	fma.rn.f64 	%fd5979, %fd5978, %fd543, %fd5977;
	ld.global.f64 	%fd5980, [%rd7+264];
	fma.rn.f64 	%fd5981, %fd5980, %fd542, %fd5979;
	ld.global.f64 	%fd5982, [%rd7+272];
	sub.f64 	%fd5983, %fd5981, %fd5982;
	abs.f64 	%fd5984, %fd5983;
	ld.global.f64 	%fd5986, [%rd5+16];
	setp.lt.f64 	%p690, %fd5984, %fd5986;
	ld.global.f64 	%fd5988, [%rd7+288];
	fma.rn.f64 	%fd5989, %fd5988, %fd5909, 0d0000000000000000;
	ld.global.f64 	%fd5990, [%rd7+296];
	fma.rn.f64 	%fd5991, %fd5990, %fd550, %fd5989;
	ld.global.f64 	%fd5992, [%rd7+304];
	fma.rn.f64 	%fd5993, %fd5992, %fd549, %fd5991;
	ld.global.f64 	%fd5994, [%rd7+312];
	fma.rn.f64 	%fd5995, %fd5994, %fd548, %fd5993;
	ld.global.f64 	%fd5996, [%rd7+320];
	fma.rn.f64 	%fd5997, %fd5996, %fd547, %fd5995;
	ld.global.f64 	%fd5998, [%rd7+328];
	fma.rn.f64 	%fd5999, %fd5998, %fd546, %fd5997;
	ld.global.f64 	%fd6000, [%rd7+336];
	fma.rn.f64 	%fd6001, %fd6000, %fd545, %fd5999;
	ld.global.f64 	%fd6002, [%rd7+344];
	fma.rn.f64 	%fd6003, %fd6002, %fd544, %fd6001;
	ld.global.f64 	%fd6004, [%rd7+352];
	fma.rn.f64 	%fd6005, %fd6004, %fd543, %fd6003;
	ld.global.f64 	%fd6006, [%rd7+360];
	fma.rn.f64 	%fd6007, %fd6006, %fd542, %fd6005;
	ld.global.f64 	%fd6008, [%rd7+368];
	sub.f64 	%fd6009, %fd6007, %fd6008;
	abs.f64 	%fd6010, %fd6009;
	ld.global.f64 	%fd6012, [%rd5+24];
	setp.lt.f64 	%p691, %fd6010, %fd6012;
	ld.global.f64 	%fd6014, [%rd7+384];
	fma.rn.f64 	%fd6015, %fd6014, %fd5909, 0d0000000000000000;
	ld.global.f64 	%fd6016, [%rd7+392];
	fma.rn.f64 	%fd6017, %fd6016, %fd550, %fd6015;
	ld.global.f64 	%fd6018, [%rd7+400];
	fma.rn.f64 	%fd6019, %fd6018, %fd549, %fd6017;
	ld.global.f64 	%fd6020, [%rd7+408];
	fma.rn.f64 	%fd6021, %fd6020, %fd548, %fd6019;
	ld.global.f64 	%fd6022, [%rd7+416];
	fma.rn.f64 	%fd6023, %fd6022, %fd547, %fd6021;
	ld.global.f64 	%fd6024, [%rd7+424];
	fma.rn.f64 	%fd6025, %fd6024, %fd546, %fd6023;
	ld.global.f64 	%fd6026, [%rd7+432];
	fma.rn.f64 	%fd6027, %fd6026, %fd545, %fd6025;
	ld.global.f64 	%fd6028, [%rd7+440];
	fma.rn.f64 	%fd6029, %fd6028, %fd544, %fd6027;
	ld.global.f64 	%fd6030, [%rd7+448];
	fma.rn.f64 	%fd6031, %fd6030, %fd543, %fd6029;
	ld.global.f64 	%fd6032, [%rd7+456];
	fma.rn.f64 	%fd6033, %fd6032, %fd542, %fd6031;
	ld.global.f64 	%fd6034, [%rd7+464];
	sub.f64 	%fd6035, %fd6033, %fd6034;
	abs.f64 	%fd6036, %fd6035;
	ld.global.f64 	%fd6038, [%rd5+32];
	setp.lt.f64 	%p692, %fd6036, %fd6038;
	ld.global.f64 	%fd6040, [%rd7+480];
	fma.rn.f64 	%fd6041, %fd6040, %fd5909, 0d0000000000000000;
	ld.global.f64 	%fd6042, [%rd7+488];
	fma.rn.f64 	%fd6043, %fd6042, %fd550, %fd6041;
	ld.global.f64 	%fd6044, [%rd7+496];
	fma.rn.f64 	%fd6045, %fd6044, %fd549, %fd6043;
	ld.global.f64 	%fd6046, [%rd7+504];
	fma.rn.f64 	%fd6047, %fd6046, %fd548, %fd6045;
	ld.global.f64 	%fd6048, [%rd7+512];
	fma.rn.f64 	%fd6049, %fd6048, %fd547, %fd6047;
	ld.global.f64 	%fd6050, [%rd7+520];
	fma.rn.f64 	%fd6051, %fd6050, %fd546, %fd6049;
	ld.global.f64 	%fd6052, [%rd7+528];
	fma.rn.f64 	%fd6053, %fd6052, %fd545, %fd6051;
	ld.global.f64 	%fd6054, [%rd7+536];
	fma.rn.f64 	%fd6055, %fd6054, %fd544, %fd6053;
	ld.global.f64 	%fd6056, [%rd7+544];
	fma.rn.f64 	%fd6057, %fd6056, %fd543, %fd6055;
	ld.global.f64 	%fd6058, [%rd7+552];
	fma.rn.f64 	%fd6059, %fd6058, %fd542, %fd6057;
	ld.global.f64 	%fd6060, [%rd7+560];
	sub.f64 	%fd6061, %fd6059, %fd6060;
	abs.f64 	%fd6062, %fd6061;
	ld.global.f64 	%fd6064, [%rd5+40];
	setp.lt.f64 	%p693, %fd6062, %fd6064;
	ld.global.f64 	%fd6066, [%rd7+576];
	fma.rn.f64 	%fd6067, %fd6066, %fd5909, 0d0000000000000000;
	ld.global.f64 	%fd6068, [%rd7+584];
	fma.rn.f64 	%fd6069, %fd6068, %fd550, %fd6067;
	ld.global.f64 	%fd6070, [%rd7+592];
	fma.rn.f64 	%fd6071, %fd6070, %fd549, %fd6069;
	ld.global.f64 	%fd6072, [%rd7+600];
	fma.rn.f64 	%fd6073, %fd6072, %fd548, %fd6071;
	ld.global.f64 	%fd6074, [%rd7+608];
	fma.rn.f64 	%fd6075, %fd6074, %fd547, %fd6073;
	ld.global.f64 	%fd6076, [%rd7+616];
	fma.rn.f64 	%fd6077, %fd6076, %fd546, %fd6075;
	ld.global.f64 	%fd6078, [%rd7+624];
	fma.rn.f64 	%fd6079, %fd6078, %fd545, %fd6077;
	ld.global.f64 	%fd6080, [%rd7+632];
	fma.rn.f64 	%fd6081, %fd6080, %fd544, %fd6079;
	ld.global.f64 	%fd6082, [%rd7+640];
	fma.rn.f64 	%fd6083, %fd6082, %fd543, %fd6081;
	ld.global.f64 	%fd6084, [%rd7+648];
	fma.rn.f64 	%fd6085, %fd6084, %fd542, %fd6083;
	ld.global.f64 	%fd6086, [%rd7+656];
	sub.f64 	%fd6087, %fd6085, %fd6086;
	abs.f64 	%fd6088, %fd6087;
	ld.global.f64 	%fd6090, [%rd5+48];
	setp.lt.f64 	%p694, %fd6088, %fd6090;
	ld.global.f64 	%fd6092, [%rd7+672];
	fma.rn.f64 	%fd6093, %fd6092, %fd5909, 0d0000000000000000;
	ld.global.f64 	%fd6094, [%rd7+680];
	fma.rn.f64 	%fd6095, %fd6094, %fd550, %fd6093;
	ld.global.f64 	%fd6096, [%rd7+688];
	fma.rn.f64 	%fd6097, %fd6096, %fd549, %fd6095;
	ld.global.f64 	%fd6098, [%rd7+696];
	fma.rn.f64 	%fd6099, %fd6098, %fd548, %fd6097;
	ld.global.f64 	%fd6100, [%rd7+704];
	fma.rn.f64 	%fd6101, %fd6100, %fd547, %fd6099;
	ld.global.f64 	%fd6102, [%rd7+712];
	fma.rn.f64 	%fd6103, %fd6102, %fd546, %fd6101;
	ld.global.f64 	%fd6104, [%rd7+720];
	fma.rn.f64 	%fd6105, %fd6104, %fd545, %fd6103;
	ld.global.f64 	%fd6106, [%rd7+728];
	fma.rn.f64 	%fd6107, %fd6106, %fd544, %fd6105;
	ld.global.f64 	%fd6108, [%rd7+736];
	fma.rn.f64 	%fd6109, %fd6108, %fd543, %fd6107;
	ld.global.f64 	%fd6110, [%rd7+744];
	fma.rn.f64 	%fd6111, %fd6110, %fd542, %fd6109;
	ld.global.f64 	%fd6112, [%rd7+752];
	sub.f64 	%fd6113, %fd6111, %fd6112;
	abs.f64 	%fd6114, %fd6113;
	ld.global.f64 	%fd6116, [%rd5+56];
	setp.lt.f64 	%p695, %fd6114, %fd6116;
	ld.global.f64 	%fd6118, [%rd7+768];
	fma.rn.f64 	%fd6119, %fd6118, %fd5909, 0d0000000000000000;
	ld.global.f64 	%fd6120, [%rd7+776];
	fma.rn.f64 	%fd6121, %fd6120, %fd550, %fd6119;
	ld.global.f64 	%fd6122, [%rd7+784];
	fma.rn.f64 	%fd6123, %fd6122, %fd549, %fd6121;
	ld.global.f64 	%fd6124, [%rd7+792];
	fma.rn.f64 	%fd6125, %fd6124, %fd548, %fd6123;
	ld.global.f64 	%fd6126, [%rd7+800];
	fma.rn.f64 	%fd6127, %fd6126, %fd547, %fd6125;
	ld.global.f64 	%fd6128, [%rd7+808];
	fma.rn.f64 	%fd6129, %fd6128, %fd546, %fd6127;
	ld.global.f64 	%fd6130, [%rd7+816];
	fma.rn.f64 	%fd6131, %fd6130, %fd545, %fd6129;
	ld.global.f64 	%fd6132, [%rd7+824];
	fma.rn.f64 	%fd6133, %fd6132, %fd544, %fd6131;
	ld.global.f64 	%fd6134, [%rd7+832];
	fma.rn.f64 	%fd6135, %fd6134, %fd543, %fd6133;
	ld.global.f64 	%fd6136, [%rd7+840];
	fma.rn.f64 	%fd6137, %fd6136, %fd542, %fd6135;
	ld.global.f64 	%fd6138, [%rd7+848];
	sub.f64 	%fd6139, %fd6137, %fd6138;
	abs.f64 	%fd6140, %fd6139;
	ld.global.f64 	%fd6142, [%rd5+64];
	setp.lt.f64 	%p696, %fd6140, %fd6142;
	ld.global.f64 	%fd6144, [%rd7+864];
	fma.rn.f64 	%fd6145, %fd6144, %fd5909, 0d0000000000000000;
	ld.global.f64 	%fd6146, [%rd7+872];
	fma.rn.f64 	%fd6147, %fd6146, %fd550, %fd6145;
	ld.global.f64 	%fd6148, [%rd7+880];
	fma.rn.f64 	%fd6149, %fd6148, %fd549, %fd6147;
	ld.global.f64 	%fd6150, [%rd7+888];
	fma.rn.f64 	%fd6151, %fd6150, %fd548, %fd6149;
	ld.global.f64 	%fd6152, [%rd7+896];
	fma.rn.f64 	%fd6153, %fd6152, %fd547, %fd6151;
	ld.global.f64 	%fd6154, [%rd7+904];
	fma.rn.f64 	%fd6155, %fd6154, %fd546, %fd6153;
	ld.global.f64 	%fd6156, [%rd7+912];
	fma.rn.f64 	%fd6157, %fd6156, %fd545, %fd6155;
	ld.global.f64 	%fd6158, [%rd7+920];
	fma.rn.f64 	%fd6159, %fd6158, %fd544, %fd6157;
	ld.global.f64 	%fd6160, [%rd7+928];
	fma.rn.f64 	%fd6161, %fd6160, %fd543, %fd6159;
	ld.global.f64 	%fd6162, [%rd7+936];
	fma.rn.f64 	%fd6163, %fd6162, %fd542, %fd6161;
	ld.global.f64 	%fd6164, [%rd7+944];
	sub.f64 	%fd6165, %fd6163, %fd6164;
	abs.f64 	%fd6166, %fd6165;
	ld.global.f64 	%fd6167, [%rd5+72];
	setp.lt.f64 	%p697, %fd6166, %fd6167;
	and.pred  	%p698, %p697, %p696;
	and.pred  	%p699, %p698, %p695;
	and.pred  	%p700, %p699, %p694;
	and.pred  	%p701, %p700, %p693;
	and.pred  	%p702, %p701, %p692;
	and.pred  	%p703, %p702, %p691;
	and.pred  	%p704, %p703, %p690;
	and.pred  	%p705, %p704, %p689;
	and.pred  	%p706, %p705, %p688;
	selp.u32 	%r3291, 1, 0, %p706;
$L__BB4_1118:
	add.s32 	%r1544, %r144, 8;
	setp.ge.s32 	%p707, %r1544, %r140;
	mov.b32 	%r3292, 1;
	@%p707 bra 	$L__BB4_1150;
	ld.global.u64 	%rd1933, [%rd6+72];
	or.b64  	%rd3671, %rd1394, %rd1933;
	and.b64  	%rd3672, %rd3671, -4294967296;
	setp.ne.s64 	%p708, %rd3672, 0;
	@%p708 bra 	$L__BB4_1121;
	cvt.u32.u64 	%r1545, %rd1933;
	cvt.u32.u64 	%r1546, %rd1394;
	div.u32 	%r1547, %r1546, %r1545;
	mul.lo.s32 	%r1548, %r1547, %r1545;
	sub.s32 	%r1549, %r1546, %r1548;
	cvt.u64.u32 	%rd5336, %r1547;
	cvt.u64.u32 	%rd5337, %r1549;
	bra.uni 	$L__BB4_1122;
$L__BB4_1121:
	div.s64 	%rd5336, %rd1394, %rd1933;
	mul.lo.s64 	%rd3673, %rd5336, %rd1933;
	sub.s64 	%rd5337, %rd1394, %rd3673;
$L__BB4_1122:
	ld.global.f64 	%fd6168, [%rd8+216];
	cvt.rn.f64.s64 	%fd6169, %rd5337;
	ld.global.f64 	%fd6170, [%rd8+232];
	fma.rn.f64 	%fd551, %fd6170, %fd6169, %fd6168;
	ld.global.u64 	%rd1940, [%rd6+64];
	or.b64  	%rd3674, %rd5336, %rd1940;
	and.b64  	%rd3675, %rd3674, -4294967296;
	setp.ne.s64 	%p709, %rd3675, 0;
	@%p709 bra 	$L__BB4_1124;
	cvt.u32.u64 	%r1550, %rd1940;
	cvt.u32.u64 	%r1551, %rd5336;
	div.u32 	%r1552, %r1551, %r1550;
	mul.lo.s32 	%r1553, %r1552, %r1550;
	sub.s32 	%r1554, %r1551, %r1553;
	cvt.u64.u32 	%rd5338, %r1552;
	cvt.u64.u32 	%rd5339, %r1554;
	bra.uni 	$L__BB4_1125;
$L__BB4_1124:
	div.s64 	%rd5338, %rd5336, %rd1940;
	mul.lo.s64 	%rd3676, %rd5338, %rd1940;
	sub.s64 	%rd5339, %rd5336, %rd3676;
$L__BB4_1125:
	ld.global.f64 	%fd6171, [%rd8+192];
	cvt.rn.f64.s64 	%fd6172, %rd5339;
	ld.global.f64 	%fd6173, [%rd8+208];
	fma.rn.f64 	%fd552, %fd6173, %fd6172, %fd6171;
	ld.global.u64 	%rd1947, [%rd6+56];
	or.b64  	%rd3677, %rd5338, %rd1947;
	and.b64  	%rd3678, %rd3677, -4294967296;
	setp.ne.s64 	%p710, %rd3678, 0;
	@%p710 bra 	$L__BB4_1127;
	cvt.u32.u64 	%r1555, %rd1947;
	cvt.u32.u64 	%r1556, %rd5338;
	div.u32 	%r1557, %r1556, %r1555;
	mul.lo.s32 	%r1558, %r1557, %r1555;
	sub.s32 	%r1559, %r1556, %r1558;
	cvt.u64.u32 	%rd5340, %r1557;
	cvt.u64.u32 	%rd5341, %r1559;
	bra.uni 	$L__BB4_1128;
$L__BB4_1127:
	div.s64 	%rd5340, %rd5338, %rd1947;
	mul.lo.s64 	%rd3679, %rd5340, %rd1947;
	sub.s64 	%rd5341, %rd5338, %rd3679;
$L__BB4_1128:
	ld.global.f64 	%fd6174, [%rd8+168];
	cvt.rn.f64.s64 	%fd6175, %rd5341;
	ld.global.f64 	%fd6176, [%rd8+184];
	fma.rn.f64 	%fd553, %fd6176, %fd6175, %fd6174;
	ld.global.u64 	%rd1954, [%rd6+48];
	or.b64  	%rd3680, %rd5340, %rd1954;
	and.b64  	%rd3681, %rd3680, -4294967296;
	setp.ne.s64 	%p711, %rd3681, 0;
	@%p711 bra 	$L__BB4_1130;
	cvt.u32.u64 	%r1560, %rd1954;
	cvt.u32.u64 	%r1561, %rd5340;
	div.u32 	%r1562, %r1561, %r1560;
	mul.lo.s32 	%r1563, %r1562, %r1560;
	sub.s32 	%r1564, %r1561, %r1563;
	cvt.u64.u32 	%rd5342, %r1562;
	cvt.u64.u32 	%rd5343, %r1564;
	bra.uni 	$L__BB4_1131;
$L__BB4_1130:
	div.s64 	%rd5342, %rd5340, %rd1954;
	mul.lo.s64 	%rd3682, %rd5342, %rd1954;
	sub.s64 	%rd5343, %rd5340, %rd3682;
$L__BB4_1131:
	ld.global.f64 	%fd6177, [%rd8+144];
	cvt.rn.f64.s64 	%fd6178, %rd5343;
	ld.global.f64 	%fd6179, [%rd8+160];
	fma.rn.f64 	%fd554, %fd6179, %fd6178, %fd6177;
	ld.global.u64 	%rd1961, [%rd6+40];
	or.b64  	%rd3683, %rd5342, %rd1961;
	and.b64  	%rd3684, %rd3683, -4294967296;
	setp.ne.s64 	%p712, %rd3684, 0;
	@%p712 bra 	$L__BB4_1133;
	cvt.u32.u64 	%r1565, %rd1961;
	cvt.u32.u64 	%r1566, %rd5342;
	div.u32 	%r1567, %r1566, %r1565;
	mul.lo.s32 	%r1568, %r1567, %r1565;
	sub.s32 	%r1569, %r1566, %r1568;
	cvt.u64.u32 	%rd5344, %r1567;
	cvt.u64.u32 	%rd5345, %r1569;
	bra.uni 	$L__BB4_1134;
$L__BB4_1133:
	div.s64 	%rd5344, %rd5342, %rd1961;
	mul.lo.s64 	%rd3685, %rd5344, %rd1961;
	sub.s64 	%rd5345, %rd5342, %rd3685;
$L__BB4_1134:
	ld.global.f64 	%fd6180, [%rd8+120];
	cvt.rn.f64.s64 	%fd6181, %rd5345;
	ld.global.f64 	%fd6182, [%rd8+136];
	fma.rn.f64 	%fd555, %fd6182, %fd6181, %fd6180;
	ld.global.u64 	%rd1968, [%rd6+32];
	or.b64  	%rd3686, %rd5344, %rd1968;
	and.b64  	%rd3687, %rd3686, -4294967296;
	setp.ne.s64 	%p713, %rd3687, 0;
	@%p713 bra 	$L__BB4_1136;
	cvt.u32.u64 	%r1570, %rd1968;
	cvt.u32.u64 	%r1571, %rd5344;
	div.u32 	%r1572, %r1571, %r1570;
	mul.lo.s32 	%r1573, %r1572, %r1570;
	sub.s32 	%r1574, %r1571, %r1573;
	cvt.u64.u32 	%rd5346, %r1572;
	cvt.u64.u32 	%rd5347, %r1574;
	bra.uni 	$L__BB4_1137;
$L__BB4_1136:
	div.s64 	%rd5346, %rd5344, %rd1968;
	mul.lo.s64 	%rd3688, %rd5346, %rd1968;
	sub.s64 	%rd5347, %rd5344, %rd3688;
$L__BB4_1137:
	ld.global.f64 	%fd6183, [%rd8+96];
	cvt.rn.f64.s64 	%fd6184, %rd5347;
	ld.global.f64 	%fd6185, [%rd8+112];
	fma.rn.f64 	%fd556, %fd6185, %fd6184, %fd6183;
	ld.global.u64 	%rd1975, [%rd6+24];
	or.b64  	%rd3689, %rd5346, %rd1975;
	and.b64  	%rd3690, %rd3689, -4294967296;
	setp.ne.s64 	%p714, %rd3690, 0;
	@%p714 bra 	$L__BB4_1139;
	cvt.u32.u64 	%r1575, %rd1975;
	cvt.u32.u64 	%r1576, %rd5346;
	div.u32 	%r1577, %r1576, %r1575;
	mul.lo.s32 	%r1578, %r1577, %r1575;
	sub.s32 	%r1579, %r1576, %r1578;
	cvt.u64.u32 	%rd5348, %r1577;
	cvt.u64.u32 	%rd5349, %r1579;
	bra.uni 	$L__BB4_1140;
$L__BB4_1139:
	div.s64 	%rd5348, %rd5346, %rd1975;
	mul.lo.s64 	%rd3691, %rd5348, %rd1975;
	sub.s64 	%rd5349, %rd5346, %rd3691;
$L__BB4_1140:
	ld.global.f64 	%fd6186, [%rd8+72];
	cvt.rn.f64.s64 	%fd6187, %rd5349;
	ld.global.f64 	%fd6188, [%rd8+88];
	fma.rn.f64 	%fd557, %fd6188, %fd6187, %fd6186;
	ld.global.u64 	%rd1982, [%rd6+16];
	or.b64  	%rd3692, %rd5348, %rd1982;
	and.b64  	%rd3693, %rd3692, -4294967296;
	setp.ne.s64 	%p715, %rd3693, 0;
	@%p715 bra 	$L__BB4_1142;
	cvt.u32.u64 	%r1580, %rd1982;
	cvt.u32.u64 	%r1581, %rd5348;
	div.u32 	%r1582, %r1581, %r1580;
	mul.lo.s32 	%r1583, %r1582, %r1580;
	sub.s32 	%r1584, %r1581, %r1583;
	cvt.u64.u32 	%rd5350, %r1582;
	cvt.u64.u32 	%rd5351, %r1584;
	bra.uni 	$L__BB4_1143;
$L__BB4_1142:
	div.s64 	%rd5350, %rd5348, %rd1982;
	mul.lo.s64 	%rd3694, %rd5350, %rd1982;
	sub.s64 	%rd5351, %rd5348, %rd3694;
$L__BB4_1143:
	ld.global.f64 	%fd6189, [%rd8+48];
	cvt.rn.f64.s64 	%fd6190, %rd5351;
	ld.global.f64 	%fd6191, [%rd8+64];
	fma.rn.f64 	%fd558, %fd6191, %fd6190, %fd6189;
	ld.global.u64 	%rd1989, [%rd6+8];
	or.b64  	%rd3695, %rd5350, %rd1989;
	and.b64  	%rd3696, %rd3695, -4294967296;
	setp.ne.s64 	%p716, %rd3696, 0;
	@%p716 bra 	$L__BB4_1145;
	cvt.u32.u64 	%r1585, %rd1989;
	cvt.u32.u64 	%r1586, %rd5350;
	div.u32 	%r1587, %r1586, %r1585;
	mul.lo.s32 	%r1588, %r1587, %r1585;
	sub.s32 	%r1589, %r1586, %r1588;
	cvt.u64.u32 	%rd5352, %r1587;
	cvt.u64.u32 	%rd5353, %r1589;
	bra.uni 	$L__BB4_1146;
$L__BB4_1145:
	div.s64 	%rd5352, %rd5350, %rd1989;
	mul.lo.s64 	%rd3697, %rd5352, %rd1989;
	sub.s64 	%rd5353, %rd5350, %rd3697;
$L__BB4_1146:
	ld.global.f64 	%fd6192, [%rd8+24];
	cvt.rn.f64.s64 	%fd6193, %rd5353;
	ld.global.f64 	%fd6194, [%rd8+40];
	fma.rn.f64 	%fd559, %fd6194, %fd6193, %fd6192;
	ld.global.u64 	%rd1996, [%rd6];
	or.b64  	%rd3698, %rd5352, %rd1996;
	and.b64  	%rd3699, %rd3698, -4294967296;
	setp.ne.s64 	%p717, %rd3699, 0;
	@%p717 bra 	$L__BB4_1148;
	cvt.u32.u64 	%r1590, %rd1996;
	cvt.u32.u64 	%r1591, %rd5352;
	rem.u32 	%r1592, %r1591, %r1590;
	cvt.u64.u32 	%rd5354, %r1592;
	bra.uni 	$L__BB4_1149;
$L__BB4_1148:
	rem.s64 	%rd5354, %rd5352, %rd1996;
$L__BB4_1149:
	ld.global.f64 	%fd6195, [%rd8];
	cvt.rn.f64.s64 	%fd6196, %rd5354;
	ld.global.f64 	%fd6197, [%rd8+16];
	fma.rn.f64 	%fd6198, %fd6197, %fd6196, %fd6195;
	ld.global.f64 	%fd6199, [%rd7];
	fma.rn.f64 	%fd6200, %fd6199, %fd6198, 0d0000000000000000;
	ld.global.f64 	%fd6201, [%rd7+8];
	fma.rn.f64 	%fd6202, %fd6201, %fd559, %fd6200;
	ld.global.f64 	%fd6203, [%rd7+16];
	fma.rn.f64 	%fd6204, %fd6203, %fd558, %fd6202;
	ld.global.f64 	%fd6205, [%rd7+24];
	fma.rn.f64 	%fd6206, %fd6205, %fd557, %fd6204;
	ld.global.f64 	%fd6207, [%rd7+32];
	fma.rn.f64 	%fd6208, %fd6207, %fd556, %fd6206;
	ld.global.f64 	%fd6209, [%rd7+40];
	fma.rn.f64 	%fd6210, %fd6209, %fd555, %fd6208;
	ld.global.f64 	%fd6211, [%rd7+48];
	fma.rn.f64 	%fd6212, %fd6211, %fd554, %fd6210;
	ld.global.f64 	%fd6213, [%rd7+56];
	fma.rn.f64 	%fd6214, %fd6213, %fd553, %fd6212;
	ld.global.f64 	%fd6215, [%rd7+64];
	fma.rn.f64 	%fd6216, %fd6215, %fd552, %fd6214;
	ld.global.f64 	%fd6217, [%rd7+72];
	fma.rn.f64 	%fd6218, %fd6217, %fd551, %fd6216;
	ld.global.f64 	%fd6219, [%rd7+80];
	sub.f64 	%fd6220, %fd6218, %fd6219;
	abs.f64 	%fd6221, %fd6220;
	ld.global.f64 	%fd6223, [%rd5];
	setp.lt.f64 	%p718, %fd6221, %fd6223;
	ld.global.f64 	%fd6225, [%rd7+96];
	fma.rn.f64 	%fd6226, %fd6225, %fd6198, 0d0000000000000000;
	ld.global.f64 	%fd6227, [%rd7+104];
	fma.rn.f64 	%fd6228, %fd6227, %fd559, %fd6226;
	ld.global.f64 	%fd6229, [%rd7+112];
	fma.rn.f64 	%fd6230, %fd6229, %fd558, %fd6228;
	ld.global.f64 	%fd6231, [%rd7+120];
	fma.rn.f64 	%fd6232, %fd6231, %fd557, %fd6230;
	ld.global.f64 	%fd6233, [%rd7+128];
	fma.rn.f64 	%fd6234, %fd6233, %fd556, %fd6232;
	ld.global.f64 	%fd6235, [%rd7+136];
	fma.rn.f64 	%fd6236, %fd6235, %fd555, %fd6234;
	ld.global.f64 	%fd6237, [%rd7+144];
	fma.rn.f64 	%fd6238, %fd6237, %fd554, %fd6236;
	ld.global.f64 	%fd6239, [%rd7+152];
	fma.rn.f64 	%fd6240, %fd6239, %fd553, %fd6238;
	ld.global.f64 	%fd6241, [%rd7+160];
	fma.rn.f64 	%fd6242, %fd6241, %fd552, %fd6240;
	ld.global.f64 	%fd6243, [%rd7+168];
	fma.rn.f64 	%fd6244, %fd6243, %fd551, %fd6242;
	ld.global.f64 	%fd6245, [%rd7+176];
	sub.f64 	%fd6246, %fd6244, %fd6245;
	abs.f64 	%fd6247, %fd6246;
	ld.global.f64 	%fd6249, [%rd5+8];
	setp.lt.f64 	%p719, %fd6247, %fd6249;
	ld.global.f64 	%fd6251, [%rd7+192];
	fma.rn.f64 	%fd6252, %fd6251, %fd6198, 0d0000000000000000;
	ld.global.f64 	%fd6253, [%rd7+200];
	fma.rn.f64 	%fd6254, %fd6253, %fd559, %fd6252;
	ld.global.f64 	%fd6255, [%rd7+208];
	fma.rn.f64 	%fd6256, %fd6255, %fd558, %fd6254;
	ld.global.f64 	%fd6257, [%rd7+216];
	fma.rn.f64 	%fd6258, %fd6257, %fd557, %fd6256;
	ld.global.f64 	%fd6259, [%rd7+224];
	fma.rn.f64 	%fd6260, %fd6259, %fd556, %fd6258;
	ld.global.f64 	%fd6261, [%rd7+232];
	fma.rn.f64 	%fd6262, %fd6261, %fd555, %fd6260;
	ld.global.f64 	%fd6263, [%rd7+240];
	fma.rn.f64 	%fd6264, %fd6263, %fd554, %fd6262;
	ld.global.f64 	%fd6265, [%rd7+248];
	fma.rn.f64 	%fd6266, %fd6265, %fd553, %fd6264;
	ld.global.f64 	%fd6267, [%rd7+256];
	fma.rn.f64 	%fd6268, %fd6267, %fd552, %fd6266;
	ld.global.f64 	%fd6269, [%rd7+264];
	fma.rn.f64 	%fd6270, %fd6269, %fd551, %fd6268;
	ld.global.f64 	%fd6271, [%rd7+272];
	sub.f64 	%fd6272, %fd6270, %fd6271;
	abs.f64 	%fd6273, %fd6272;
	ld.global.f64 	%fd6275, [%rd5+16];
	setp.lt.f64 	%p720, %fd6273, %fd6275;
	ld.global.f64 	%fd6277, [%rd7+288];
	fma.rn.f64 	%fd6278, %fd6277, %fd6198, 0d0000000000000000;
	ld.global.f64 	%fd6279, [%rd7+296];
	fma.rn.f64 	%fd6280, %fd6279, %fd559, %fd6278;
	ld.global.f64 	%fd6281, [%rd7+304];
	fma.rn.f64 	%fd6282, %fd6281, %fd558, %fd6280;
	ld.global.f64 	%fd6283, [%rd7+312];
	fma.rn.f64 	%fd6284, %fd6283, %fd557, %fd6282;
	ld.global.f64 	%fd6285, [%rd7+320];
	fma.rn.f64 	%fd6286, %fd6285, %fd556, %fd6284;
	ld.global.f64 	%fd6287, [%rd7+328];
	fma.rn.f64 	%fd6288, %fd6287, %fd555, %fd6286;
	ld.global.f64 	%fd6289, [%rd7+336];
	fma.rn.f64 	%fd6290, %fd6289, %fd554, %fd6288;
	ld.global.f64 	%fd6291, [%rd7+344];
	fma.rn.f64 	%fd6292, %fd6291, %fd553, %fd6290;
	ld.global.f64 	%fd6293, [%rd7+352];
	fma.rn.f64 	%fd6294, %fd6293, %fd552, %fd6292;
	ld.global.f64 	%fd6295, [%rd7+360];
	fma.rn.f64 	%fd6296, %fd6295, %fd551, %fd6294;
	ld.global.f64 	%fd6297, [%rd7+368];
	sub.f64 	%fd6298, %fd6296, %fd6297;
	abs.f64 	%fd6299, %fd6298;
	ld.global.f64 	%fd6301, [%rd5+24];
	setp.lt.f64 	%p721, %fd6299, %fd6301;
	ld.global.f64 	%fd6303, [%rd7+384];
	fma.rn.f64 	%fd6304, %fd6303, %fd6198, 0d0000000000000000;
	ld.global.f64 	%fd6305, [%rd7+392];
	fma.rn.f64 	%fd6306, %fd6305, %fd559, %fd6304;
	ld.global.f64 	%fd6307, [%rd7+400];
	fma.rn.f64 	%fd6308, %fd6307, %fd558, %fd6306;
	ld.global.f64 	%fd6309, [%rd7+408];
	fma.rn.f64 	%fd6310, %fd6309, %fd557, %fd6308;
	ld.global.f64 	%fd6311, [%rd7+416];
	fma.rn.f64 	%fd6312, %fd6311, %fd556, %fd6310;
	ld.global.f64 	%fd6313, [%rd7+424];
	fma.rn.f64 	%fd6314, %fd6313, %fd555, %fd6312;
	ld.global.f64 	%fd6315, [%rd7+432];
	fma.rn.f64 	%fd6316, %fd6315, %fd554, %fd6314;
	ld.global.f64 	%fd6317, [%rd7+440];
	fma.rn.f64 	%fd6318, %fd6317, %fd553, %fd6316;
	ld.global.f64 	%fd6319, [%rd7+448];
	fma.rn.f64 	%fd6320, %fd6319, %fd552, %fd6318;
	ld.global.f64 	%fd6321, [%rd7+456];
	fma.rn.f64 	%fd6322, %fd6321, %fd551, %fd6320;
	ld.global.f64 	%fd6323, [%rd7+464];
	sub.f64 	%fd6324, %fd6322, %fd6323;
	abs.f64 	%fd6325, %fd6324;
	ld.global.f64 	%fd6327, [%rd5+32];
	setp.lt.f64 	%p722, %fd6325, %fd6327;
	ld.global.f64 	%fd6329, [%rd7+480];
	fma.rn.f64 	%fd6330, %fd6329, %fd6198, 0d0000000000000000;
	ld.global.f64 	%fd6331, [%rd7+488];
	fma.rn.f64 	%fd6332, %fd6331, %fd559, %fd6330;
	ld.global.f64 	%fd6333, [%rd7+496];
	fma.rn.f64 	%fd6334, %fd6333, %fd558, %fd6332;
	ld.global.f64 	%fd6335, [%rd7+504];
	fma.rn.f64 	%fd6336, %fd6335, %fd557, %fd6334;
	ld.global.f64 	%fd6337, [%rd7+512];
	fma.rn.f64 	%fd6338, %fd6337, %fd556, %fd6336;
	ld.global.f64 	%fd6339, [%rd7+520];
	fma.rn.f64 	%fd6340, %fd6339, %fd555, %fd6338;
	ld.global.f64 	%fd6341, [%rd7+528];
	fma.rn.f64 	%fd6342, %fd6341, %fd554, %fd6340;
	ld.global.f64 	%fd6343, [%rd7+536];
	fma.rn.f64 	%fd6344, %fd6343, %fd553, %fd6342;
	ld.global.f64 	%fd6345, [%rd7+544];
	fma.rn.f64 	%fd6346, %fd6345, %fd552, %fd6344;
	ld.global.f64 	%fd6347, [%rd7+552];
	fma.rn.f64 	%fd6348, %fd6347, %fd551, %fd6346;
	ld.global.f64 	%fd6349, [%rd7+560];
	sub.f64 	%fd6350, %fd6348, %fd6349;
	abs.f64 	%fd6351, %fd6350;
	ld.global.f64 	%fd6353, [%rd5+40];
	setp.lt.f64 	%p723, %fd6351, %fd6353;
	ld.global.f64 	%fd6355, [%rd7+576];
	fma.rn.f64 	%fd6356, %fd6355, %fd6198, 0d0000000000000000;
	ld.global.f64 	%fd6357, [%rd7+584];
	fma.rn.f64 	%fd6358, %fd6357, %fd559, %fd6356;
	ld.global.f64 	%fd6359, [%rd7+592];
	fma.rn.f64 	%fd6360, %fd6359, %fd558, %fd6358;
	ld.global.f64 	%fd6361, [%rd7+600];
	fma.rn.f64 	%fd6362, %fd6361, %fd557, %fd6360;
	ld.global.f64 	%fd6363, [%rd7+608];
	fma.rn.f64 	%fd6364, %fd6363, %fd556, %fd6362;
	ld.global.f64 	%fd6365, [%rd7+616];
	fma.rn.f64 	%fd6366, %fd6365, %fd555, %fd6364;
	ld.global.f64 	%fd6367, [%rd7+624];
	fma.rn.f64 	%fd6368, %fd6367, %fd554, %fd6366;
	ld.global.f64 	%fd6369, [%rd7+632];
	fma.rn.f64 	%fd6370, %fd6369, %fd553, %fd6368;
	ld.global.f64 	%fd6371, [%rd7+640];
	fma.rn.f64 	%fd6372, %fd6371, %fd552, %fd6370;
	ld.global.f64 	%fd6373, [%rd7+648];
	fma.rn.f64 	%fd6374, %fd6373, %fd551, %fd6372;
	ld.global.f64 	%fd6375, [%rd7+656];
	sub.f64 	%fd6376, %fd6374, %fd6375;
	abs.f64 	%fd6377, %fd6376;
	ld.global.f64 	%fd6379, [%rd5+48];
	setp.lt.f64 	%p724, %fd6377, %fd6379;
	ld.global.f64 	%fd6381, [%rd7+672];
	fma.rn.f64 	%fd6382, %fd6381, %fd6198, 0d0000000000000000;
	ld.global.f64 	%fd6383, [%rd7+680];
	fma.rn.f64 	%fd6384, %fd6383, %fd559, %fd6382;
	ld.global.f64 	%fd6385, [%rd7+688];
	fma.rn.f64 	%fd6386, %fd6385, %fd558, %fd6384;
	ld.global.f64 	%fd6387, [%rd7+696];
	fma.rn.f64 	%fd6388, %fd6387, %fd557, %fd6386;
	ld.global.f64 	%fd6389, [%rd7+704];
	fma.rn.f64 	%fd6390, %fd6389, %fd556, %fd6388;
	ld.global.f64 	%fd6391, [%rd7+712];
	fma.rn.f64 	%fd6392, %fd6391, %fd555, %fd6390;
	ld.global.f64 	%fd6393, [%rd7+720];
	fma.rn.f64 	%fd6394, %fd6393, %fd554, %fd6392;
	ld.global.f64 	%fd6395, [%rd7+728];
	fma.rn.f64 	%fd6396, %fd6395, %fd553, %fd6394;
	ld.global.f64 	%fd6397, [%rd7+736];
	fma.rn.f64 	%fd6398, %fd6397, %fd552, %fd6396;
	ld.global.f64 	%fd6399, [%rd7+744];
	fma.rn.f64 	%fd6400, %fd6399, %fd551, %fd6398;
	ld.global.f64 	%fd6401, [%rd7+752];
	sub.f64 	%fd6402, %fd6400, %fd6401;
	abs.f64 	%fd6403, %fd6402;
	ld.global.f64 	%fd6405, [%rd5+56];
	setp.lt.f64 	%p725, %fd6403, %fd6405;
	ld.global.f64 	%fd6407, [%rd7+768];
	fma.rn.f64 	%fd6408, %fd6407, %fd6198, 0d0000000000000000;
	ld.global.f64 	%fd6409, [%rd7+776];
	fma.rn.f64 	%fd6410, %fd6409, %fd559, %fd6408;
	ld.global.f64 	%fd6411, [%rd7+784];
	fma.rn.f64 	%fd6412, %fd6411, %fd558, %fd6410;
	ld.global.f64 	%fd6413, [%rd7+792];
	fma.rn.f64 	%fd6414, %fd6413, %fd557, %fd6412;
	ld.global.f64 	%fd6415, [%rd7+800];
	fma.rn.f64 	%fd6416, %fd6415, %fd556, %fd6414;
	ld.global.f64 	%fd6417, [%rd7+808];
	fma.rn.f64 	%fd6418, %fd6417, %fd555, %fd6416;
	ld.global.f64 	%fd6419, [%rd7+816];
	fma.rn.f64 	%fd6420, %fd6419, %fd554, %fd6418;
	ld.global.f64 	%fd6421, [%rd7+824];
	fma.rn.f64 	%fd6422, %fd6421, %fd553, %fd6420;
	ld.global.f64 	%fd6423, [%rd7+832];
	fma.rn.f64 	%fd6424, %fd6423, %fd552, %fd6422;
	ld.global.f64 	%fd6425, [%rd7+840];
	fma.rn.f64 	%fd6426, %fd6425, %fd551, %fd6424;
	ld.global.f64 	%fd6427, [%rd7+848];
	sub.f64 	%fd6428, %fd6426, %fd6427;
	abs.f64 	%fd6429, %fd6428;
	ld.global.f64 	%fd6431, [%rd5+64];
	setp.lt.f64 	%p726, %fd6429, %fd6431;
	ld.global.f64 	%fd6433, [%rd7+864];
	fma.rn.f64 	%fd6434, %fd6433, %fd6198, 0d0000000000000000;
	ld.global.f64 	%fd6435, [%rd7+872];
	fma.rn.f64 	%fd6436, %fd6435, %fd559, %fd6434;
	ld.global.f64 	%fd6437, [%rd7+880];
	fma.rn.f64 	%fd6438, %fd6437, %fd558, %fd6436;
	ld.global.f64 	%fd6439, [%rd7+888];
	fma.rn.f64 	%fd6440, %fd6439, %fd557, %fd6438;
	ld.global.f64 	%fd6441, [%rd7+896];
	fma.rn.f64 	%fd6442, %fd6441, %fd556, %fd6440;
	ld.global.f64 	%fd6443, [%rd7+904];
	fma.rn.f64 	%fd6444, %fd6443, %fd555, %fd6442;
	ld.global.f64 	%fd6445, [%rd7+912];
	fma.rn.f64 	%fd6446, %fd6445, %fd554, %fd6444;
	ld.global.f64 	%fd6447, [%rd7+920];
	fma.rn.f64 	%fd6448, %fd6447, %fd553, %fd6446;
	ld.global.f64 	%fd6449, [%rd7+928];
	fma.rn.f64 	%fd6450, %fd6449, %fd552, %fd6448;
	ld.global.f64 	%fd6451, [%rd7+936];
	fma.rn.f64 	%fd6452, %fd6451, %fd551, %fd6450;
	ld.global.f64 	%fd6453, [%rd7+944];
	sub.f64 	%fd6454, %fd6452, %fd6453;
	abs.f64 	%fd6455, %fd6454;
	ld.global.f64 	%fd6456, [%rd5+72];
	setp.lt.f64 	%p727, %fd6455, %fd6456;
	and.pred  	%p728, %p727, %p726;
	and.pred  	%p729, %p728, %p725;
	and.pred  	%p730, %p729, %p724;
	and.pred  	%p731, %p730, %p723;
	and.pred  	%p732, %p731, %p722;
	and.pred  	%p733, %p732, %p721;
	and.pred  	%p734, %p733, %p720;
	and.pred  	%p735, %p734, %p719;
	and.pred  	%p736, %p735, %p718;
	selp.u32 	%r3292, 1, 0, %p736;
$L__BB4_1150:
	add.s32 	%r1594, %r144, 9;
	setp.ge.s32 	%p737, %r1594, %r140;
	mov.b32 	%r3293, 1;
	@%p737 bra 	$L__BB4_1182;
	ld.global.u64 	%rd2000, [%rd6+72];
	or.b64  	%rd3700, %rd1395, %rd2000;
	and.b64  	%rd3701, %rd3700, -4294967296;
	setp.ne.s64 	%p738, %rd3701, 0;
	@%p738 bra 	$L__BB4_1153;
	cvt.u32.u64 	%r1595, %rd2000;
	cvt.u32.u64 	%r1596, %rd1395;
	div.u32 	%r1597, %r1596, %r1595;
	mul.lo.s32 	%r1598, %r1597, %r1595;
	sub.s32 	%r1599, %r1596, %r1598;
	cvt.u64.u32 	%rd5355, %r1597;
	cvt.u64.u32 	%rd5356, %r1599;
	bra.uni 	$L__BB4_1154;
$L__BB4_1153:
	div.s64 	%rd5355, %rd1395, %rd2000;
	mul.lo.s64 	%rd3702, %rd5355, %rd2000;
	sub.s64 	%rd5356, %rd1395, %rd3702;
$L__BB4_1154:
	ld.global.f64 	%fd6457, [%rd8+216];
	cvt.rn.f64.s64 	%fd6458, %rd5356;
	ld.global.f64 	%fd6459, [%rd8+232];
	fma.rn.f64 	%fd560, %fd6459, %fd6458, %fd6457;
	ld.global.u64 	%rd2007, [%rd6+64];
	or.b64  	%rd3703, %rd5355, %rd2007;
	and.b64  	%rd3704, %rd3703, -4294967296;
	setp.ne.s64 	%p739, %rd3704, 0;
	@%p739 bra 	$L__BB4_1156;
	cvt.u32.u64 	%r1600, %rd2007;
	cvt.u32.u64 	%r1601, %rd5355;
	div.u32 	%r1602, %r1601, %r1600;
	mul.lo.s32 	%r1603, %r1602, %r1600;
	sub.s32 	%r1604, %r1601, %r1603;
	cvt.u64.u32 	%rd5357, %r1602;
	cvt.u64.u32 	%rd5358, %r1604;
	bra.uni 	$L__BB4_1157;
$L__BB4_1156:
	div.s64 	%rd5357, %rd5355, %rd2007;
	mul.lo.s64 	%rd3705, %rd5357, %rd2007;
	sub.s64 	%rd5358, %rd5355, %rd3705;
$L__BB4_1157:
	ld.global.f64 	%fd6460, [%rd8+192];
	cvt.rn.f64.s64 	%fd6461, %rd5358;
	ld.global.f64 	%fd6462, [%rd8+208];
	fma.rn.f64 	%fd561, %fd6462, %fd6461, %fd6460;
	ld.global.u64 	%rd2014, [%rd6+56];
	or.b64  	%rd3706, %rd5357, %rd2014;
	and.b64  	%rd3707, %rd3706, -4294967296;
	setp.ne.s64 	%p740, %rd3707, 0;
	@%p740 bra 	$L__BB4_1159;
	cvt.u32.u64 	%r1605, %rd2014;
	cvt.u32.u64 	%r1606, %rd5357;
	div.u32 	%r1607, %r1606, %r1605;
	mul.lo.s32 	%r1608, %r1607, %r1605;
	sub.s32 	%r1609, %r1606, %r1608;
	cvt.u64.u32 	%rd5359, %r1607;
	cvt.u64.u32 	%rd5360, %r1609;
	bra.uni 	$L__BB4_1160;
$L__BB4_1159:
	div.s64 	%rd5359, %rd5357, %rd2014;
	mul.lo.s64 	%rd3708, %rd5359, %rd2014;
	sub.s64 	%rd5360, %rd5357, %rd3708;
$L__BB4_1160:
	ld.global.f64 	%fd6463, [%rd8+168];
	cvt.rn.f64.s64 	%fd6464, %rd5360;
	ld.global.f64 	%fd6465, [%rd8+184];
	fma.rn.f64 	%fd562, %fd6465, %fd6464, %fd6463;
	ld.global.u64 	%rd2021, [%rd6+48];
	or.b64  	%rd3709, %rd5359, %rd2021;
	and.b64  	%rd3710, %rd3709, -4294967296;
	setp.ne.s64 	%p741, %rd3710, 0;
	@%p741 bra 	$L__BB4_1162;
	cvt.u32.u64 	%r1610, %rd2021;
	cvt.u32.u64 	%r1611, %rd5359;
	div.u32 	%r1612, %r1611, %r1610;
	mul.lo.s32 	%r1613, %r1612, %r1610;
	sub.s32 	%r1614, %r1611, %r1613;
	cvt.u64.u32 	%rd5361, %r1612;
	cvt.u64.u32 	%rd5362, %r1614;
	bra.uni 	$L__BB4_1163;
$L__BB4_1162:
	div.s64 	%rd5361, %rd5359, %rd2021;
	mul.lo.s64 	%rd3711, %rd5361, %rd2021;
	sub.s64 	%rd5362, %rd5359, %rd3711;
$L__BB4_1163:
	ld.global.f64 	%fd6466, [%rd8+144];
	cvt.rn.f64.s64 	%fd6467, %rd5362;
	ld.global.f64 	%fd6468, [%rd8+160];
	fma.rn.f64 	%fd563, %fd6468, %fd6467, %fd6466;
	ld.global.u64 	%rd2028, [%rd6+40];
	or.b64  	%rd3712, %rd5361, %rd2028;
	and.b64  	%rd3713, %rd3712, -4294967296;
	setp.ne.s64 	%p742, %rd3713, 0;
	@%p742 bra 	$L__BB4_1165;
	cvt.u32.u64 	%r1615, %rd2028;
	cvt.u32.u64 	%r1616, %rd5361;
	div.u32 	%r1617, %r1616, %r1615;
	mul.lo.s32 	%r1618, %r1617, %r1615;
	sub.s32 	%r1619, %r1616, %r1618;
	cvt.u64.u32 	%rd5363, %r1617;
	cvt.u64.u32 	%rd5364, %r1619;
	bra.uni 	$L__BB4_1166;
$L__BB4_1165:
	div.s64 	%rd5363, %rd5361, %rd2028;
	mul.lo.s64 	%rd3714, %rd5363, %rd2028;
	sub.s64 	%rd5364, %rd5361, %rd3714;
$L__BB4_1166:
	ld.global.f64 	%fd6469, [%rd8+120];
	cvt.rn.f64.s64 	%fd6470, %rd5364;
	ld.global.f64 	%fd6471, [%rd8+136];
	fma.rn.f64 	%fd564, %fd6471, %fd6470, %fd6469;
	ld.global.u64 	%rd2035, [%rd6+32];
	or.b64  	%rd3715, %rd5363, %rd2035;
	and.b64  	%rd3716, %rd3715, -4294967296;
	setp.ne.s64 	%p743, %rd3716, 0;
	@%p743 bra 	$L__BB4_1168;
	cvt.u32.u64 	%r1620, %rd2035;
	cvt.u32.u64 	%r1621, %rd5363;
	div.u32 	%r1622, %r1621, %r1620;
	mul.lo.s32 	%r1623, %r1622, %r1620;
	sub.s32 	%r1624, %r1621, %r1623;
	cvt.u64.u32 	%rd5365, %r1622;
	cvt.u64.u32 	%rd5366, %r1624;
	bra.uni 	$L__BB4_1169;
$L__BB4_1168:
	div.s64 	%rd5365, %rd5363, %rd2035;
	mul.lo.s64 	%rd3717, %rd5365, %rd2035;
	sub.s64 	%rd5366, %rd5363, %rd3717;
$L__BB4_1169:
	ld.global.f64 	%fd6472, [%rd8+96];
	cvt.rn.f64.s64 	%fd6473, %rd5366;
	ld.global.f64 	%fd6474, [%rd8+112];
	fma.rn.f64 	%fd565, %fd6474, %fd6473, %fd6472;
	ld.global.u64 	%rd2042, [%rd6+24];
	or.b64  	%rd3718, %rd5365, %rd2042;
	and.b64  	%rd3719, %rd3718, -4294967296;
	setp.ne.s64 	%p744, %rd3719, 0;
	@%p744 bra 	$L__BB4_1171;
	cvt.u32.u64 	%r1625, %rd2042;
	cvt.u32.u64 	%r1626, %rd5365;
	div.u32 	%r1627, %r1626, %r1625;
	mul.lo.s32 	%r1628, %r1627, %r1625;
	sub.s32 	%r1629, %r1626, %r1628;
	cvt.u64.u32 	%rd5367, %r1627;
	cvt.u64.u32 	%rd5368, %r1629;
	bra.uni 	$L__BB4_1172;
$L__BB4_1171:
	div.s64 	%rd5367, %rd5365, %rd2042;
	mul.lo.s64 	%rd3720, %rd5367, %rd2042;
	sub.s64 	%rd5368, %rd5365, %rd3720;
$L__BB4_1172:
	ld.global.f64 	%fd6475, [%rd8+72];
	cvt.rn.f64.s64 	%fd6476, %rd5368;
	ld.global.f64 	%fd6477, [%rd8+88];
	fma.rn.f64 	%fd566, %fd6477, %fd6476, %fd6475;
	ld.global.u64 	%rd2049, [%rd6+16];
	or.b64  	%rd3721, %rd5367, %rd2049;
	and.b64  	%rd3722, %rd3721, -4294967296;
	setp.ne.s64 	%p745, %rd3722, 0;
	@%p745 bra 	$L__BB4_1174;
	cvt.u32.u64 	%r1630, %rd2049;
	cvt.u32.u64 	%r1631, %rd5367;
	div.u32 	%r1632, %r1631, %r1630;
	mul.lo.s32 	%r1633, %r1632, %r1630;
	sub.s32 	%r1634, %r1631, %r1633;
	cvt.u64.u32 	%rd5369, %r1632;
	cvt.u64.u32 	%rd5370, %r1634;
	bra.uni 	$L__BB4_1175;
$L__BB4_1174:
	div.s64 	%rd5369, %rd5367, %rd2049;
	mul.lo.s64 	%rd3723, %rd5369, %rd2049;
	sub.s64 	%rd5370, %rd5367, %rd3723;
$L__BB4_1175:
	ld.global.f64 	%fd6478, [%rd8+48];
	cvt.rn.f64.s64 	%fd6479, %rd5370;
	ld.global.f64 	%fd6480, [%rd8+64];
	fma.rn.f64 	%fd567, %fd6480, %fd6479, %fd6478;
	ld.global.u64 	%rd2056, [%rd6+8];
	or.b64  	%rd3724, %rd5369, %rd2056;
	and.b64  	%rd3725, %rd3724, -4294967296;
	setp.ne.s64 	%p746, %rd3725, 0;
	@%p746 bra 	$L__BB4_1177;
	cvt.u32.u64 	%r1635, %rd2056;
	cvt.u32.u64 	%r1636, %rd5369;
	div.u32 	%r1637, %r1636, %r1635;
	mul.lo.s32 	%r1638, %r1637, %r1635;
	sub.s32 	%r1639, %r1636, %r1638;
	cvt.u64.u32 	%rd5371, %r1637;
	cvt.u64.u32 	%rd5372, %r1639;
	bra.uni 	$L__BB4_1178;
$L__BB4_1177:
	div.s64 	%rd5371, %rd5369, %rd2056;
	mul.lo.s64 	%rd3726, %rd5371, %rd2056;
	sub.s64 	%rd5372, %rd5369, %rd3726;
$L__BB4_1178:
	ld.global.f64 	%fd6481, [%rd8+24];
	cvt.rn.f64.s64 	%fd6482, %rd5372;
	ld.global.f64 	%fd6483, [%rd8+40];
	fma.rn.f64 	%fd568, %fd6483, %fd6482, %fd6481;
	ld.global.u64 	%rd2063, [%rd6];
	or.b64  	%rd3727, %rd5371, %rd2063;
	and.b64  	%rd3728, %rd3727, -4294967296;
	setp.ne.s64 	%p747, %rd3728, 0;
	@%p747 bra 	$L__BB4_1180;
	cvt.u32.u64 	%r1640, %rd2063;
	cvt.u32.u64 	%r1641, %rd5371;
	rem.u32 	%r1642, %r1641, %r1640;
	cvt.u64.u32 	%rd5373, %r1642;
	bra.uni 	$L__BB4_1181;
$L__BB4_1180:
	rem.s64 	%rd5373, %rd5371, %rd2063;
$L__BB4_1181:
	ld.global.f64 	%fd6484, [%rd8];
	cvt.rn.f64.s64 	%fd6485, %rd5373;
	ld.global.f64 	%fd6486, [%rd8+16];
	fma.rn.f64 	%fd6487, %fd6486, %fd6485, %fd6484;
	ld.global.f64 	%fd6488, [%rd7];
	fma.rn.f64 	%fd6489, %fd6488, %fd6487, 0d0000000000000000;
	ld.global.f64 	%fd6490, [%rd7+8];
	fma.rn.f64 	%fd6491, %fd6490, %fd568, %fd6489;
	ld.global.f64 	%fd6492, [%rd7+16];
	fma.rn.f64 	%fd6493, %fd6492, %fd567, %fd6491;
	ld.global.f64 	%fd6494, [%rd7+24];
	fma.rn.f64 	%fd6495, %fd6494, %fd566, %fd6493;
	ld.global.f64 	%fd6496, [%rd7+32];
	fma.rn.f64 	%fd6497, %fd6496, %fd565, %fd6495;
	ld.global.f64 	%fd6498, [%rd7+40];
	fma.rn.f64 	%fd6499, %fd6498, %fd564, %fd6497;
	ld.global.f64 	%fd6500, [%rd7+48];
	fma.rn.f64 	%fd6501, %fd6500, %fd563, %fd6499;
	ld.global.f64 	%fd6502, [%rd7+56];
	fma.rn.f64 	%fd6503, %fd6502, %fd562, %fd6501;
	ld.global.f64 	%fd6504, [%rd7+64];
	fma.rn.f64 	%fd6505, %fd6504, %fd561, %fd6503;
	ld.global.f64 	%fd6506, [%rd7+72];
	fma.rn.f64 	%fd6507, %fd6506, %fd560, %fd6505;
	ld.global.f64 	%fd6508, [%rd7+80];
	sub.f64 	%fd6509, %fd6507, %fd6508;
	abs.f64 	%fd6510, %fd6509;
	ld.global.f64 	%fd6512, [%rd5];
	setp.lt.f64 	%p748, %fd6510, %fd6512;
	ld.global.f64 	%fd6514, [%rd7+96];
	fma.rn.f64 	%fd6515, %fd6514, %fd6487, 0d0000000000000000;
	ld.global.f64 	%fd6516, [%rd7+104];
	fma.rn.f64 	%fd6517, %fd6516, %fd568, %fd6515;
	ld.global.f64 	%fd6518, [%rd7+112];
	fma.rn.f64 	%fd6519, %fd6518, %fd567, %fd6517;
	ld.global.f64 	%fd6520, [%rd7+120];
	fma.rn.f64 	%fd6521, %fd6520, %fd566, %fd6519;
	ld.global.f64 	%fd6522, [%rd7+128];
	fma.rn.f64 	%fd6523, %fd6522, %fd565, %fd6521;
	ld.global.f64 	%fd6524, [%rd7+136];
	fma.rn.f64 	%fd6525, %fd6524, %fd564, %fd6523;
	ld.global.f64 	%fd6526, [%rd7+144];
	fma.rn.f64 	%fd6527, %fd6526, %fd563, %fd6525;
	ld.global.f64 	%fd6528, [%rd7+152];
	fma.rn.f64 	%fd6529, %fd6528, %fd562, %fd6527;
	ld.global.f64 	%fd6530, [%rd7+160];
	fma.rn.f64 	%fd6531, %fd6530, %fd561, %fd6529;
	ld.global.f64 	%fd6532, [%rd7+168];
	fma.rn.f64 	%fd6533, %fd6532, %fd560, %fd6531;
	ld.global.f64 	%fd6534, [%rd7+176];
	sub.f64 	%fd6535, %fd6533, %fd6534;
	abs.f64 	%fd6536, %fd6535;
	ld.global.f64 	%fd6538, [%rd5+8];
	setp.lt.f64 	%p749, %fd6536, %fd6538;
	ld.global.f64 	%fd6540, [%rd7+192];
	fma.rn.f64 	%fd6541, %fd6540, %fd6487, 0d0000000000000000;
	ld.global.f64 	%fd6542, [%rd7+200];
	fma.rn.f64 	%fd6543, %fd6542, %fd568, %fd6541;
	ld.global.f64 	%fd6544, [%rd7+208];
	fma.rn.f64 	%fd6545, %fd6544, %fd567, %fd6543;
	ld.global.f64 	%fd6546, [%rd7+216];
	fma.rn.f64 	%fd6547, %fd6546, %fd566, %fd6545;
	ld.global.f64 	%fd6548, [%rd7+224];
	fma.rn.f64 	%fd6549, %fd6548, %fd565, %fd6547;
	ld.global.f64 	%fd6550, [%rd7+232];
	fma.rn.f64 	%fd6551, %fd6550, %fd564, %fd6549;
	ld.global.f64 	%fd6552, [%rd7+240];
	fma.rn.f64 	%fd6553, %fd6552, %fd563, %fd6551;
	ld.global.f64 	%fd6554, [%rd7+248];
	fma.rn.f64 	%fd6555, %fd6554, %fd562, %fd6553;
	ld.global.f64 	%fd6556, [%rd7+256];
	fma.rn.f64 	%fd6557, %fd6556, %fd561, %fd6555;
	ld.global.f64 	%fd6558, [%rd7+264];
	fma.rn.f64 	%fd6559, %fd6558, %fd560, %fd6557;
	ld.global.f64 	%fd6560, [%rd7+272];
	sub.f64 	%fd6561, %fd6559, %fd6560;
	abs.f64 	%fd6562, %fd6561;
	ld.global.f64 	%fd6564, [%rd5+16];
	setp.lt.f64 	%p750, %fd6562, %fd6564;
	ld.global.f64 	%fd6566, [%rd7+288];
	fma.rn.f64 	%fd6567, %fd6566, %fd6487, 0d0000000000000000;
	ld.global.f64 	%fd6568, [%rd7+296];
	fma.rn.f64 	%fd6569, %fd6568, %fd568, %fd6567;
	ld.global.f64 	%fd6570, [%rd7+304];
	fma.rn.f64 	%fd6571, %fd6570, %fd567, %fd6569;
	ld.global.f64 	%fd6572, [%rd7+312];
	fma.rn.f64 	%fd6573, %fd6572, %fd566, %fd6571;
	ld.global.f64 	%fd6574, [%rd7+320];
	fma.rn.f64 	%fd6575, %fd6574, %fd565, %fd6573;
	ld.global.f64 	%fd6576, [%rd7+328];
	fma.rn.f64 	%fd6577, %fd6576, %fd564, %fd6575;
	ld.global.f64 	%fd6578, [%rd7+336];
	fma.rn.f64 	%fd6579, %fd6578, %fd563, %fd6577;
	ld.global.f64 	%fd6580, [%rd7+344];
	fma.rn.f64 	%fd6581, %fd6580, %fd562, %fd6579;
	ld.global.f64 	%fd6582, [%rd7+352];
	fma.rn.f64 	%fd6583, %fd6582, %fd561, %fd6581;
	ld.global.f64 	%fd6584, [%rd7+360];
	fma.rn.f64 	%fd6585, %fd6584, %fd560, %fd6583;
	ld.global.f64 	%fd6586, [%rd7+368];
	sub.f64 	%fd6587, %fd6585, %fd6586;
	abs.f64 	%fd6588, %fd6587;
	ld.global.f64 	%fd6590, [%rd5+24];
	setp.lt.f64 	%p751, %fd6588, %fd6590;
	ld.global.f64 	%fd6592, [%rd7+384];
	fma.rn.f64 	%fd6593, %fd6592, %fd6487, 0d0000000000000000;
	ld.global.f64 	%fd6594, [%rd7+392];
	fma.rn.f64 	%fd6595, %fd6594, %fd568, %fd6593;
	ld.global.f64 	%fd6596, [%rd7+400];
	fma.rn.f64 	%fd6597, %fd6596, %fd567, %fd6595;
	ld.global.f64 	%fd6598, [%rd7+408];
	fma.rn.f64 	%fd6599, %fd6598, %fd566, %fd6597;
	ld.global.f64 	%fd6600, [%rd7+416];
	fma.rn.f64 	%fd6601, %fd6600, %fd565, %fd6599;
	ld.global.f64 	%fd6602, [%rd7+424];
	fma.rn.f64 	%fd6603, %fd6602, %fd564, %fd6601;
	ld.global.f64 	%fd6604, [%rd7+432];
	fma.rn.f64 	%fd6605, %fd6604, %fd563, %fd6603;
	ld.global.f64 	%fd6606, [%rd7+440];
	fma.rn.f64 	%fd6607, %fd6606, %fd562, %fd6605;
	ld.global.f64 	%fd6608, [%rd7+448];
	fma.rn.f64 	%fd6609, %fd6608, %fd561, %fd6607;
	ld.global.f64 	%fd6610, [%rd7+456];
	fma.rn.f64 	%fd6611, %fd6610, %fd560, %fd6609;
	ld.global.f64 	%fd6612, [%rd7+464];
	sub.f64 	%fd6613, %fd6611, %fd6612;
	abs.f64 	%fd6614, %fd6613;
	ld.global.f64 	%fd6616, [%rd5+32];
	setp.lt.f64 	%p752, %fd6614, %fd6616;
	ld.global.f64 	%fd6618, [%rd7+480];
	fma.rn.f64 	%fd6619, %fd6618, %fd6487, 0d0000000000000000;
	ld.global.f64 	%fd6620, [%rd7+488];
	fma.rn.f64 	%fd6621, %fd6620, %fd568, %fd6619;
	ld.global.f64 	%fd6622, [%rd7+496];
	fma.rn.f64 	%fd6623, %fd6622, %fd567, %fd6621;
	ld.global.f64 	%fd6624, [%rd7+504];
	fma.rn.f64 	%fd6625, %fd6624, %fd566, %fd6623;
	ld.global.f64 	%fd6626, [%rd7+512];
	fma.rn.f64 	%fd6627, %fd6626, %fd565, %fd6625;
	ld.global.f64 	%fd6628, [%rd7+520];
	fma.rn.f64 	%fd6629, %fd6628, %fd564, %fd6627;
	ld.global.f64 	%fd6630, [%rd7+528];
	fma.rn.f64 	%fd6631, %fd6630, %fd563, %fd6629;
	ld.global.f64 	%fd6632, [%rd7+536];
	fma.rn.f64 	%fd6633, %fd6632, %fd562, %fd6631;
	ld.global.f64 	%fd6634, [%rd7+544];
	fma.rn.f64 	%fd6635, %fd6634, %fd561, %fd6633;
	ld.global.f64 	%fd6636, [%rd7+552];
	fma.rn.f64 	%fd6637, %fd6636, %fd560, %fd6635;
	ld.global.f64 	%fd6638, [%rd7+560];
	sub.f64 	%fd6639, %fd6637, %fd6638;
	abs.f64 	%fd6640, %fd6639;
	ld.global.f64 	%fd6642, [%rd5+40];
	setp.lt.f64 	%p753, %fd6640, %fd6642;
	ld.global.f64 	%fd6644, [%rd7+576];
	fma.rn.f64 	%fd6645, %fd6644, %fd6487, 0d0000000000000000;
	ld.global.f64 	%fd6646, [%rd7+584];
	fma.rn.f64 	%fd6647, %fd6646, %fd568, %fd6645;
	ld.global.f64 	%fd6648, [%rd7+592];
	fma.rn.f64 	%fd6649, %fd6648, %fd567, %fd6647;
	ld.global.f64 	%fd6650, [%rd7+600];
	fma.rn.f64 	%fd6651, %fd6650, %fd566, %fd6649;
	ld.global.f64 	%fd6652, [%rd7+608];
	fma.rn.f64 	%fd6653, %fd6652, %fd565, %fd6651;
	ld.global.f64 	%fd6654, [%rd7+616];
	fma.rn.f64 	%fd6655, %fd6654, %fd564, %fd6653;
	ld.global.f64 	%fd6656, [%rd7+624];
	fma.rn.f64 	%fd6657, %fd6656, %fd563, %fd6655;
	ld.global.f64 	%fd6658, [%rd7+632];
	fma.rn.f64 	%fd6659, %fd6658, %fd562, %fd6657;
	ld.global.f64 	%fd6660, [%rd7+640];
	fma.rn.f64 	%fd6661, %fd6660, %fd561, %fd6659;
	ld.global.f64 	%fd6662, [%rd7+648];
	fma.rn.f64 	%fd6663, %fd6662, %fd560, %fd6661;
	ld.global.f64 	%fd6664, [%rd7+656];
	sub.f64 	%fd6665, %fd6663, %fd6664;
	abs.f64 	%fd6666, %fd6665;
	ld.global.f64 	%fd6668, [%rd5+48];
	setp.lt.f64 	%p754, %fd6666, %fd6668;
	ld.global.f64 	%fd6670, [%rd7+672];
	fma.rn.f64 	%fd6671, %fd6670, %fd6487, 0d0000000000000000;
	ld.global.f64 	%fd6672, [%rd7+680];
	fma.rn.f64 	%fd6673, %fd6672, %fd568, %fd6671;
	ld.global.f64 	%fd6674, [%rd7+688];
	fma.rn.f64 	%fd6675, %fd6674, %fd567, %fd6673;
	ld.global.f64 	%fd6676, [%rd7+696];
	fma.rn.f64 	%fd6677, %fd6676, %fd566, %fd6675;
	ld.global.f64 	%fd6678, [%rd7+704];
	fma.rn.f64 	%fd6679, %fd6678, %fd565, %fd6677;
	ld.global.f64 	%fd6680, [%rd7+712];
	fma.rn.f64 	%fd6681, %fd6680, %fd564, %fd6679;
	ld.global.f64 	%fd6682, [%rd7+720];
	fma.rn.f64 	%fd6683, %fd6682, %fd563, %fd6681;
	ld.global.f64 	%fd6684, [%rd7+728];
	fma.rn.f64 	%fd6685, %fd6684, %fd562, %fd6683;
	ld.global.f64 	%fd6686, [%rd7+736];
	fma.rn.f64 	%fd6687, %fd6686, %fd561, %fd6685;
	ld.global.f64 	%fd6688, [%rd7+744];
	fma.rn.f64 	%fd6689, %fd6688, %fd560, %fd6687;
	ld.global.f64 	%fd6690, [%rd7+752];
	sub.f64 	%fd6691, %fd6689, %fd6690;
	abs.f64 	%fd6692, %fd6691;
	ld.global.f64 	%fd6694, [%rd5+56];
	setp.lt.f64 	%p755, %fd6692, %fd6694;
	ld.global.f64 	%fd6696, [%rd7+768];
	fma.rn.f64 	%fd6697, %fd6696, %fd6487, 0d0000000000000000;
	ld.global.f64 	%fd6698, [%rd7+776];
	fma.rn.f64 	%fd6699, %fd6698, %fd568, %fd6697;
	ld.global.f64 	%fd6700, [%rd7+784];
	fma.rn.f64 	%fd6701, %fd6700, %fd567, %fd6699;
	ld.global.f64 	%fd6702, [%rd7+792];
	fma.rn.f64 	%fd6703, %fd6702, %fd566, %fd6701;
	ld.global.f64 	%fd6704, [%rd7+800];
	fma.rn.f64 	%fd6705, %fd6704, %fd565, %fd6703;
	ld.global.f64 	%fd6706, [%rd7+808];
	fma.rn.f64 	%fd6707, %fd6706, %fd564, %fd6705;
	ld.global.f64 	%fd6708, [%rd7+816];
	fma.rn.f64 	%fd6709, %fd6708, %fd563, %fd6707;
	ld.global.f64 	%fd6710, [%rd7+824];
	fma.rn.f64 	%fd6711, %fd6710, %fd562, %fd6709;
	ld.global.f64 	%fd6712, [%rd7+832];
	fma.rn.f64 	%fd6713, %fd6712, %fd561, %fd6711;
	ld.global.f64 	%fd6714, [%rd7+840];
	fma.rn.f64 	%fd6715, %fd6714, %fd560, %fd6713;
	ld.global.f64 	%fd6716, [%rd7+848];
	sub.f64 	%fd6717, %fd6715, %fd6716;
	abs.f64 	%fd6718, %fd6717;
	ld.global.f64 	%fd6720, [%rd5+64];
	setp.lt.f64 	%p756, %fd6718, %fd6720;
	ld.global.f64 	%fd6722, [%rd7+864];
	fma.rn.f64 	%fd6723, %fd6722, %fd6487, 0d0000000000000000;
	ld.global.f64 	%fd6724, [%rd7+872];
	fma.rn.f64 	%fd6725, %fd6724, %fd568, %fd6723;
	ld.global.f64 	%fd6726, [%rd7+880];
	fma.rn.f64 	%fd6727, %fd6726, %fd567, %fd6725;
	ld.global.f64 	%fd6728, [%rd7+888];
	fma.rn.f64 	%fd6729, %fd6728, %fd566, %fd6727;
	ld.global.f64 	%fd6730, [%rd7+896];
	fma.rn.f64 	%fd6731, %fd6730, %fd565, %fd6729;
	ld.global.f64 	%fd6732, [%rd7+904];
	fma.rn.f64 	%fd6733, %fd6732, %fd564, %fd6731;
	ld.global.f64 	%fd6734, [%rd7+912];
	fma.rn.f64 	%fd6735, %fd6734, %fd563, %fd6733;
	ld.global.f64 	%fd6736, [%rd7+920];
	fma.rn.f64 	%fd6737, %fd6736, %fd562, %fd6735;
	ld.global.f64 	%fd6738, [%rd7+928];
	fma.rn.f64 	%fd6739, %fd6738, %fd561, %fd6737;
	ld.global.f64 	%fd6740, [%rd7+936];
	fma.rn.f64 	%fd6741, %fd6740, %fd560, %fd6739;
	ld.global.f64 	%fd6742, [%rd7+944];
	sub.f64 	%fd6743, %fd6741, %fd6742;
	abs.f64 	%fd6744, %fd6743;
	ld.global.f64 	%fd6745, [%rd5+72];
	setp.lt.f64 	%p757, %fd6744, %fd6745;
	and.pred  	%p758, %p757, %p756;
	and.pred  	%p759, %p758, %p755;
	and.pred  	%p760, %p759, %p754;
	and.pred  	%p761, %p760, %p753;
	and.pred  	%p762, %p761, %p752;
	and.pred  	%p763, %p762, %p751;
	and.pred  	%p764, %p763, %p750;
	and.pred  	%p765, %p764, %p749;
	and.pred  	%p766, %p765, %p748;
	selp.u32 	%r3293, 1, 0, %p766;
$L__BB4_1182:
	add.s32 	%r1644, %r144, 10;
	setp.ge.s32 	%p767, %r1644, %r140;
	mov.b32 	%r3294, 1;
	@%p767 bra 	$L__BB4_1214;
	ld.global.u64 	%rd2067, [%rd6+72];
	or.b64  	%rd3729, %rd1396, %rd2067;
	and.b64  	%rd3730, %rd3729, -4294967296;
	setp.ne.s64 	%p768, %rd3730, 0;
	@%p768 bra 	$L__BB4_1185;
	cvt.u32.u64 	%r1645, %rd2067;
	cvt.u32.u64 	%r1646, %rd1396;
	div.u32 	%r1647, %r1646, %r1645;
	mul.lo.s32 	%r1648, %r1647, %r1645;
	sub.s32 	%r1649, %r1646, %r1648;
	cvt.u64.u32 	%rd5374, %r1647;
	cvt.u64.u32 	%rd5375, %r1649;
	bra.uni 	$L__BB4_1186;
$L__BB4_1185:
	div.s64 	%rd5374, %rd1396, %rd2067;
	mul.lo.s64 	%rd3731, %rd5374, %rd2067;
	sub.s64 	%rd5375, %rd1396, %rd3731;
$L__BB4_1186:
	ld.global.f64 	%fd6746, [%rd8+216];
	cvt.rn.f64.s64 	%fd6747, %rd5375;
	ld.global.f64 	%fd6748, [%rd8+232];
	fma.rn.f64 	%fd569, %fd6748, %fd6747, %fd6746;
	ld.global.u64 	%rd2074, [%rd6+64];
	or.b64  	%rd3732, %rd5374, %rd2074;
	and.b64  	%rd3733, %rd3732, -4294967296;
	setp.ne.s64 	%p769, %rd3733, 0;
	@%p769 bra 	$L__BB4_1188;
	cvt.u32.u64 	%r1650, %rd2074;
	cvt.u32.u64 	%r1651, %rd5374;
	div.u32 	%r1652, %r1651, %r1650;
	mul.lo.s32 	%r1653, %r1652, %r1650;
	sub.s32 	%r1654, %r1651, %r1653;
	cvt.u64.u32 	%rd5376, %r1652;
	cvt.u64.u32 	%rd5377, %r1654;
	bra.uni 	$L__BB4_1189;
$L__BB4_1188:
	div.s64 	%rd5376, %rd5374, %rd2074;
	mul.lo.s64 	%rd3734, %rd5376, %rd2074;
	sub.s64 	%rd5377, %rd5374, %rd3734;
$L__BB4_1189:
	ld.global.f64 	%fd6749, [%rd8+192];
	cvt.rn.f64.s64 	%fd6750, %rd5377;
	ld.global.f64 	%fd6751, [%rd8+208];
	fma.rn.f64 	%fd570, %fd6751, %fd6750, %fd6749;
	ld.global.u64 	%rd2081, [%rd6+56];
	or.b64  	%rd3735, %rd5376, %rd2081;
	and.b64  	%rd3736, %rd3735, -4294967296;
	setp.ne.s64 	%p770, %rd3736, 0;
	@%p770 bra 	$L__BB4_1191;
	cvt.u32.u64 	%r1655, %rd2081;
	cvt.u32.u64 	%r1656, %rd5376;
	div.u32 	%r1657, %r1656, %r1655;
	mul.lo.s32 	%r1658, %r1657, %r1655;
	sub.s32 	%r1659, %r1656, %r1658;
	cvt.u64.u32 	%rd5378, %r1657;
	cvt.u64.u32 	%rd5379, %r1659;
	bra.uni 	$L__BB4_1192;
$L__BB4_1191:
	div.s64 	%rd5378, %rd5376, %rd2081;
	mul.lo.s64 	%rd3737, %rd5378, %rd2081;
	sub.s64 	%rd5379, %rd5376, %rd3737;
$L__BB4_1192:
	ld.global.f64 	%fd6752, [%rd8+168];
	cvt.rn.f64.s64 	%fd6753, %rd5379;
	ld.global.f64 	%fd6754, [%rd8+184];
	fma.rn.f64 	%fd571, %fd6754, %fd6753, %fd6752;
	ld.global.u64 	%rd2088, [%rd6+48];
	or.b64  	%rd3738, %rd5378, %rd2088;
	and.b64  	%rd3739, %rd3738, -4294967296;
	setp.ne.s64 	%p771, %rd3739, 0;
	@%p771 bra 	$L__BB4_1194;
	cvt.u32.u64 	%r1660, %rd2088;
	cvt.u32.u64 	%r1661, %rd5378;
	div.u32 	%r1662, %r1661, %r1660;
	mul.lo.s32 	%r1663, %r1662, %r1660;
	sub.s32 	%r1664, %r1661, %r1663;
	cvt.u64.u32 	%rd5380, %r1662;
	cvt.u64.u32 	%rd5381, %r1664;
	bra.uni 	$L__BB4_1195;
$L__BB4_1194:
	div.s64 	%rd5380, %rd5378, %rd2088;
	mul.lo.s64 	%rd3740, %rd5380, %rd2088;
	sub.s64 	%rd5381, %rd5378, %rd3740;
$L__BB4_1195:
	ld.global.f64 	%fd6755, [%rd8+144];
	cvt.rn.f64.s64 	%fd6756, %rd5381;
	ld.global.f64 	%fd6757, [%rd8+160];
	fma.rn.f64 	%fd572, %fd6757, %fd6756, %fd6755;
	ld.global.u64 	%rd2095, [%rd6+40];
	or.b64  	%rd3741, %rd5380, %rd2095;
	and.b64  	%rd3742, %rd3741, -4294967296;
	setp.ne.s64 	%p772, %rd3742, 0;
	@%p772 bra 	$L__BB4_1197;
	cvt.u32.u64 	%r1665, %rd2095;
	cvt.u32.u64 	%r1666, %rd5380;
	div.u32 	%r1667, %r1666, %r1665;
	mul.lo.s32 	%r1668, %r1667, %r1665;
	sub.s32 	%r1669, %r1666, %r1668;
	cvt.u64.u32 	%rd5382, %r1667;
	cvt.u64.u32 	%rd5383, %r1669;
	bra.uni 	$L__BB4_1198;
$L__BB4_1197:
	div.s64 	%rd5382, %rd5380, %rd2095;
	mul.lo.s64 	%rd3743, %rd5382, %rd2095;
	sub.s64 	%rd5383, %rd5380, %rd3743;
$L__BB4_1198:
	ld.global.f64 	%fd6758, [%rd8+120];
	cvt.rn.f64.s64 	%fd6759, %rd5383;
	ld.global.f64 	%fd6760, [%rd8+136];
	fma.rn.f64 	%fd573, %fd6760, %fd6759, %fd6758;
	ld.global.u64 	%rd2102, [%rd6+32];
	or.b64  	%rd3744, %rd5382, %rd2102;
	and.b64  	%rd3745, %rd3744, -4294967296;
	setp.ne.s64 	%p773, %rd3745, 0;
	@%p773 bra 	$L__BB4_1200;
	cvt.u32.u64 	%r1670, %rd2102;
	cvt.u32.u64 	%r1671, %rd5382;
	div.u32 	%r1672, %r1671, %r1670;
	mul.lo.s32 	%r1673, %r1672, %r1670;
	sub.s32 	%r1674, %r1671, %r1673;
	cvt.u64.u32 	%rd5384, %r1672;
	cvt.u64.u32 	%rd5385, %r1674;
	bra.uni 	$L__BB4_1201;
$L__BB4_1200:
	div.s64 	%rd5384, %rd5382, %rd2102;
	mul.lo.s64 	%rd3746, %rd5384, %rd2102;
	sub.s64 	%rd5385, %rd5382, %rd3746;
$L__BB4_1201:
	ld.global.f64 	%fd6761, [%rd8+96];
	cvt.rn.f64.s64 	%fd6762, %rd5385;
	ld.global.f64 	%fd6763, [%rd8+112];
	fma.rn.f64 	%fd574, %fd6763, %fd6762, %fd6761;
	ld.global.u64 	%rd2109, [%rd6+24];
	or.b64  	%rd3747, %rd5384, %rd2109;
	and.b64  	%rd3748, %rd3747, -4294967296;
	setp.ne.s64 	%p774, %rd3748, 0;
	@%p774 bra 	$L__BB4_1203;
	cvt.u32.u64 	%r1675, %rd2109;
	cvt.u32.u64 	%r1676, %rd5384;
	div.u32 	%r1677, %r1676, %r1675;
	mul.lo.s32 	%r1678, %r1677, %r1675;
	sub.s32 	%r1679, %r1676, %r1678;
	cvt.u64.u32 	%rd5386, %r1677;
	cvt.u64.u32 	%rd5387, %r1679;
	bra.uni 	$L__BB4_1204;
$L__BB4_1203:
	div.s64 	%rd5386, %rd5384, %rd2109;
	mul.lo.s64 	%rd3749, %rd5386, %rd2109;
	sub.s64 	%rd5387, %rd5384, %rd3749;
$L__BB4_1204:
	ld.global.f64 	%fd6764, [%rd8+72];
	cvt.rn.f64.s64 	%fd6765, %rd5387;
	ld.global.f64 	%fd6766, [%rd8+88];
	fma.rn.f64 	%fd575, %fd6766, %fd6765, %fd6764;
	ld.global.u64 	%rd2116, [%rd6+16];
	or.b64  	%rd3750, %rd5386, %rd2116;
	and.b64  	%rd3751, %rd3750, -4294967296;
	setp.ne.s64 	%p775, %rd3751, 0;
	@%p775 bra 	$L__BB4_1206;
	cvt.u32.u64 	%r1680, %rd2116;
	cvt.u32.u64 	%r1681, %rd5386;
	div.u32 	%r1682, %r1681, %r1680;
	mul.lo.s32 	%r1683, %r1682, %r1680;
	sub.s32 	%r1684, %r1681, %r1683;
	cvt.u64.u32 	%rd5388, %r1682;
	cvt.u64.u32 	%rd5389, %r1684;
	bra.uni 	$L__BB4_1207;
$L__BB4_1206:
	div.s64 	%rd5388, %rd5386, %rd2116;
	mul.lo.s64 	%rd3752, %rd5388, %rd2116;
	sub.s64 	%rd5389, %rd5386, %rd3752;
$L__BB4_1207:
	ld.global.f64 	%fd6767, [%rd8+48];
	cvt.rn.f64.s64 	%fd6768, %rd5389;
	ld.global.f64 	%fd6769, [%rd8+64];
	fma.rn.f64 	%fd576, %fd6769, %fd6768, %fd6767;
	ld.global.u64 	%rd2123, [%rd6+8];
	or.b64  	%rd3753, %rd5388, %rd2123;
	and.b64  	%rd3754, %rd3753, -4294967296;
	setp.ne.s64 	%p776, %rd3754, 0;
	@%p776 bra 	$L__BB4_1209;
	cvt.u32.u64 	%r1685, %rd2123;
	cvt.u32.u64 	%r1686, %rd5388;
	div.u32 	%r1687, %r1686, %r1685;
	mul.lo.s32 	%r1688, %r1687, %r1685;
	sub.s32 	%r1689, %r1686, %r1688;
	cvt.u64.u32 	%rd5390, %r1687;
	cvt.u64.u32 	%rd5391, %r1689;
	bra.uni 	$L__BB4_1210;
$L__BB4_1209:
	div.s64 	%rd5390, %rd5388, %rd2123;
	mul.lo.s64 	%rd3755, %rd5390, %rd2123;
	sub.s64 	%rd5391, %rd5388, %rd3755;
$L__BB4_1210:
	ld.global.f64 	%fd6770, [%rd8+24];
	cvt.rn.f64.s64 	%fd6771, %rd5391;
	ld.global.f64 	%fd6772, [%rd8+40];
	fma.rn.f64 	%fd577, %fd6772, %fd6771, %fd6770;
	ld.global.u64 	%rd2130, [%rd6];
	or.b64  	%rd3756, %rd5390, %rd2130;
	and.b64  	%rd3757, %rd3756, -4294967296;
	setp.ne.s64 	%p777, %rd3757, 0;
	@%p777 bra 	$L__BB4_1212;
	cvt.u32.u64 	%r1690, %rd2130;
	cvt.u32.u64 	%r1691, %rd5390;
	rem.u32 	%r1692, %r1691, %r1690;
	cvt.u64.u32 	%rd5392, %r1692;
	bra.uni 	$L__BB4_1213;
$L__BB4_1212:
	rem.s64 	%rd5392, %rd5390, %rd2130;
$L__BB4_1213:
	ld.global.f64 	%fd6773, [%rd8];
	cvt.rn.f64.s64 	%fd6774, %rd5392;
	ld.global.f64 	%fd6775, [%rd8+16];
	fma.rn.f64 	%fd6776, %fd6775, %fd6774, %fd6773;
	ld.global.f64 	%fd6777, [%rd7];
	fma.rn.f64 	%fd6778, %fd6777, %fd6776, 0d0000000000000000;
	ld.global.f64 	%fd6779, [%rd7+8];
	fma.rn.f64 	%fd6780, %fd6779, %fd577, %fd6778;
	ld.global.f64 	%fd6781, [%rd7+16];
	fma.rn.f64 	%fd6782, %fd6781, %fd576, %fd6780;
	ld.global.f64 	%fd6783, [%rd7+24];
	fma.rn.f64 	%fd6784, %fd6783, %fd575, %fd6782;
	ld.global.f64 	%fd6785, [%rd7+32];
	fma.rn.f64 	%fd6786, %fd6785, %fd574, %fd6784;
	ld.global.f64 	%fd6787, [%rd7+40];
	fma.rn.f64 	%fd6788, %fd6787, %fd573, %fd6786;
	ld.global.f64 	%fd6789, [%rd7+48];
	fma.rn.f64 	%fd6790, %fd6789, %fd572, %fd6788;
	ld.global.f64 	%fd6791, [%rd7+56];
	fma.rn.f64 	%fd6792, %fd6791, %fd571, %fd6790;
	ld.global.f64 	%fd6793, [%rd7+64];
	fma.rn.f64 	%fd6794, %fd6793, %fd570, %fd6792;
	ld.global.f64 	%fd6795, [%rd7+72];
	fma.rn.f64 	%fd6796, %fd6795, %fd569, %fd6794;
	ld.global.f64 	%fd6797, [%rd7+80];
	sub.f64 	%fd6798, %fd6796, %fd6797;
	abs.f64 	%fd6799, %fd6798;
	ld.global.f64 	%fd6801, [%rd5];
	setp.lt.f64 	%p778, %fd6799, %fd6801;
	ld.global.f64 	%fd6803, [%rd7+96];
	fma.rn.f64 	%fd6804, %fd6803, %fd6776, 0d0000000000000000;
	ld.global.f64 	%fd6805, [%rd7+104];
	fma.rn.f64 	%fd6806, %fd6805, %fd577, %fd6804;
	ld.global.f64 	%fd6807, [%rd7+112];
	fma.rn.f64 	%fd6808, %fd6807, %fd576, %fd6806;
	ld.global.f64 	%fd6809, [%rd7+120];
	fma.rn.f64 	%fd6810, %fd6809, %fd575, %fd6808;
	ld.global.f64 	%fd6811, [%rd7+128];
	fma.rn.f64 	%fd6812, %fd6811, %fd574, %fd6810;
	ld.global.f64 	%fd6813, [%rd7+136];
	fma.rn.f64 	%fd6814, %fd6813, %fd573, %fd6812;
	ld.global.f64 	%fd6815, [%rd7+144];
	fma.rn.f64 	%fd6816, %fd6815, %fd572, %fd6814;
	ld.global.f64 	%fd6817, [%rd7+152];
	fma.rn.f64 	%fd6818, %fd6817, %fd571, %fd6816;
	ld.global.f64 	%fd6819, [%rd7+160];
	fma.rn.f64 	%fd6820, %fd6819, %fd570, %fd6818;
	ld.global.f64 	%fd6821, [%rd7+168];
	fma.rn.f64 	%fd6822, %fd6821, %fd569, %fd6820;
	ld.global.f64 	%fd6823, [%rd7+176];
	sub.f64 	%fd6824, %fd6822, %fd6823;
	abs.f64 	%fd6825, %fd6824;
	ld.global.f64 	%fd6827, [%rd5+8];
	setp.lt.f64 	%p779, %fd6825, %fd6827;
	ld.global.f64 	%fd6829, [%rd7+192];
	fma.rn.f64 	%fd6830, %fd6829, %fd6776, 0d0000000000000000;
	ld.global.f64 	%fd6831, [%rd7+200];
	fma.rn.f64 	%fd6832, %fd6831, %fd577, %fd6830;
	ld.global.f64 	%fd6833, [%rd7+208];
	fma.rn.f64 	%fd6834, %fd6833, %fd576, %fd6832;
	ld.global.f64 	%fd6835, [%rd7+216];
	fma.rn.f64 	%fd6836, %fd6835, %fd575, %fd6834;
	ld.global.f64 	%fd6837, [%rd7+224];
	fma.rn.f64 	%fd6838, %fd6837, %fd574, %fd6836;
	ld.global.f64 	%fd6839, [%rd7+232];
	fma.rn.f64 	%fd6840, %fd6839, %fd573, %fd6838;
	ld.global.f64 	%fd6841, [%rd7+240];
	fma.rn.f64 	%fd6842, %fd6841, %fd572, %fd6840;
	ld.global.f64 	%fd6843, [%rd7+248];
	fma.rn.f64 	%fd6844, %fd6843, %fd571, %fd6842;
	ld.global.f64 	%fd6845, [%rd7+256];
	fma.rn.f64 	%fd6846, %fd6845, %fd570, %fd6844;
	ld.global.f64 	%fd6847, [%rd7+264];
	fma.rn.f64 	%fd6848, %fd6847, %fd569, %fd6846;
	ld.global.f64 	%fd6849, [%rd7+272];
	sub.f64 	%fd6850, %fd6848, %fd6849;
	abs.f64 	%fd6851, %fd6850;
	ld.global.f64 	%fd6853, [%rd5+16];
	setp.lt.f64 	%p780, %fd6851, %fd6853;
	ld.global.f64 	%fd6855, [%rd7+288];
	fma.rn.f64 	%fd6856, %fd6855, %fd6776, 0d0000000000000000;
	ld.global.f64 	%fd6857, [%rd7+296];
	fma.rn.f64 	%fd6858, %fd6857, %fd577, %fd6856;
	ld.global.f64 	%fd6859, [%rd7+304];
	fma.rn.f64 	%fd6860, %fd6859, %fd576, %fd6858;
	ld.global.f64 	%fd6861, [%rd7+312];
	fma.rn.f64 	%fd6862, %fd6861, %fd575, %fd6860;
	ld.global.f64 	%fd6863, [%rd7+320];
	fma.rn.f64 	%fd6864, %fd6863, %fd574, %fd6862;
	ld.global.f64 	%fd6865, [%rd7+328];
	fma.rn.f64 	%fd6866, %fd6865, %fd573, %fd6864;
	ld.global.f64 	%fd6867, [%rd7+336];
	fma.rn.f64 	%fd6868, %fd6867, %fd572, %fd6866;
	ld.global.f64 	%fd6869, [%rd7+344];
	fma.rn.f64 	%fd6870, %fd6869, %fd571, %fd6868;
	ld.global.f64 	%fd6871, [%rd7+352];
	fma.rn.f64 	%fd6872, %fd6871, %fd570, %fd6870;
	ld.global.f64 	%fd6873, [%rd7+360];
	fma.rn.f64 	%fd6874, %fd6873, %fd569, %fd6872;
	ld.global.f64 	%fd6875, [%rd7+368];
	sub.f64 	%fd6876, %fd6874, %fd6875;
	abs.f64 	%fd6877, %fd6876;
	ld.global.f64 	%fd6879, [%rd5+24];
	setp.lt.f64 	%p781, %fd6877, %fd6879;
	ld.global.f64 	%fd6881, [%rd7+384];
	fma.rn.f64 	%fd6882, %fd6881, %fd6776, 0d0000000000000000;
	ld.global.f64 	%fd6883, [%rd7+392];
	fma.rn.f64 	%fd6884, %fd6883, %fd577, %fd6882;
	ld.global.f64 	%fd6885, [%rd7+400];
	fma.rn.f64 	%fd6886, %fd6885, %fd576, %fd6884;
	ld.global.f64 	%fd6887, [%rd7+408];
	fma.rn.f64 	%fd6888, %fd6887, %fd575, %fd6886;
	ld.global.f64 	%fd6889, [%rd7+416];
	fma.rn.f64 	%fd6890, %fd6889, %fd574, %fd6888;
	ld.global.f64 	%fd6891, [%rd7+424];
	fma.rn.f64 	%fd6892, %fd6891, %fd573, %fd6890;
	ld.global.f64 	%fd6893, [%rd7+432];
	fma.rn.f64 	%fd6894, %fd6893, %fd572, %fd6892;
	ld.global.f64 	%fd6895, [%rd7+440];
	fma.rn.f64 	%fd6896, %fd6895, %fd571, %fd6894;
	ld.global.f64 	%fd6897, [%rd7+448];
	fma.rn.f64 	%fd6898, %fd6897, %fd570, %fd6896;
	ld.global.f64 	%fd6899, [%rd7+456];
	fma.rn.f64 	%fd6900, %fd6899, %fd569, %fd6898;
	ld.global.f64 	%fd6901, [%rd7+464];
	sub.f64 	%fd6902, %fd6900, %fd6901;
	abs.f64 	%fd6903, %fd6902;
	ld.global.f64 	%fd6905, [%rd5+32];
	setp.lt.f64 	%p782, %fd6903, %fd6905;
	ld.global.f64 	%fd6907, [%rd7+480];
	fma.rn.f64 	%fd6908, %fd6907, %fd6776, 0d0000000000000000;
	ld.global.f64 	%fd6909, [%rd7+488];
	fma.rn.f64 	%fd6910, %fd6909, %fd577, %fd6908;
	ld.global.f64 	%fd6911, [%rd7+496];
	fma.rn.f64 	%fd6912, %fd6911, %fd576, %fd6910;
	ld.global.f64 	%fd6913, [%rd7+504];
	fma.rn.f64 	%fd6914, %fd6913, %fd575, %fd6912;
	ld.global.f64 	%fd6915, [%rd7+512];
	fma.rn.f64 	%fd6916, %fd6915, %fd574, %fd6914;
	ld.global.f64 	%fd6917, [%rd7+520];
	fma.rn.f64 	%fd6918, %fd6917, %fd573, %fd6916;
	ld.global.f64 	%fd6919, [%rd7+528];
	fma.rn.f64 	%fd6920, %fd6919, %fd572, %fd6918;
	ld.global.f64 	%fd6921, [%rd7+536];
	fma.rn.f64 	%fd6922, %fd6921, %fd571, %fd6920;
	ld.global.f64 	%fd6923, [%rd7+544];
	fma.rn.f64 	%fd6924, %fd6923, %fd570, %fd6922;
	ld.global.f64 	%fd6925, [%rd7+552];
	fma.rn.f64 	%fd6926, %fd6925, %fd569, %fd6924;
	ld.global.f64 	%fd6927, [%rd7+560];
	sub.f64 	%fd6928, %fd6926, %fd6927;
	abs.f64 	%fd6929, %fd6928;
	ld.global.f64 	%fd6931, [%rd5+40];
	setp.lt.f64 	%p783, %fd6929, %fd6931;
	ld.global.f64 	%fd6933, [%rd7+576];
	fma.rn.f64 	%fd6934, %fd6933, %fd6776, 0d0000000000000000;
	ld.global.f64 	%fd6935, [%rd7+584];
	fma.rn.f64 	%fd6936, %fd6935, %fd577, %fd6934;
	ld.global.f64 	%fd6937, [%rd7+592];
	fma.rn.f64 	%fd6938, %fd6937, %fd576, %fd6936;
	ld.global.f64 	%fd6939, [%rd7+600];
	fma.rn.f64 	%fd6940, %fd6939, %fd575, %fd6938;
	ld.global.f64 	%fd6941, [%rd7+608];
	fma.rn.f64 	%fd6942, %fd6941, %fd574, %fd6940;
	ld.global.f64 	%fd6943, [%rd7+616];
	fma.rn.f64 	%fd6944, %fd6943, %fd573, %fd6942;
	ld.global.f64 	%fd6945, [%rd7+624];
	fma.rn.f64 	%fd6946, %fd6945, %fd572, %fd6944;
	ld.global.f64 	%fd6947, [%rd7+632];
	fma.rn.f64 	%fd6948, %fd6947, %fd571, %fd6946;
	ld.global.f64 	%fd6949, [%rd7+640];
	fma.rn.f64 	%fd6950, %fd6949, %fd570, %fd6948;
	ld.global.f64 	%fd6951, [%rd7+648];
	fma.rn.f64 	%fd6952, %fd6951, %fd569, %fd6950;
	ld.global.f64 	%fd6953, [%rd7+656];
	sub.f64 	%fd6954, %fd6952, %fd6953;
	abs.f64 	%fd6955, %fd6954;
	ld.global.f64 	%fd6957, [%rd5+48];
	setp.lt.f64 	%p784, %fd6955, %fd6957;
	ld.global.f64 	%fd6959, [%rd7+672];
	fma.rn.f64 	%fd6960, %fd6959, %fd6776, 0d0000000000000000;
	ld.global.f64 	%fd6961, [%rd7+680];
	fma.rn.f64 	%fd6962, %fd6961, %fd577, %fd6960;
	ld.global.f64 	%fd6963, [%rd7+688];
	fma.rn.f64 	%fd6964, %fd6963, %fd576, %fd6962;
	ld.global.f64 	%fd6965, [%rd7+696];
	fma.rn.f64 	%fd6966, %fd6965, %fd575, %fd6964;
	ld.global.f64 	%fd6967, [%rd7+704];
	fma.rn.f64 	%fd6968, %fd6967, %fd574, %fd6966;
	ld.global.f64 	%fd6969, [%rd7+712];
	fma.rn.f64 	%fd6970, %fd6969, %fd573, %fd6968;
	ld.global.f64 	%fd6971, [%rd7+720];
	fma.rn.f64 	%fd6972, %fd6971, %fd572, %fd6970;
	ld.global.f64 	%fd6973, [%rd7+728];
	fma.rn.f64 	%fd6974, %fd6973, %fd571, %fd6972;
	ld.global.f64 	%fd6975, [%rd7+736];
	fma.rn.f64 	%fd6976, %fd6975, %fd570, %fd6974;
	ld.global.f64 	%fd6977, [%rd7+744];
	fma.rn.f64 	%fd6978, %fd6977, %fd569, %fd6976;
	ld.global.f64 	%fd6979, [%rd7+752];
	sub.f64 	%fd6980, %fd6978, %fd6979;
	abs.f64 	%fd6981, %fd6980;
	ld.global.f64 	%fd6983, [%rd5+56];
	setp.lt.f64 	%p785, %fd6981, %fd6983;
	ld.global.f64 	%fd6985, [%rd7+768];
	fma.rn.f64 	%fd6986, %fd6985, %fd6776, 0d0000000000000000;
	ld.global.f64 	%fd6987, [%rd7+776];
	fma.rn.f64 	%fd6988, %fd6987, %fd577, %fd6986;
	ld.global.f64 	%fd6989, [%rd7+784];
	fma.rn.f64 	%fd6990, %fd6989, %fd576, %fd6988;
	ld.global.f64 	%fd6991, [%rd7+792];
	fma.rn.f64 	%fd6992, %fd6991, %fd575, %fd6990;
	ld.global.f64 	%fd6993, [%rd7+800];
	fma.rn.f64 	%fd6994, %fd6993, %fd574, %fd6992;
	ld.global.f64 	%fd6995, [%rd7+808];
	fma.rn.f64 	%fd6996, %fd6995, %fd573, %fd6994;
	ld.global.f64 	%fd6997, [%rd7+816];
	fma.rn.f64 	%fd6998, %fd6997, %fd572, %fd6996;
	ld.global.f64 	%fd6999, [%rd7+824];
	fma.rn.f64 	%fd7000, %fd6999, %fd571, %fd6998;
	ld.global.f64 	%fd7001, [%rd7+832];
	fma.rn.f64 	%fd7002, %fd7001, %fd570, %fd7000;
	ld.global.f64 	%fd7003, [%rd7+840];
	fma.rn.f64 	%fd7004, %fd7003, %fd569, %fd7002;
	ld.global.f64 	%fd7005, [%rd7+848];
	sub.f64 	%fd7006, %fd7004, %fd7005;
	abs.f64 	%fd7007, %fd7006;
	ld.global.f64 	%fd7009, [%rd5+64];
	setp.lt.f64 	%p786, %fd7007, %fd7009;
	ld.global.f64 	%fd7011, [%rd7+864];
	fma.rn.f64 	%fd7012, %fd7011, %fd6776, 0d0000000000000000;
	ld.global.f64 	%fd7013, [%rd7+872];
	fma.rn.f64 	%fd7014, %fd7013, %fd577, %fd7012;
	ld.global.f64 	%fd7015, [%rd7+880];
	fma.rn.f64 	%fd7016, %fd7015, %fd576, %fd7014;
	ld.global.f64 	%fd7017, [%rd7+888];
	fma.rn.f64 	%fd7018, %fd7017, %fd575, %fd7016;
	ld.global.f64 	%fd7019, [%rd7+896];
	fma.rn.f64 	%fd7020, %fd7019, %fd574, %fd7018;
	ld.global.f64 	%fd7021, [%rd7+904];
	fma.rn.f64 	%fd7022, %fd7021, %fd573, %fd7020;
	ld.global.f64 	%fd7023, [%rd7+912];
	fma.rn.f64 	%fd7024, %fd7023, %fd572, %fd7022;
	ld.global.f64 	%fd7025, [%rd7+920];
	fma.rn.f64 	%fd7026, %fd7025, %fd571, %fd7024;
	ld.global.f64 	%fd7027, [%rd7+928];
	fma.rn.f64 	%fd7028, %fd7027, %fd570, %fd7026;
	ld.global.f64 	%fd7029, [%rd7+936];
	fma.rn.f64 	%fd7030, %fd7029, %fd569, %fd7028;
	ld.global.f64 	%fd7031, [%rd7+944];
	sub.f64 	%fd7032, %fd7030, %fd7031;
	abs.f64 	%fd7033, %fd7032;
	ld.global.f64 	%fd7034, [%rd5+72];
	setp.lt.f64 	%p787, %fd7033, %fd7034;
	and.pred  	%p788, %p787, %p786;
	and.pred  	%p789, %p788, %p785;
	and.pred  	%p790, %p789, %p784;
	and.pred  	%p791, %p790, %p783;
	and.pred  	%p792, %p791, %p782;
	and.pred  	%p793, %p792, %p781;
	and.pred  	%p794, %p793, %p780;
	and.pred  	%p795, %p794, %p779;
	and.pred  	%p796, %p795, %p778;
	selp.u32 	%r3294, 1, 0, %p796;
$L__BB4_1214:
	bar.sync 	0;
	add.s32 	%r167, %r3285, %r3284;
	add.s32 	%r168, %r3286, %r167;
	add.s32 	%r169, %r3287, %r168;
	add.s32 	%r170, %r3288, %r169;
	add.s32 	%r171, %r3289, %r170;
	add.s32 	%r172, %r3290, %r171;
	add.s32 	%r173, %r3291, %r172;
	add.s32 	%r174, %r3292, %r173;
	add.s32 	%r175, %r3293, %r174;
	add.s32 	%r1697, %r3294, %r175;
	mov.b32 	%r1695, 1;
	mov.b32 	%r1720, 0;
	mov.b32 	%r1722, -1;
	// begin inline asm
	{  .reg .s32 r0;  .reg .pred p;  shfl.sync.up.b32 r0|p, %r1697, %r1695, %r1720, %r1722;  @p add.s32 r0, r0, %r1697;  mov.s32 %r1693, r0;}
	// end inline asm
	mov.b32 	%r1701, 2;
	// begin inline asm
	{  .reg .s32 r0;  .reg .pred p;  shfl.sync.up.b32 r0|p, %r1693, %r1701, %r1720, %r1722;  @p add.s32 r0, r0, %r1693;  mov.s32 %r1699, r0;}
	// end inline asm
	mov.b32 	%r1707, 4;
	// begin inline asm
	{  .reg .s32 r0;  .reg .pred p;  shfl.sync.up.b32 r0|p, %r1699, %r1707, %r1720, %r1722;  @p add.s32 r0, r0, %r1699;  mov.s32 %r1705, r0;}
	// end inline asm
	mov.b32 	%r1713, 8;
	// begin inline asm
	{  .reg .s32 r0;  .reg .pred p;  shfl.sync.up.b32 r0|p, %r1705, %r1713, %r1720, %r1722;  @p add.s32 r0, r0, %r1705;  mov.s32 %r1711, r0;}
	// end inline asm
	mov.b32 	%r1719, 16;
	// begin inline asm
	{  .reg .s32 r0;  .reg .pred p;  shfl.sync.up.b32 r0|p, %r1711, %r1719, %r1720, %r1722;  @p add.s32 r0, r0, %r1711;  mov.s32 %r1717, r0;}
	// end inline asm
	setp.ne.s32 	%p797, %r1124, 31;
	@%p797 bra 	$L__BB4_1216;
	shl.b32 	%r1723, %r143, 2;
	mov.u32 	%r1724, _ZZN3cub18CUB_300001_SM_10006detail6select23DeviceSelectSweepKernelINS2_10policy_hubIxNS0_8NullTypeEiLb0ELNS0_10SelectImplE0EE10Policy1000EN6thrust24THRUST_300001_SM_1000_NS17counting_iteratorIxNSA_11use_defaultESC_SC_EEPS5_NSA_6detail15normal_iteratorINSA_10device_ptrIxEEEEPlNS0_13ScanTileStateIiLb1EEE17ConstraintCheckerS5_iNS2_19streaming_context_tIlLb1EEELS6_0EEEvT0_T1_T2_T3_T4_T5_T6_T7_iT8_NS1_7vsmem_tEE19static_temp_storage;
	add.s32 	%r1725, %r1724, %r1723;
	st.shared.u32 	[%r1725], %r1717;
$L__BB4_1216:
	bar.sync 	0;
	ld.shared.v4.u32 	{%r178, %r179, %r180, %r181}, [_ZZN3cub18CUB_300001_SM_10006detail6select23DeviceSelectSweepKernelINS2_10policy_hubIxNS0_8NullTypeEiLb0ELNS0_10SelectImplE0EE10Policy1000EN6thrust24THRUST_300001_SM_1000_NS17counting_iteratorIxNSA_11use_defaultESC_SC_EEPS5_NSA_6detail15normal_iteratorINSA_10device_ptrIxEEEEPlNS0_13ScanTileStateIiLb1EEE17ConstraintCheckerS5_iNS2_19streaming_context_tIlLb1EEELS6_0EEEvT0_T1_T2_T3_T4_T5_T6_T7_iT8_NS1_7vsmem_tEE19static_temp_storage];
	add.s32 	%r1726, %r179, %r178;
	setp.eq.s32 	%p798, %r143, 2;
	selp.b32 	%r1727, %r1726, %r178, %p798;
	add.s32 	%r1728, %r1726, %r180;
	setp.eq.s32 	%p799, %r143, 3;
	selp.b32 	%r1729, %r1728, %r1727, %p799;
	add.s32 	%r1730, %r1728, %r181;
	setp.eq.s32 	%p800, %r143, 4;
	selp.b32 	%r1731, %r1730, %r1729, %p800;
	ld.shared.v4.u32 	{%r182, %r183, %r184, %r185}, [_ZZN3cub18CUB_300001_SM_10006detail6select23DeviceSelectSweepKernelINS2_10policy_hubIxNS0_8NullTypeEiLb0ELNS0_10SelectImplE0EE10Policy1000EN6thrust24THRUST_300001_SM_1000_NS17counting_iteratorIxNSA_11use_defaultESC_SC_EEPS5_NSA_6detail15normal_iteratorINSA_10device_ptrIxEEEEPlNS0_13ScanTileStateIiLb1EEE17ConstraintCheckerS5_iNS2_19streaming_context_tIlLb1EEELS6_0EEEvT0_T1_T2_T3_T4_T5_T6_T7_iT8_NS1_7vsmem_tEE19static_temp_storage+16];
	add.s32 	%r1732, %r1730, %r182;
	setp.eq.s32 	%p801, %r143, 5;
	selp.b32 	%r1733, %r1732, %r1731, %p801;
	add.s32 	%r1734, %r1732, %r183;
	setp.eq.s32 	%p802, %r143, 6;
	selp.b32 	%r1735, %r1734, %r1733, %p802;
	add.s32 	%r1736, %r1734, %r184;
	setp.eq.s32 	%p803, %r143, 7;
	selp.b32 	%r1737, %r1736, %r1735, %p803;
	add.s32 	%r1738, %r1736, %r185;
	setp.eq.s32 	%p804, %r143, 8;
	selp.b32 	%r1739, %r1738, %r1737, %p804;
	ld.shared.v4.u32 	{%r186, %r187, %r188, %r189}, [_ZZN3cub18CUB_300001_SM_10006detail6select23DeviceSelectSweepKernelINS2_10policy_hubIxNS0_8NullTypeEiLb0ELNS0_10SelectImplE0EE10Policy1000EN6thrust24THRUST_300001_SM_1000_NS17counting_iteratorIxNSA_11use_defaultESC_SC_EEPS5_NSA_6detail15normal_iteratorINSA_10device_ptrIxEEEEPlNS0_13ScanTileStateIiLb1EEE17ConstraintCheckerS5_iNS2_19streaming_context_tIlLb1EEELS6_0EEEvT0_T1_T2_T3_T4_T5_T6_T7_iT8_NS1_7vsmem_tEE19static_temp_storage+32];
	add.s32 	%r1740, %r1738, %r186;
	setp.eq.s32 	%p805, %r143, 9;
	selp.b32 	%r1741, %r1740, %r1739, %p805;
	add.s32 	%r1742, %r1740, %r187;
	setp.eq.s32 	%p806, %r143, 10;
	selp.b32 	%r1743, %r1742, %r1741, %p806;
	add.s32 	%r1744, %r1742, %r188;
	setp.eq.s32 	%p807, %r143, 11;
	selp.b32 	%r1745, %r1744, %r1743, %p807;
	setp.lt.u32 	%p808, %r3297, 32;
	selp.b32 	%r1746, 0, %r1745, %p808;
	setp.eq.s32 	%p809, %r1124, 0;
	sub.s32 	%r1747, %r1717, %r1697;
	selp.b32 	%r1748, 0, %r1747, %p809;
	add.s32 	%r190, %r1746, %r1748;
	add.s32 	%r191, %r190, %r3284;
	add.s32 	%r192, %r167, %r190;
	add.s32 	%r193, %r168, %r190;
	add.s32 	%r194, %r169, %r190;
	add.s32 	%r195, %r170, %r190;
	add.s32 	%r196, %r171, %r190;
	add.s32 	%r197, %r172, %r190;
	add.s32 	%r198, %r173, %r190;
	add.s32 	%r199, %r174, %r190;
	add.s32 	%r200, %r175, %r190;
	add.s32 	%r1749, %r140, %r189;
	add.s32 	%r1750, %r1749, %r1744;
	add.s32 	%r3326, %r1750, -4224;
	setp.gt.s32 	%p810, %r3326, 384;
	@%p810 bra 	$L__BB4_1261;
	ld.param.u8 	%rs5, [%rd1];
	ld.param.u64 	%rd3758, [%rd1+24];
	cvta.to.global.u64 	%rd2134, %rd3758;
	setp.ne.s32 	%p811, %r3284, 0;
	setp.lt.s32 	%p812, %r190, %r3326;
	and.pred  	%p813, %p811, %p812;
	@%p813 bra 	$L__BB4_1218;
	bra.uni 	$L__BB4_1221;
$L__BB4_1218:
	setp.ne.s16 	%p814, %rs5, 0;
	mov.b64 	%rd5400, 0;
	@%p814 bra 	$L__BB4_1220;
	ld.global.u64 	%rd5400, [%rd2134];
$L__BB4_1220:
	cvt.s64.s32 	%rd3760, %r190;
	add.s64 	%rd3761, %rd5400, %rd3760;
	shl.b64 	%rd3762, %rd3761, 3;
	add.s64 	%rd3763, %rd4, %rd3762;
	st.global.u64 	[%rd3763], %rd1386;
$L__BB4_1221:
	setp.eq.s32 	%p815, %r3285, 0;
	setp.ge.s32 	%p816, %r191, %r3326;
	or.pred  	%p817, %p815, %p816;
	@%p817 bra 	$L__BB4_1225;
	setp.ne.s16 	%p818, %rs5, 0;
	mov.b64 	%rd5401, 0;
	@%p818 bra 	$L__BB4_1224;
	ld.global.u64 	%rd5401, [%rd2134];
$L__BB4_1224:
	cvt.s64.s32 	%rd3765, %r191;
	add.s64 	%rd3766, %rd5401, %rd3765;
	shl.b64 	%rd3767, %rd3766, 3;
	add.s64 	%rd3768, %rd4, %rd3767;
	st.global.u64 	[%rd3768], %rd1387;
$L__BB4_1225:
	setp.eq.s32 	%p819, %r3286, 0;
	setp.ge.s32 	%p820, %r192, %r3326;
	or.pred  	%p821, %p819, %p820;
	@%p821 bra 	$L__BB4_1229;
	setp.ne.s16 	%p822, %rs5, 0;
	mov.b64 	%rd5402, 0;
	@%p822 bra 	$L__BB4_1228;
	ld.global.u64 	%rd5402, [%rd2134];
$L__BB4_1228:
	cvt.s64.s32 	%rd3770, %r192;
	add.s64 	%rd3771, %rd5402, %rd3770;
	shl.b64 	%rd3772, %rd3771, 3;
	add.s64 	%rd3773, %rd4, %rd3772;
	st.global.u64 	[%rd3773], %rd1388;
$L__BB4_1229:
	setp.eq.s32 	%p823, %r3287, 0;
	setp.ge.s32 	%p824, %r193, %r3326;
	or.pred  	%p825, %p823, %p824;
	@%p825 bra 	$L__BB4_1233;
	setp.ne.s16 	%p826, %rs5, 0;
	mov.b64 	%rd5403, 0;
	@%p826 bra 	$L__BB4_1232;
	ld.global.u64 	%rd5403, [%rd2134];
$L__BB4_1232:
	cvt.s64.s32 	%rd3775, %r193;
	add.s64 	%rd3776, %rd5403, %rd3775;
	shl.b64 	%rd3777, %rd3776, 3;
	add.s64 	%rd3778, %rd4, %rd3777;
	st.global.u64 	[%rd3778], %rd1389;
$L__BB4_1233:
	setp.eq.s32 	%p827, %r3288, 0;
	setp.ge.s32 	%p828, %r194, %r3326;
	or.pred  	%p829, %p827, %p828;
	@%p829 bra 	$L__BB4_1237;
	setp.ne.s16 	%p830, %rs5, 0;
	mov.b64 	%rd5404, 0;
	@%p830 bra 	$L__BB4_1236;
	ld.global.u64 	%rd5404, [%rd2134];
$L__BB4_1236:
	cvt.s64.s32 	%rd3780, %r194;
	add.s64 	%rd3781, %rd5404, %rd3780;
	shl.b64 	%rd3782, %rd3781, 3;
	add.s64 	%rd3783, %rd4, %rd3782;
	st.global.u64 	[%rd3783], %rd1390;
$L__BB4_1237:
	setp.eq.s32 	%p831, %r3289, 0;
	setp.ge.s32 	%p832, %r195, %r3326;
	or.pred  	%p833, %p831, %p832;
	@%p833 bra 	$L__BB4_1241;
	setp.ne.s16 	%p834, %rs5, 0;
	mov.b64 	%rd5405, 0;
	@%p834 bra 	$L__BB4_1240;
	ld.global.u64 	%rd5405, [%rd2134];
$L__BB4_1240:
	cvt.s64.s32 	%rd3785, %r195;
	add.s64 	%rd3786, %rd5405, %rd3785;
	shl.b64 	%rd3787, %rd3786, 3;
	add.s64 	%rd3788, %rd4, %rd3787;
	st.global.u64 	[%rd3788], %rd1391;
$L__BB4_1241:
	setp.eq.s32 	%p835, %r3290, 0;
	setp.ge.s32 	%p836, %r196, %r3326;
	or.pred  	%p837, %p835, %p836;
	@%p837 bra 	$L__BB4_1245;
	setp.ne.s16 	%p838, %rs5, 0;
	mov.b64 	%rd5406, 0;
	@%p838 bra 	$L__BB4_1244;
	ld.global.u64 	%rd5406, [%rd2134];
$L__BB4_1244:
	cvt.s64.s32 	%rd3790, %r196;
	add.s64 	%rd3791, %rd5406, %rd3790;
	shl.b64 	%rd3792, %rd3791, 3;
	add.s64 	%rd3793, %rd4, %rd3792;
	st.global.u64 	[%rd3793], %rd1392;
$L__BB4_1245:
	setp.eq.s32 	%p839, %r3291, 0;
	setp.ge.s32 	%p840, %r197, %r3326;
	or.pred  	%p841, %p839, %p840;
	@%p841 bra 	$L__BB4_1249;
	setp.ne.s16 	%p842, %rs5, 0;
	mov.b64 	%rd5407, 0;
	@%p842 bra 	$L__BB4_1248;
	ld.global.u64 	%rd5407, [%rd2134];
$L__BB4_1248:
	cvt.s64.s32 	%rd3795, %r197;
	add.s64 	%rd3796, %rd5407, %rd3795;
	shl.b64 	%rd3797, %rd3796, 3;
	add.s64 	%rd3798, %rd4, %rd3797;
	st.global.u64 	[%rd3798], %rd1393;
$L__BB4_1249:
	setp.eq.s32 	%p843, %r3292, 0;
	setp.ge.s32 	%p844, %r198, %r3326;
	or.pred  	%p845, %p843, %p844;
	@%p845 bra 	$L__BB4_1253;
	setp.ne.s16 	%p846, %rs5, 0;
	mov.b64 	%rd5408, 0;
	@%p846 bra 	$L__BB4_1252;
	ld.global.u64 	%rd5408, [%rd2134];
$L__BB4_1252:
	cvt.s64.s32 	%rd3800, %r198;
	add.s64 	%rd3801, %rd5408, %rd3800;
	shl.b64 	%rd3802, %rd3801, 3;
	add.s64 	%rd3803, %rd4, %rd3802;
	st.global.u64 	[%rd3803], %rd1394;
$L__BB4_1253:
	setp.eq.s32 	%p847, %r3293, 0;
	setp.ge.s32 	%p848, %r199, %r3326;
	or.pred  	%p849, %p847, %p848;
	@%p849 bra 	$L__BB4_1257;
	setp.ne.s16 	%p850, %rs5, 0;
	mov.b64 	%rd5409, 0;
	@%p850 bra 	$L__BB4_1256;
	ld.global.u64 	%rd5409, [%rd2134];
$L__BB4_1256:
	cvt.s64.s32 	%rd3805, %r199;
	add.s64 	%rd3806, %rd5409, %rd3805;
	shl.b64 	%rd3807, %rd3806, 3;
	add.s64 	%rd3808, %rd4, %rd3807;
	st.global.u64 	[%rd3808], %rd1395;
$L__BB4_1257:
	setp.eq.s32 	%p851, %r3294, 0;
	setp.ge.s32 	%p852, %r200, %r3326;
	or.pred  	%p853, %p851, %p852;
	@%p853 bra 	$L__BB4_1763;
	setp.ne.s16 	%p854, %rs5, 0;
	mov.b64 	%rd5410, 0;
	@%p854 bra 	$L__BB4_1260;
	ld.global.u64 	%rd5410, [%rd2134];
$L__BB4_1260:
	cvt.s64.s32 	%rd3810, %r200;
	add.s64 	%rd3811, %rd5410, %rd3810;
	shl.b64 	%rd3812, %rd3811, 3;
	add.s64 	%rd3813, %rd4, %rd3812;
	st.global.u64 	[%rd3813], %rd1396;
	bra.uni 	$L__BB4_1763;
$L__BB4_1261:
	bar.sync 	0;
	setp.eq.s32 	%p855, %r3284, 0;
	@%p855 bra 	$L__BB4_1263;
	shl.b32 	%r1751, %r190, 3;
	mov.u32 	%r1752, _ZZN3cub18CUB_300001_SM_10006detail6select23DeviceSelectSweepKernelINS2_10policy_hubIxNS0_8NullTypeEiLb0ELNS0_10SelectImplE0EE10Policy1000EN6thrust24THRUST_300001_SM_1000_NS17counting_iteratorIxNSA_11use_defaultESC_SC_EEPS5_NSA_6detail15normal_iteratorINSA_10device_ptrIxEEEEPlNS0_13ScanTileStateIiLb1EEE17ConstraintCheckerS5_iNS2_19streaming_context_tIlLb1EEELS6_0EEEvT0_T1_T2_T3_T4_T5_T6_T7_iT8_NS1_7vsmem_tEE19static_temp_storage;
	add.s32 	%r1753, %r1752, %r1751;
	st.shared.u64 	[%r1753], %rd1386;
$L__BB4_1263:
	setp.eq.s32 	%p856, %r3285, 0;
	@%p856 bra 	$L__BB4_1265;
	shl.b32 	%r1754, %r191, 3;
	mov.u32 	%r1755, _ZZN3cub18CUB_300001_SM_10006detail6select23DeviceSelectSweepKernelINS2_10policy_hubIxNS0_8NullTypeEiLb0ELNS0_10SelectImplE0EE10Policy1000EN6thrust24THRUST_300001_SM_1000_NS17counting_iteratorIxNSA_11use_defaultESC_SC_EEPS5_NSA_6detail15normal_iteratorINSA_10device_ptrIxEEEEPlNS0_13ScanTileStateIiLb1EEE17ConstraintCheckerS5_iNS2_19streaming_context_tIlLb1EEELS6_0EEEvT0_T1_T2_T3_T4_T5_T6_T7_iT8_NS1_7vsmem_tEE19static_temp_storage;
	add.s32 	%r1756, %r1755, %r1754;
	st.shared.u64 	[%r1756], %rd1387;
$L__BB4_1265:
	setp.eq.s32 	%p857, %r3286, 0;
	@%p857 bra 	$L__BB4_1267;
	shl.b32 	%r1757, %r192, 3;
	mov.u32 	%r1758, _ZZN3cub18CUB_300001_SM_10006detail6select23DeviceSelectSweepKernelINS2_10policy_hubIxNS0_8NullTypeEiLb0ELNS0_10SelectImplE0EE10Policy1000EN6thrust24THRUST_300001_SM_1000_NS17counting_iteratorIxNSA_11use_defaultESC_SC_EEPS5_NSA_6detail15normal_iteratorINSA_10device_ptrIxEEEEPlNS0_13ScanTileStateIiLb1EEE17ConstraintCheckerS5_iNS2_19streaming_context_tIlLb1EEELS6_0EEEvT0_T1_T2_T3_T4_T5_T6_T7_iT8_NS1_7vsmem_tEE19static_temp_storage;
	add.s32 	%r1759, %r1758, %r1757;
	st.shared.u64 	[%r1759], %rd1388;
$L__BB4_1267:
	setp.eq.s32 	%p858, %r3287, 0;
	@%p858 bra 	$L__BB4_1269;
	shl.b32 	%r1760, %r193, 3;
	mov.u32 	%r1761, _ZZN3cub18CUB_300001_SM_10006detail6select23DeviceSelectSweepKernelINS2_10policy_hubIxNS0_8NullTypeEiLb0ELNS0_10SelectImplE0EE10Policy1000EN6thrust24THRUST_300001_SM_1000_NS17counting_iteratorIxNSA_11use_defaultESC_SC_EEPS5_NSA_6detail15normal_iteratorINSA_10device_ptrIxEEEEPlNS0_13ScanTileStateIiLb1EEE17ConstraintCheckerS5_iNS2_19streaming_context_tIlLb1EEELS6_0EEEvT0_T1_T2_T3_T4_T5_T6_T7_iT8_NS1_7vsmem_tEE19static_temp_storage;
	add.s32 	%r1762, %r1761, %r1760;
	st.shared.u64 	[%r1762], %rd1389;
$L__BB4_1269:
	setp.eq.s32 	%p859, %r3288, 0;
	@%p859 bra 	$L__BB4_1271;
	shl.b32 	%r1763, %r194, 3;
	mov.u32 	%r1764, _ZZN3cub18CUB_300001_SM_10006detail6select23DeviceSelectSweepKernelINS2_10policy_hubIxNS0_8NullTypeEiLb0ELNS0_10SelectImplE0EE10Policy1000EN6thrust24THRUST_300001_SM_1000_NS17counting_iteratorIxNSA_11use_defaultESC_SC_EEPS5_NSA_6detail15normal_iteratorINSA_10device_ptrIxEEEEPlNS0_13ScanTileStateIiLb1EEE17ConstraintCheckerS5_iNS2_19streaming_context_tIlLb1EEELS6_0EEEvT0_T1_T2_T3_T4_T5_T6_T7_iT8_NS1_7vsmem_tEE19static_temp_storage;
	add.s32 	%r1765, %r1764, %r1763;
	st.shared.u64 	[%r1765], %rd1390;
$L__BB4_1271:
	setp.eq.s32 	%p860, %r3289, 0;
	@%p860 bra 	$L__BB4_1273;
	shl.b32 	%r1766, %r195, 3;
	mov.u32 	%r1767, _ZZN3cub18CUB_300001_SM_10006detail6select23DeviceSelectSweepKernelINS2_10policy_hubIxNS0_8NullTypeEiLb0ELNS0_10SelectImplE0EE10Policy1000EN6thrust24THRUST_300001_SM_1000_NS17counting_iteratorIxNSA_11use_defaultESC_SC_EEPS5_NSA_6detail15normal_iteratorINSA_10device_ptrIxEEEEPlNS0_13ScanTileStateIiLb1EEE17ConstraintCheckerS5_iNS2_19streaming_context_tIlLb1EEELS6_0EEEvT0_T1_T2_T3_T4_T5_T6_T7_iT8_NS1_7vsmem_tEE19static_temp_storage;
	add.s32 	%r1768, %r1767, %r1766;
	st.shared.u64 	[%r1768], %rd1391;
$L__BB4_1273:
	setp.eq.s32 	%p861, %r3290, 0;
	@%p861 bra 	$L__BB4_1275;
	shl.b32 	%r1769, %r196, 3;
	mov.u32 	%r1770, _ZZN3cub18CUB_300001_SM_10006detail6select23DeviceSelectSweepKernelINS2_10policy_hubIxNS0_8NullTypeEiLb0ELNS0_10SelectImplE0EE10Policy1000EN6thrust24THRUST_300001_SM_1000_NS17counting_iteratorIxNSA_11use_defaultESC_SC_EEPS5_NSA_6detail15normal_iteratorINSA_10device_ptrIxEEEEPlNS0_13ScanTileStateIiLb1EEE17ConstraintCheckerS5_iNS2_19streaming_context_tIlLb1EEELS6_0EEEvT0_T1_T2_T3_T4_T5_T6_T7_iT8_NS1_7vsmem_tEE19static_temp_storage;
	add.s32 	%r1771, %r1770, %r1769;
	st.shared.u64 	[%r1771], %rd1392;
$L__BB4_1275:
	setp.eq.s32 	%p862, %r3291, 0;
	@%p862 bra 	$L__BB4_1277;
	shl.b32 	%r1772, %r197, 3;
	mov.u32 	%r1773, _ZZN3cub18CUB_300001_SM_10006detail6select23DeviceSelectSweepKernelINS2_10policy_hubIxNS0_8NullTypeEiLb0ELNS0_10SelectImplE0EE10Policy1000EN6thrust24THRUST_300001_SM_1000_NS17counting_iteratorIxNSA_11use_defaultESC_SC_EEPS5_NSA_6detail15normal_iteratorINSA_10device_ptrIxEEEEPlNS0_13ScanTileStateIiLb1EEE17ConstraintCheckerS5_iNS2_19streaming_context_tIlLb1EEELS6_0EEEvT0_T1_T2_T3_T4_T5_T6_T7_iT8_NS1_7vsmem_tEE19static_temp_storage;
	add.s32 	%r1774, %r1773, %r1772;
	st.shared.u64 	[%r1774], %rd1393;
$L__BB4_1277:
	setp.eq.s32 	%p863, %r3292, 0;
	@%p863 bra 	$L__BB4_1279;
	shl.b32 	%r1775, %r198, 3;
	mov.u32 	%r1776, _ZZN3cub18CUB_300001_SM_10006detail6select23DeviceSelectSweepKernelINS2_10policy_hubIxNS0_8NullTypeEiLb0ELNS0_10SelectImplE0EE10Policy1000EN6thrust24THRUST_300001_SM_1000_NS17counting_iteratorIxNSA_11use_defaultESC_SC_EEPS5_NSA_6detail15normal_iteratorINSA_10device_ptrIxEEEEPlNS0_13ScanTileStateIiLb1EEE17ConstraintCheckerS5_iNS2_19streaming_context_tIlLb1EEELS6_0EEEvT0_T1_T2_T3_T4_T5_T6_T7_iT8_NS1_7vsmem_tEE19static_temp_storage;
	add.s32 	%r1777, %r1776, %r1775;
	st.shared.u64 	[%r1777], %rd1394;
$L__BB4_1279:
	setp.eq.s32 	%p864, %r3293, 0;
	@%p864 bra 	$L__BB4_1281;
	shl.b32 	%r1778, %r199, 3;
	mov.u32 	%r1779, _ZZN3cub18CUB_300001_SM_10006detail6select23DeviceSelectSweepKernelINS2_10policy_hubIxNS0_8NullTypeEiLb0ELNS0_10SelectImplE0EE10Policy1000EN6thrust24THRUST_300001_SM_1000_NS17counting_iteratorIxNSA_11use_defaultESC_SC_EEPS5_NSA_6detail15normal_iteratorINSA_10device_ptrIxEEEEPlNS0_13ScanTileStateIiLb1EEE17ConstraintCheckerS5_iNS2_19streaming_context_tIlLb1EEELS6_0EEEvT0_T1_T2_T3_T4_T5_T6_T7_iT8_NS1_7vsmem_tEE19static_temp_storage;
	add.s32 	%r1780, %r1779, %r1778;
	st.shared.u64 	[%r1780], %rd1395;
$L__BB4_1281:
	setp.eq.s32 	%p865, %r3294, 0;
	@%p865 bra 	$L__BB4_1283;
	shl.b32 	%r1781, %r200, 3;
	mov.u32 	%r1782, _ZZN3cub18CUB_300001_SM_10006detail6select23DeviceSelectSweepKernelINS2_10policy_hubIxNS0_8NullTypeEiLb0ELNS0_10SelectImplE0EE10Policy1000EN6thrust24THRUST_300001_SM_1000_NS17counting_iteratorIxNSA_11use_defaultESC_SC_EEPS5_NSA_6detail15normal_iteratorINSA_10device_ptrIxEEEEPlNS0_13ScanTileStateIiLb1EEE17ConstraintCheckerS5_iNS2_19streaming_context_tIlLb1EEELS6_0EEEvT0_T1_T2_T3_T4_T5_T6_T7_iT8_NS1_7vsmem_tEE19static_temp_storage;
	add.s32 	%r1783, %r1782, %r1781;
	st.shared.u64 	[%r1783], %rd1396;
$L__BB4_1283:
	bar.sync 	0;
	setp.ge.u32 	%p866, %r3297, %r3326;
	@%p866 bra 	$L__BB4_1763;
	ld.param.u8 	%rs6, [%rd1];
	ld.param.u64 	%rd3814, [%rd1+24];
	cvta.to.global.u64 	%rd2135, %rd3814;
	add.s32 	%r1784, %r179, %r180;
	add.s32 	%r1785, %r1784, %r181;
	add.s32 	%r1786, %r1785, %r182;
	add.s32 	%r1787, %r1786, %r183;
	add.s32 	%r1788, %r1787, %r184;
	add.s32 	%r1789, %r1788, %r185;
	add.s32 	%r1790, %r1789, %r186;
	add.s32 	%r1791, %r1790, %r187;
	add.s32 	%r1792, %r1791, %r188;
	add.s32 	%r1793, %r1792, %r189;
	add.s32 	%r1794, %r1793, %r178;
	add.s32 	%r1795, %r1794, %r324;
	sub.s32 	%r1796, %r1795, %r3297;
	add.s32 	%r202, %r1796, -4225;
	mul.hi.u32 	%r1797, %r202, -1431655765;
	shr.u32 	%r1798, %r1797, 8;
	add.s32 	%r203, %r1798, 1;
	and.b32  	%r1799, %r1798, 3;
	setp.eq.s32 	%p867, %r1799, 3;
	@%p867 bra 	$L__BB4_1289;
	cvt.u64.u32 	%rd5393, %r3297;
	shl.b32 	%r1800, %r3297, 3;
	mov.u32 	%r1801, _ZZN3cub18CUB_300001_SM_10006detail6select23DeviceSelectSweepKernelINS2_10policy_hubIxNS0_8NullTypeEiLb0ELNS0_10SelectImplE0EE10Policy1000EN6thrust24THRUST_300001_SM_1000_NS17counting_iteratorIxNSA_11use_defaultESC_SC_EEPS5_NSA_6detail15normal_iteratorINSA_10device_ptrIxEEEEPlNS0_13ScanTileStateIiLb1EEE17ConstraintCheckerS5_iNS2_19streaming_context_tIlLb1EEELS6_0EEEvT0_T1_T2_T3_T4_T5_T6_T7_iT8_NS1_7vsmem_tEE19static_temp_storage;
	add.s32 	%r3296, %r1801, %r1800;
	and.b32  	%r1802, %r203, 3;
	neg.s32 	%r3295, %r1802;
$L__BB4_1286:
	.pragma "nounroll";
	setp.ne.s16 	%p868, %rs6, 0;
	mov.b64 	%rd5394, 0;
	@%p868 bra 	$L__BB4_1288;
	ld.global.u64 	%rd5394, [%rd2135];
$L__BB4_1288:
	add.s64 	%rd3816, %rd5394, %rd5393;
	shl.b64 	%rd3817, %rd3816, 3;
	add.s64 	%rd3818, %rd4, %rd3817;
	ld.shared.u64 	%rd3819, [%r3296];
	st.global.u64 	[%rd3818], %rd3819;
	add.s64 	%rd5393, %rd5393, 384;
	cvt.u32.u64 	%r3297, %rd5393;
	add.s32 	%r3296, %r3296, 3072;
	add.s32 	%r3295, %r3295, 1;
	setp.ne.s32 	%p869, %r3295, 0;
	@%p869 bra 	$L__BB4_1286;
$L__BB4_1289:
	setp.lt.u32 	%p870, %r202, 1152;
	@%p870 bra 	$L__BB4_1763;
	mul.wide.u32 	%rd3821, %r3297, 8;
	add.s64 	%rd2141, %rd4, %rd3821;
	shl.b32 	%r1803, %r3297, 3;
	mov.u32 	%r1804, _ZZN3cub18CUB_300001_SM_10006detail6select23DeviceSelectSweepKernelINS2_10policy_hubIxNS0_8NullTypeEiLb0ELNS0_10SelectImplE0EE10Policy1000EN6thrust24THRUST_300001_SM_1000_NS17counting_iteratorIxNSA_11use_defaultESC_SC_EEPS5_NSA_6detail15normal_iteratorINSA_10device_ptrIxEEEEPlNS0_13ScanTileStateIiLb1EEE17ConstraintCheckerS5_iNS2_19streaming_context_tIlLb1EEELS6_0EEEvT0_T1_T2_T3_T4_T5_T6_T7_iT8_NS1_7vsmem_tEE19static_temp_storage;
	add.s32 	%r1805, %r1803, %r1804;
	add.s32 	%r3298, %r1805, 6144;
	mov.b64 	%rd5395, 0;
$L__BB4_1291:
	setp.ne.s16 	%p871, %rs6, 0;
	mov.b64 	%rd5396, 0;
	@%p871 bra 	$L__BB4_1293;
	ld.global.u64 	%rd5396, [%rd2135];
$L__BB4_1293:
	setp.ne.s16 	%p872, %rs6, 0;
	shl.b64 	%rd3824, %rd5396, 3;
	add.s64 	%rd3825, %rd5395, %rd3824;
	add.s64 	%rd3826, %rd2141, %rd3825;
	ld.shared.u64 	%rd3827, [%r3298+-6144];
	st.global.u64 	[%rd3826], %rd3827;
	mov.b64 	%rd5397, 0;
	@%p872 bra 	$L__BB4_1295;
	ld.global.u64 	%rd5397, [%rd2135];
$L__BB4_1295:
	setp.ne.s16 	%p873, %rs6, 0;
	shl.b64 	%rd3829, %rd5397, 3;
	add.s64 	%rd3830, %rd5395, %rd3829;
	add.s64 	%rd3831, %rd2141, %rd3830;
	ld.shared.u64 	%rd3832, [%r3298+-3072];
	st.global.u64 	[%rd3831+3072], %rd3832;
	mov.b64 	%rd5398, 0;
	@%p873 bra 	$L__BB4_1297;
	ld.global.u64 	%rd5398, [%rd2135];
$L__BB4_1297:
	setp.ne.s16 	%p874, %rs6, 0;
	shl.b64 	%rd3834, %rd5398, 3;
	add.s64 	%rd3835, %rd5395, %rd3834;
	add.s64 	%rd3836, %rd2141, %rd3835;
	ld.shared.u64 	%rd3837, [%r3298];
	st.global.u64 	[%rd3836+6144], %rd3837;
	mov.b64 	%rd5399, 0;
	@%p874 bra 	$L__BB4_1299;
	ld.global.u64 	%rd5399, [%rd2135];
$L__BB4_1299:
	shl.b64 	%rd3838, %rd5399, 3;
	add.s64 	%rd3839, %rd5395, %rd3838;
	add.s64 	%rd3840, %rd2141, %rd3839;
	ld.shared.u64 	%rd3841, [%r3298+3072];
	st.global.u64 	[%rd3840+9216], %rd3841;
	add.s32 	%r3297, %r3297, 1536;
	add.s64 	%rd5395, %rd5395, 12288;
	add.s32 	%r3298, %r3298, 12288;
	setp.lt.s32 	%p875, %r3297, %r3326;
	@%p875 bra 	$L__BB4_1291;
	bra.uni 	$L__BB4_1763;
$L__BB4_1300:
	ld.param.u8 	%rs9, [%rd1];
	setp.eq.s16 	%p25, %rs9, 0;
	ld.param.u64 	%rd2972, [%rd1+16];
	selp.b64 	%rd2973, %rd2972, 0, %p25;
	cvt.s64.s32 	%rd2974, %r2;
	mov.u32 	%r3322, %tid.x;
	and.b32  	%r332, %r3322, 31;
	and.b32  	%r333, %r3322, 992;
	mul.lo.s32 	%r334, %r333, 11;
	or.b32  	%r335, %r334, %r332;
	add.s64 	%rd2975, %rd3, %rd2974;
	add.s64 	%rd2976, %rd2975, %rd2973;
	cvt.u64.u32 	%rd2977, %r335;
	add.s64 	%rd2978, %rd2976, %rd2977;
	add.s32 	%r336, %r335, 32;
	cvt.u64.u32 	%rd2979, %r336;
	add.s64 	%rd2980, %rd2976, %rd2979;
	add.s32 	%r337, %r335, 64;
	cvt.u64.u32 	%rd2981, %r337;
	add.s64 	%rd2982, %rd2976, %rd2981;
	add.s32 	%r338, %r335, 96;
	cvt.u64.u32 	%rd2983, %r338;
	add.s64 	%rd2984, %rd2976, %rd2983;
	add.s32 	%r339, %r335, 128;
	cvt.u64.u32 	%rd2985, %r339;
	add.s64 	%rd2986, %rd2976, %rd2985;
	add.s32 	%r340, %r335, 160;
	cvt.u64.u32 	%rd2987, %r340;
	add.s64 	%rd2988, %rd2976, %rd2987;
	add.s32 	%r341, %r335, 192;
	cvt.u64.u32 	%rd2989, %r341;
	add.s64 	%rd2990, %rd2976, %rd2989;
	add.s32 	%r342, %r335, 224;
	cvt.u64.u32 	%rd2991, %r342;
	add.s64 	%rd2992, %rd2976, %rd2991;
	add.s32 	%r343, %r335, 256;
	cvt.u64.u32 	%rd2993, %r343;
	add.s64 	%rd2994, %rd2976, %rd2993;
	add.s32 	%r344, %r335, 288;
	cvt.u64.u32 	%rd2995, %r344;
	add.s64 	%rd2996, %rd2976, %rd2995;
	add.s32 	%r345, %r335, 320;
	cvt.u64.u32 	%rd2997, %r345;
	add.s64 	%rd2998, %rd2976, %rd2997;
	// begin inline asm
	mov.u32 %r330, %laneid;
	// end inline asm
	shr.u32 	%r219, %r3322, 5;
	mad.lo.s32 	%r346, %r219, 352, %r330;
	shl.b32 	%r347, %r346, 3;
	mov.u32 	%r348, _ZZN3cub18CUB_300001_SM_10006detail6select23DeviceSelectSweepKernelINS2_10policy_hubIxNS0_8NullTypeEiLb0ELNS0_10SelectImplE0EE10Policy1000EN6thrust24THRUST_300001_SM_1000_NS17counting_iteratorIxNSA_11use_defaultESC_SC_EEPS5_NSA_6detail15normal_iteratorINSA_10device_ptrIxEEEEPlNS0_13ScanTileStateIiLb1EEE17ConstraintCheckerS5_iNS2_19streaming_context_tIlLb1EEELS6_0EEEvT0_T1_T2_T3_T4_T5_T6_T7_iT8_NS1_7vsmem_tEE19static_temp_storage;
	add.s32 	%r349, %r348, %r347;
	st.shared.u64 	[%r349], %rd2978;
	st.shared.u64 	[%r349+256], %rd2980;
	st.shared.u64 	[%r349+512], %rd2982;
	st.shared.u64 	[%r349+768], %rd2984;
	st.shared.u64 	[%r349+1024], %rd2986;
	st.shared.u64 	[%r349+1280], %rd2988;
	st.shared.u64 	[%r349+1536], %rd2990;
	st.shared.u64 	[%r349+1792], %rd2992;
	st.shared.u64 	[%r349+2048], %rd2994;
	st.shared.u64 	[%r349+2304], %rd2996;
	st.shared.u64 	[%r349+2560], %rd2998;
	bar.warp.sync 	-1;
	mad.lo.s32 	%r350, %r330, 80, %r349;
	ld.shared.u64 	%rd2174, [%r350];
	ld.shared.u64 	%rd2175, [%r350+8];
	ld.shared.u64 	%rd2176, [%r350+16];
	ld.shared.u64 	%rd2177, [%r350+24];
	ld.shared.u64 	%rd2178, [%r350+32];
	ld.shared.u64 	%rd2179, [%r350+40];
	ld.shared.u64 	%rd2180, [%r350+48];
	ld.shared.u64 	%rd2181, [%r350+56];
	ld.shared.u64 	%rd2182, [%r350+64];
	ld.shared.u64 	%rd2183, [%r350+72];
	ld.shared.u64 	%rd2184, [%r350+80];
	mul.lo.s32 	%r220, %r3322, 11;
	setp.ge.s32 	%p26, %r220, %r140;
	mov.b32 	%r3300, 1;
	@%p26 bra 	$L__BB4_1332;
	ld.global.u64 	%rd2185, [%rd6+72];
	or.b64  	%rd2999, %rd2174, %rd2185;
	and.b64  	%rd3000, %rd2999, -4294967296;
	setp.ne.s64 	%p27, %rd3000, 0;
	@%p27 bra 	$L__BB4_1303;
	cvt.u32.u64 	%r351, %rd2185;
	cvt.u32.u64 	%r352, %rd2174;
	div.u32 	%r353, %r352, %r351;
	mul.lo.s32 	%r354, %r353, %r351;
	sub.s32 	%r355, %r352, %r354;
	cvt.u64.u32 	%rd5411, %r353;
	cvt.u64.u32 	%rd5412, %r355;
	bra.uni 	$L__BB4_1304;
$L__BB4_1303:
	div.s64 	%rd5411, %rd2174, %rd2185;
	mul.lo.s64 	%rd3001, %rd5411, %rd2185;
	sub.s64 	%rd5412, %rd2174, %rd3001;
$L__BB4_1304:
	ld.global.f64 	%fd677, [%rd8+216];
	cvt.rn.f64.s64 	%fd678, %rd5412;
	ld.global.f64 	%fd679, [%rd8+232];
	fma.rn.f64 	%fd578, %fd679, %fd678, %fd677;
	ld.global.u64 	%rd2192, [%rd6+64];
	or.b64  	%rd3002, %rd5411, %rd2192;
	and.b64  	%rd3003, %rd3002, -4294967296;
	setp.ne.s64 	%p28, %rd3003, 0;
	@%p28 bra 	$L__BB4_1306;
	cvt.u32.u64 	%r356, %rd2192;
	cvt.u32.u64 	%r357, %rd5411;
	div.u32 	%r358, %r357, %r356;
	mul.lo.s32 	%r359, %r358, %r356;
	sub.s32 	%r360, %r357, %r359;
	cvt.u64.u32 	%rd5413, %r358;
	cvt.u64.u32 	%rd5414, %r360;
	bra.uni 	$L__BB4_1307;
$L__BB4_1306:
	div.s64 	%rd5413, %rd5411, %rd2192;
	mul.lo.s64 	%rd3004, %rd5413, %rd2192;
	sub.s64 	%rd5414, %rd5411, %rd3004;
$L__BB4_1307:
	ld.global.f64 	%fd680, [%rd8+192];
	cvt.rn.f64.s64 	%fd681, %rd5414;
	ld.global.f64 	%fd682, [%rd8+208];
	fma.rn.f64 	%fd579, %fd682, %fd681, %fd680;
	ld.global.u64 	%rd2199, [%rd6+56];
	or.b64  	%rd3005, %rd5413, %rd2199;
	and.b64  	%rd3006, %rd3005, -4294967296;
	setp.ne.s64 	%p29, %rd3006, 0;
	@%p29 bra 	$L__BB4_1309;
	cvt.u32.u64 	%r361, %rd2199;
	cvt.u32.u64 	%r362, %rd5413;
	div.u32 	%r363, %r362, %r361;
	mul.lo.s32 	%r364, %r363, %r361;
	sub.s32 	%r365, %r362, %r364;
	cvt.u64.u32 	%rd5415, %r363;
	cvt.u64.u32 	%rd5416, %r365;
	bra.uni 	$L__BB4_1310;
$L__BB4_1309:
	div.s64 	%rd5415, %rd5413, %rd2199;
	mul.lo.s64 	%rd3007, %rd5415, %rd2199;
	sub.s64 	%rd5416, %rd5413, %rd3007;
$L__BB4_1310:
	ld.global.f64 	%fd683, [%rd8+168];
	cvt.rn.f64.s64 	%fd684, %rd5416;
	ld.global.f64 	%fd685, [%rd8+184];
	fma.rn.f64 	%fd580, %fd685, %fd684, %fd683;
	ld.global.u64 	%rd2206, [%rd6+48];
	or.b64  	%rd3008, %rd5415, %rd2206;
	and.b64  	%rd3009, %rd3008, -4294967296;
	setp.ne.s64 	%p30, %rd3009, 0;
	@%p30 bra 	$L__BB4_1312;
	cvt.u32.u64 	%r366, %rd2206;
	cvt.u32.u64 	%r367, %rd5415;
	div.u32 	%r368, %r367, %r366;
	mul.lo.s32 	%r369, %r368, %r366;
	sub.s32 	%r370, %r367, %r369;
	cvt.u64.u32 	%rd5417, %r368;
	cvt.u64.u32 	%rd5418, %r370;
	bra.uni 	$L__BB4_1313;
$L__BB4_1312:
	div.s64 	%rd5417, %rd5415, %rd2206;
	mul.lo.s64 	%rd3010, %rd5417, %rd2206;
	sub.s64 	%rd5418, %rd5415, %rd3010;
$L__BB4_1313:
	ld.global.f64 	%fd686, [%rd8+144];
	cvt.rn.f64.s64 	%fd687, %rd5418;
	ld.global.f64 	%fd688, [%rd8+160];
	fma.rn.f64 	%fd581, %fd688, %fd687, %fd686;
	ld.global.u64 	%rd2213, [%rd6+40];
	or.b64  	%rd3011, %rd5417, %rd2213;
	and.b64  	%rd3012, %rd3011, -4294967296;
	setp.ne.s64 	%p31, %rd3012, 0;
	@%p31 bra 	$L__BB4_1315;
	cvt.u32.u64 	%r371, %rd2213;
	cvt.u32.u64 	%r372, %rd5417;
	div.u32 	%r373, %r372, %r371;
	mul.lo.s32 	%r374, %r373, %r371;
	sub.s32 	%r375, %r372, %r374;
	cvt.u64.u32 	%rd5419, %r373;
	cvt.u64.u32 	%rd5420, %r375;
	bra.uni 	$L__BB4_1316;
$L__BB4_1315:
	div.s64 	%rd5419, %rd5417, %rd2213;
	mul.lo.s64 	%rd3013, %rd5419, %rd2213;
	sub.s64 	%rd5420, %rd5417, %rd3013;
$L__BB4_1316:
	ld.global.f64 	%fd689, [%rd8+120];
	cvt.rn.f64.s64 	%fd690, %rd5420;
	ld.global.f64 	%fd691, [%rd8+136];
	fma.rn.f64 	%fd582, %fd691, %fd690, %fd689;
	ld.global.u64 	%rd2220, [%rd6+32];
	or.b64  	%rd3014, %rd5419, %rd2220;
	and.b64  	%rd3015, %rd3014, -4294967296;
	setp.ne.s64 	%p32, %rd3015, 0;
	@%p32 bra 	$L__BB4_1318;
	cvt.u32.u64 	%r376, %rd2220;
	cvt.u32.u64 	%r377, %rd5419;
	div.u32 	%r378, %r377, %r376;
	mul.lo.s32 	%r379, %r378, %r376;
	sub.s32 	%r380, %r377, %r379;
	cvt.u64.u32 	%rd5421, %r378;
	cvt.u64.u32 	%rd5422, %r380;
	bra.uni 	$L__BB4_1319;
$L__BB4_1318:
	div.s64 	%rd5421, %rd5419, %rd2220;
	mul.lo.s64 	%rd3016, %rd5421, %rd2220;
	sub.s64 	%rd5422, %rd5419, %rd3016;
$L__BB4_1319:
	ld.global.f64 	%fd692, [%rd8+96];
	cvt.rn.f64.s64 	%fd693, %rd5422;
	ld.global.f64 	%fd694, [%rd8+112];
	fma.rn.f64 	%fd583, %fd694, %fd693, %fd692;
	ld.global.u64 	%rd2227, [%rd6+24];
	or.b64  	%rd3017, %rd5421, %rd2227;
	and.b64  	%rd3018, %rd3017, -4294967296;
	setp.ne.s64 	%p33, %rd3018, 0;
	@%p33 bra 	$L__BB4_1321;
	cvt.u32.u64 	%r381, %rd2227;
	cvt.u32.u64 	%r382, %rd5421;
	div.u32 	%r383, %r382, %r381;
	mul.lo.s32 	%r384, %r383, %r381;
	sub.s32 	%r385, %r382, %r384;
	cvt.u64.u32 	%rd5423, %r383;
	cvt.u64.u32 	%rd5424, %r385;
	bra.uni 	$L__BB4_1322;
$L__BB4_1321:
	div.s64 	%rd5423, %rd5421, %rd2227;
	mul.lo.s64 	%rd3019, %rd5423, %rd2227;
	sub.s64 	%rd5424, %rd5421, %rd3019;
$L__BB4_1322:
	ld.global.f64 	%fd695, [%rd8+72];
	cvt.rn.f64.s64 	%fd696, %rd5424;
	ld.global.f64 	%fd697, [%rd8+88];
	fma.rn.f64 	%fd584, %fd697, %fd696, %fd695;
	ld.global.u64 	%rd2234, [%rd6+16];
	or.b64  	%rd3020, %rd5423, %rd2234;
	and.b64  	%rd3021, %rd3020, -4294967296;
	setp.ne.s64 	%p34, %rd3021, 0;
	@%p34 bra 	$L__BB4_1324;
	cvt.u32.u64 	%r386, %rd2234;
	cvt.u32.u64 	%r387, %rd5423;
	div.u32 	%r388, %r387, %r386;
	mul.lo.s32 	%r389, %r388, %r386;
	sub.s32 	%r390, %r387, %r389;
	cvt.u64.u32 	%rd5425, %r388;
	cvt.u64.u32 	%rd5426, %r390;
	bra.uni 	$L__BB4_1325;
$L__BB4_1324:
	div.s64 	%rd5425, %rd5423, %rd2234;
	mul.lo.s64 	%rd3022, %rd5425, %rd2234;
	sub.s64 	%rd5426, %rd5423, %rd3022;
$L__BB4_1325:
	ld.global.f64 	%fd698, [%rd8+48];
	cvt.rn.f64.s64 	%fd699, %rd5426;
	ld.global.f64 	%fd700, [%rd8+64];
	fma.rn.f64 	%fd585, %fd700, %fd699, %fd698;
	ld.global.u64 	%rd2241, [%rd6+8];
	or.b64  	%rd3023, %rd5425, %rd2241;
	and.b64  	%rd3024, %rd3023, -4294967296;
	setp.ne.s64 	%p35, %rd3024, 0;
	@%p35 bra 	$L__BB4_1327;
	cvt.u32.u64 	%r391, %rd2241;
	cvt.u32.u64 	%r392, %rd5425;
	div.u32 	%r393, %r392, %r391;
	mul.lo.s32 	%r394, %r393, %r391;
	sub.s32 	%r395, %r392, %r394;
	cvt.u64.u32 	%rd5427, %r393;
	cvt.u64.u32 	%rd5428, %r395;
	bra.uni 	$L__BB4_1328;
$L__BB4_1327:
	div.s64 	%rd5427, %rd5425, %rd2241;
	mul.lo.s64 	%rd3025, %rd5427, %rd2241;
	sub.s64 	%rd5428, %rd5425, %rd3025;
$L__BB4_1328:
	ld.global.f64 	%fd701, [%rd8+24];
	cvt.rn.f64.s64 	%fd702, %rd5428;
	ld.global.f64 	%fd703, [%rd8+40];
	fma.rn.f64 	%fd586, %fd703, %fd702, %fd701;
	ld.global.u64 	%rd2248, [%rd6];
	or.b64  	%rd3026, %rd5427, %rd2248;
	and.b64  	%rd3027, %rd3026, -4294967296;
	setp.ne.s64 	%p36, %rd3027, 0;
	@%p36 bra 	$L__BB4_1330;
	cvt.u32.u64 	%r396, %rd2248;
	cvt.u32.u64 	%r397, %rd5427;
	rem.u32 	%r398, %r397, %r396;
	cvt.u64.u32 	%rd5429, %r398;
	bra.uni 	$L__BB4_1331;
$L__BB4_1330:
	rem.s64 	%rd5429, %rd5427, %rd2248;
$L__BB4_1331:
	ld.global.f64 	%fd704, [%rd8];
	cvt.rn.f64.s64 	%fd705, %rd5429;
	ld.global.f64 	%fd706, [%rd8+16];
	fma.rn.f64 	%fd707, %fd706, %fd705, %fd704;
	ld.global.f64 	%fd708, [%rd7];
	fma.rn.f64 	%fd709, %fd708, %fd707, 0d0000000000000000;
	ld.global.f64 	%fd710, [%rd7+8];
	fma.rn.f64 	%fd711, %fd710, %fd586, %fd709;
	ld.global.f64 	%fd712, [%rd7+16];
	fma.rn.f64 	%fd713, %fd712, %fd585, %fd711;
	ld.global.f64 	%fd714, [%rd7+24];
	fma.rn.f64 	%fd715, %fd714, %fd584, %fd713;
	ld.global.f64 	%fd716, [%rd7+32];
	fma.rn.f64 	%fd717, %fd716, %fd583, %fd715;
	ld.global.f64 	%fd718, [%rd7+40];
	fma.rn.f64 	%fd719, %fd718, %fd582, %fd717;
	ld.global.f64 	%fd720, [%rd7+48];
	fma.rn.f64 	%fd721, %fd720, %fd581, %fd719;
	ld.global.f64 	%fd722, [%rd7+56];
	fma.rn.f64 	%fd723, %fd722, %fd580, %fd721;
	ld.global.f64 	%fd724, [%rd7+64];
	fma.rn.f64 	%fd725, %fd724, %fd579, %fd723;
	ld.global.f64 	%fd726, [%rd7+72];
	fma.rn.f64 	%fd727, %fd726, %fd578, %fd725;
	ld.global.f64 	%fd728, [%rd7+80];
	sub.f64 	%fd729, %fd727, %fd728;
	abs.f64 	%fd730, %fd729;
	ld.global.f64 	%fd732, [%rd5];
	setp.lt.f64 	%p37, %fd730, %fd732;
	ld.global.f64 	%fd734, [%rd7+96];
	fma.rn.f64 	%fd735, %fd734, %fd707, 0d0000000000000000;
	ld.global.f64 	%fd736, [%rd7+104];
	fma.rn.f64 	%fd737, %fd736, %fd586, %fd735;
	ld.global.f64 	%fd738, [%rd7+112];
	fma.rn.f64 	%fd739, %fd738, %fd585, %fd737;
	ld.global.f64 	%fd740, [%rd7+120];
	fma.rn.f64 	%fd741, %fd740, %fd584, %fd739;
	ld.global.f64 	%fd742, [%rd7+128];
	fma.rn.f64 	%fd743, %fd742, %fd583, %fd741;
	ld.global.f64 	%fd744, [%rd7+136];
	fma.rn.f64 	%fd745, %fd744, %fd582, %fd743;
	ld.global.f64 	%fd746, [%rd7+144];
	fma.rn.f64 	%fd747, %fd746, %fd581, %fd745;
	ld.global.f64 	%fd748, [%rd7+152];
	fma.rn.f64 	%fd749, %fd748, %fd580, %fd747;
	ld.global.f64 	%fd750, [%rd7+160];
	fma.rn.f64 	%fd751, %fd750, %fd579, %fd749;
	ld.global.f64 	%fd752, [%rd7+168];
	fma.rn.f64 	%fd753, %fd752, %fd578, %fd751;
	ld.global.f64 	%fd754, [%rd7+176];
	sub.f64 	%fd755, %fd753, %fd754;
	abs.f64 	%fd756, %fd755;
	ld.global.f64 	%fd758, [%rd5+8];
	setp.lt.f64 	%p38, %fd756, %fd758;
	ld.global.f64 	%fd760, [%rd7+192];
	fma.rn.f64 	%fd761, %fd760, %fd707, 0d0000000000000000;
	ld.global.f64 	%fd762, [%rd7+200];
	fma.rn.f64 	%fd763, %fd762, %fd586, %fd761;
	ld.global.f64 	%fd764, [%rd7+208];
	fma.rn.f64 	%fd765, %fd764, %fd585, %fd763;
	ld.global.f64 	%fd766, [%rd7+216];
	fma.rn.f64 	%fd767, %fd766, %fd584, %fd765;
	ld.global.f64 	%fd768, [%rd7+224];
	fma.rn.f64 	%fd769, %fd768, %fd583, %fd767;
	ld.global.f64 	%fd770, [%rd7+232];
	fma.rn.f64 	%fd771, %fd770, %fd582, %fd769;
	ld.global.f64 	%fd772, [%rd7+240];
	fma.rn.f64 	%fd773, %fd772, %fd581, %fd771;
	ld.global.f64 	%fd774, [%rd7+248];
	fma.rn.f64 	%fd775, %fd774, %fd580, %fd773;
	ld.global.f64 	%fd776, [%rd7+256];
	fma.rn.f64 	%fd777, %fd776, %fd579, %fd775;
	ld.global.f64 	%fd778, [%rd7+264];
	fma.rn.f64 	%fd779, %fd778, %fd578, %fd777;
	ld.global.f64 	%fd780, [%rd7+272];
	sub.f64 	%fd781, %fd779, %fd780;
	abs.f64 	%fd782, %fd781;
	ld.global.f64 	%fd784, [%rd5+16];
	setp.lt.f64 	%p39, %fd782, %fd784;
	ld.global.f64 	%fd786, [%rd7+288];
	fma.rn.f64 	%fd787, %fd786, %fd707, 0d0000000000000000;
	ld.global.f64 	%fd788, [%rd7+296];
	fma.rn.f64 	%fd789, %fd788, %fd586, %fd787;
	ld.global.f64 	%fd790, [%rd7+304];
	fma.rn.f64 	%fd791, %fd790, %fd585, %fd789;
	ld.global.f64 	%fd792, [%rd7+312];
	fma.rn.f64 	%fd793, %fd792, %fd584, %fd791;
	ld.global.f64 	%fd794, [%rd7+320];
	fma.rn.f64 	%fd795, %fd794, %fd583, %fd793;
	ld.global.f64 	%fd796, [%rd7+328];
	fma.rn.f64 	%fd797, %fd796, %fd582, %fd795;
	ld.global.f64 	%fd798, [%rd7+336];
	fma.rn.f64 	%fd799, %fd798, %fd581, %fd797;
	ld.global.f64 	%fd800, [%rd7+344];
	fma.rn.f64 	%fd801, %fd800, %fd580, %fd799;
	ld.global.f64 	%fd802, [%rd7+352];
	fma.rn.f64 	%fd803, %fd802, %fd579, %fd801;
	ld.global.f64 	%fd804, [%rd7+360];
	fma.rn.f64 	%fd805, %fd804, %fd578, %fd803;
	ld.global.f64 	%fd806, [%rd7+368];
	sub.f64 	%fd807, %fd805, %fd806;
	abs.f64 	%fd808, %fd807;
	ld.global.f64 	%fd810, [%rd5+24];
	setp.lt.f64 	%p40, %fd808, %fd810;
	ld.global.f64 	%fd812, [%rd7+384];
	fma.rn.f64 	%fd813, %fd812, %fd707, 0d0000000000000000;
	ld.global.f64 	%fd814, [%rd7+392];
	fma.rn.f64 	%fd815, %fd814, %fd586, %fd813;
	ld.global.f64 	%fd816, [%rd7+400];
	fma.rn.f64 	%fd817, %fd816, %fd585, %fd815;
	ld.global.f64 	%fd818, [%rd7+408];
	fma.rn.f64 	%fd819, %fd818, %fd584, %fd817;
	ld.global.f64 	%fd820, [%rd7+416];
	fma.rn.f64 	%fd821, %fd820, %fd583, %fd819;
	ld.global.f64 	%fd822, [%rd7+424];
	fma.rn.f64 	%fd823, %fd822, %fd582, %fd821;
	ld.global.f64 	%fd824, [%rd7+432];
	fma.rn.f64 	%fd825, %fd824, %fd581, %fd823;
	ld.global.f64 	%fd826, [%rd7+440];
	fma.rn.f64 	%fd827, %fd826, %fd580, %fd825;
	ld.global.f64 	%fd828, [%rd7+448];
	fma.rn.f64 	%fd829, %fd828, %fd579, %fd827;
	ld.global.f64 	%fd830, [%rd7+456];
	fma.rn.f64 	%fd831, %fd830, %fd578, %fd829;
	ld.global.f64 	%fd832, [%rd7+464];
	sub.f64 	%fd833, %fd831, %fd832;
	abs.f64 	%fd834, %fd833;
	ld.global.f64 	%fd836, [%rd5+32];
	setp.lt.f64 	%p41, %fd834, %fd836;
	ld.global.f64 	%fd838, [%rd7+480];
	fma.rn.f64 	%fd839, %fd838, %fd707, 0d0000000000000000;
	ld.global.f64 	%fd840, [%rd7+488];
	fma.rn.f64 	%fd841, %fd840, %fd586, %fd839;
	ld.global.f64 	%fd842, [%rd7+496];
	fma.rn.f64 	%fd843, %fd842, %fd585, %fd841;
	ld.global.f64 	%fd844, [%rd7+504];
	fma.rn.f64 	%fd845, %fd844, %fd584, %fd843;
	ld.global.f64 	%fd846, [%rd7+512];
	fma.rn.f64 	%fd847, %fd846, %fd583, %fd845;
	ld.global.f64 	%fd848, [%rd7+520];
	fma.rn.f64 	%fd849, %fd848, %fd582, %fd847;
	ld.global.f64 	%fd850, [%rd7+528];
	fma.rn.f64 	%fd851, %fd850, %fd581, %fd849;
	ld.global.f64 	%fd852, [%rd7+536];
	fma.rn.f64 	%fd853, %fd852, %fd580, %fd851;
	ld.global.f64 	%fd854, [%rd7+544];
	fma.rn.f64 	%fd855, %fd854, %fd579, %fd853;
	ld.global.f64 	%fd856, [%rd7+552];
	fma.rn.f64 	%fd857, %fd856, %fd578, %fd855;
	ld.global.f64 	%fd858, [%rd7+560];
	sub.f64 	%fd859, %fd857, %fd858;
	abs.f64 	%fd860, %fd859;
	ld.global.f64 	%fd862, [%rd5+40];
	setp.lt.f64 	%p42, %fd860, %fd862;
	ld.global.f64 	%fd864, [%rd7+576];
	fma.rn.f64 	%fd865, %fd864, %fd707, 0d0000000000000000;
	ld.global.f64 	%fd866, [%rd7+584];
	fma.rn.f64 	%fd867, %fd866, %fd586, %fd865;
	ld.global.f64 	%fd868, [%rd7+592];
	fma.rn.f64 	%fd869, %fd868, %fd585, %fd867;
	ld.global.f64 	%fd870, [%rd7+600];
	fma.rn.f64 	%fd871, %fd870, %fd584, %fd869;
	ld.global.f64 	%fd872, [%rd7+608];
	fma.rn.f64 	%fd873, %fd872, %fd583, %fd871;
	ld.global.f64 	%fd874, [%rd7+616];
	fma.rn.f64 	%fd875, %fd874, %fd582, %fd873;
	ld.global.f64 	%fd876, [%rd7+624];
	fma.rn.f64 	%fd877, %fd876, %fd581, %fd875;
	ld.global.f64 	%fd878, [%rd7+632];
	fma.rn.f64 	%fd879, %fd878, %fd580, %fd877;
	ld.global.f64 	%fd880, [%rd7+640];
	fma.rn.f64 	%fd881, %fd880, %fd579, %fd879;
	ld.global.f64 	%fd882, [%rd7+648];
	fma.rn.f64 	%fd883, %fd882, %fd578, %fd881;
	ld.global.f64 	%fd884, [%rd7+656];
	sub.f64 	%fd885, %fd883, %fd884;
	abs.f64 	%fd886, %fd885;
	ld.global.f64 	%fd888, [%rd5+48];
	setp.lt.f64 	%p43, %fd886, %fd888;
	ld.global.f64 	%fd890, [%rd7+672];
	fma.rn.f64 	%fd891, %fd890, %fd707, 0d0000000000000000;
	ld.global.f64 	%fd892, [%rd7+680];
	fma.rn.f64 	%fd893, %fd892, %fd586, %fd891;
	ld.global.f64 	%fd894, [%rd7+688];
	fma.rn.f64 	%fd895, %fd894, %fd585, %fd893;
	ld.global.f64 	%fd896, [%rd7+696];
	fma.rn.f64 	%fd897, %fd896, %fd584, %fd895;
	ld.global.f64 	%fd898, [%rd7+704];
	fma.rn.f64 	%fd899, %fd898, %fd583, %fd897;
	ld.global.f64 	%fd900, [%rd7+712];
	fma.rn.f64 	%fd901, %fd900, %fd582, %fd899;
	ld.global.f64 	%fd902, [%rd7+720];
	fma.rn.f64 	%fd903, %fd902, %fd581, %fd901;
	ld.global.f64 	%fd904, [%rd7+728];
	fma.rn.f64 	%fd905, %fd904, %fd580, %fd903;
	ld.global.f64 	%fd906, [%rd7+736];
	fma.rn.f64 	%fd907, %fd906, %fd579, %fd905;
	ld.global.f64 	%fd908, [%rd7+744];
	fma.rn.f64 	%fd909, %fd908, %fd578, %fd907;
	ld.global.f64 	%fd910, [%rd7+752];
	sub.f64 	%fd911, %fd909, %fd910;
	abs.f64 	%fd912, %fd911;
	ld.global.f64 	%fd914, [%rd5+56];
	setp.lt.f64 	%p44, %fd912, %fd914;
	ld.global.f64 	%fd916, [%rd7+768];
	fma.rn.f64 	%fd917, %fd916, %fd707, 0d0000000000000000;
	ld.global.f64 	%fd918, [%rd7+776];
	fma.rn.f64 	%fd919, %fd918, %fd586, %fd917;
	ld.global.f64 	%fd920, [%rd7+784];
	fma.rn.f64 	%fd921, %fd920, %fd585, %fd919;
	ld.global.f64 	%fd922, [%rd7+792];
	fma.rn.f64 	%fd923, %fd922, %fd584, %fd921;
	ld.global.f64 	%fd924, [%rd7+800];
	fma.rn.f64 	%fd925, %fd924, %fd583, %fd923;
	ld.global.f64 	%fd926, [%rd7+808];
	fma.rn.f64 	%fd927, %fd926, %fd582, %fd925;
	ld.global.f64 	%fd928, [%rd7+816];
	fma.rn.f64 	%fd929, %fd928, %fd581, %fd927;
	ld.global.f64 	%fd930, [%rd7+824];
	fma.rn.f64 	%fd931, %fd930, %fd580, %fd929;
	ld.global.f64 	%fd932, [%rd7+832];
	fma.rn.f64 	%fd933, %fd932, %fd579, %fd931;
	ld.global.f64 	%fd934, [%rd7+840];
	fma.rn.f64 	%fd935, %fd934, %fd578, %fd933;
	ld.global.f64 	%fd936, [%rd7+848];
	sub.f64 	%fd937, %fd935, %fd936;
	abs.f64 	%fd938, %fd937;
	ld.global.f64 	%fd940, [%rd5+64];
	setp.lt.f64 	%p45, %fd938, %fd940;
	ld.global.f64 	%fd942, [%rd7+864];
	fma.rn.f64 	%fd943, %fd942, %fd707, 0d0000000000000000;
	ld.global.f64 	%fd944, [%rd7+872];
	fma.rn.f64 	%fd945, %fd944, %fd586, %fd943;
	ld.global.f64 	%fd946, [%rd7+880];
	fma.rn.f64 	%fd947, %fd946, %fd585, %fd945;
	ld.global.f64 	%fd948, [%rd7+888];
	fma.rn.f64 	%fd949, %fd948, %fd584, %fd947;
	ld.global.f64 	%fd950, [%rd7+896];
	fma.rn.f64 	%fd951, %fd950, %fd583, %fd949;
	ld.global.f64 	%fd952, [%rd7+904];
	fma.rn.f64 	%fd953, %fd952, %fd582, %fd951;
	ld.global.f64 	%fd954, [%rd7+912];
	fma.rn.f64 	%fd955, %fd954, %fd581, %fd953;
	ld.global.f64 	%fd956, [%rd7+920];
	fma.rn.f64 	%fd957, %fd956, %fd580, %fd955;
	ld.global.f64 	%fd958, [%rd7+928];
	fma.rn.f64 	%fd959, %fd958, %fd579, %fd957;
	ld.global.f64 	%fd960, [%rd7+936];
	fma.rn.f64 	%fd961, %fd960, %fd578, %fd959;
	ld.global.f64 	%fd962, [%rd7+944];
	sub.f64 	%fd963, %fd961, %fd962;
	abs.f64 	%fd964, %fd963;
	ld.global.f64 	%fd965, [%rd5+72];
	setp.lt.f64 	%p46, %fd964, %fd965;
	and.pred  	%p47, %p46, %p45;
	and.pred  	%p48, %p47, %p44;
	and.pred  	%p49, %p48, %p43;
	and.pred  	%p50, %p49, %p42;
	and.pred  	%p51, %p50, %p41;
	and.pred  	%p52, %p51, %p40;
	and.pred  	%p53, %p52, %p39;
	and.pred  	%p54, %p53, %p38;
	and.pred  	%p55, %p54, %p37;
	selp.u32 	%r3300, 1, 0, %p55;
$L__BB4_1332:
	add.s32 	%r400, %r220, 1;
	setp.ge.s32 	%p56, %r400, %r140;
	mov.b32 	%r3301, 1;
	@%p56 bra 	$L__BB4_1364;
	ld.global.u64 	%rd2252, [%rd6+72];
	or.b64  	%rd3028, %rd2175, %rd2252;
	and.b64  	%rd3029, %rd3028, -4294967296;
	setp.ne.s64 	%p57, %rd3029, 0;
	@%p57 bra 	$L__BB4_1335;
	cvt.u32.u64 	%r401, %rd2252;
	cvt.u32.u64 	%r402, %rd2175;
	div.u32 	%r403, %r402, %r401;
	mul.lo.s32 	%r404, %r403, %r401;
	sub.s32 	%r405, %r402, %r404;
	cvt.u64.u32 	%rd5430, %r403;
	cvt.u64.u32 	%rd5431, %r405;
	bra.uni 	$L__BB4_1336;
$L__BB4_1335:
	div.s64 	%rd5430, %rd2175, %rd2252;
	mul.lo.s64 	%rd3030, %rd5430, %rd2252;
	sub.s64 	%rd5431, %rd2175, %rd3030;
$L__BB4_1336:
	ld.global.f64 	%fd966, [%rd8+216];
	cvt.rn.f64.s64 	%fd967, %rd5431;
	ld.global.f64 	%fd968, [%rd8+232];
	fma.rn.f64 	%fd587, %fd968, %fd967, %fd966;
	ld.global.u64 	%rd2259, [%rd6+64];
	or.b64  	%rd3031, %rd5430, %rd2259;
	and.b64  	%rd3032, %rd3031, -4294967296;
	setp.ne.s64 	%p58, %rd3032, 0;
	@%p58 bra 	$L__BB4_1338;
	cvt.u32.u64 	%r406, %rd2259;
	cvt.u32.u64 	%r407, %rd5430;
	div.u32 	%r408, %r407, %r406;
	mul.lo.s32 	%r409, %r408, %r406;
	sub.s32 	%r410, %r407, %r409;
	cvt.u64.u32 	%rd5432, %r408;
	cvt.u64.u32 	%rd5433, %r410;
	bra.uni 	$L__BB4_1339;
$L__BB4_1338:
	div.s64 	%rd5432, %rd5430, %rd2259;
	mul.lo.s64 	%rd3033, %rd5432, %rd2259;
	sub.s64 	%rd5433, %rd5430, %rd3033;
$L__BB4_1339:
	ld.global.f64 	%fd969, [%rd8+192];
	cvt.rn.f64.s64 	%fd970, %rd5433;
	ld.global.f64 	%fd971, [%rd8+208];
	fma.rn.f64 	%fd588, %fd971, %fd970, %fd969;
	ld.global.u64 	%rd2266, [%rd6+56];
	or.b64  	%rd3034, %rd5432, %rd2266;
	and.b64  	%rd3035, %rd3034, -4294967296;
	setp.ne.s64 	%p59, %rd3035, 0;
	@%p59 bra 	$L__BB4_1341;
	cvt.u32.u64 	%r411, %rd2266;
	cvt.u32.u64 	%r412, %rd5432;
	div.u32 	%r413, %r412, %r411;
	mul.lo.s32 	%r414, %r413, %r411;
	sub.s32 	%r415, %r412, %r414;
	cvt.u64.u32 	%rd5434, %r413;
	cvt.u64.u32 	%rd5435, %r415;
	bra.uni 	$L__BB4_1342;
$L__BB4_1341:
	div.s64 	%rd5434, %rd5432, %rd2266;
	mul.lo.s64 	%rd3036, %rd5434, %rd2266;
	sub.s64 	%rd5435, %rd5432, %rd3036;
$L__BB4_1342:
	ld.global.f64 	%fd972, [%rd8+168];
	cvt.rn.f64.s64 	%fd973, %rd5435;
	ld.global.f64 	%fd974, [%rd8+184];
	fma.rn.f64 	%fd589, %fd974, %fd973, %fd972;
	ld.global.u64 	%rd2273, [%rd6+48];
	or.b64  	%rd3037, %rd5434, %rd2273;
	and.b64  	%rd3038, %rd3037, -4294967296;
	setp.ne.s64 	%p60, %rd3038, 0;
	@%p60 bra 	$L__BB4_1344;
	cvt.u32.u64 	%r416, %rd2273;
	cvt.u32.u64 	%r417, %rd5434;
	div.u32 	%r418, %r417, %r416;
	mul.lo.s32 	%r419, %r418, %r416;
	sub.s32 	%r420, %r417, %r419;
	cvt.u64.u32 	%rd5436, %r418;
	cvt.u64.u32 	%rd5437, %r420;
	bra.uni 	$L__BB4_1345;
$L__BB4_1344:
	div.s64 	%rd5436, %rd5434, %rd2273;
	mul.lo.s64 	%rd3039, %rd5436, %rd2273;
	sub.s64 	%rd5437, %rd5434, %rd3039;
$L__BB4_1345:
	ld.global.f64 	%fd975, [%rd8+144];
	cvt.rn.f64.s64 	%fd976, %rd5437;
	ld.global.f64 	%fd977, [%rd8+160];
	fma.rn.f64 	%fd590, %fd977, %fd976, %fd975;
	ld.global.u64 	%rd2280, [%rd6+40];
	or.b64  	%rd3040, %rd5436, %rd2280;
	and.b64  	%rd3041, %rd3040, -4294967296;
	setp.ne.s64 	%p61, %rd3041, 0;
	@%p61 bra 	$L__BB4_1347;
	cvt.u32.u64 	%r421, %rd2280;
	cvt.u32.u64 	%r422, %rd5436;
	div.u32 	%r423, %r422, %r421;
	mul.lo.s32 	%r424, %r423, %r421;
	sub.s32 	%r425, %r422, %r424;
	cvt.u64.u32 	%rd5438, %r423;
	cvt.u64.u32 	%rd5439, %r425;
	bra.uni 	$L__BB4_1348;
$L__BB4_1347:
	div.s64 	%rd5438, %rd5436, %rd2280;
	mul.lo.s64 	%rd3042, %rd5438, %rd2280;
	sub.s64 	%rd5439, %rd5436, %rd3042;
$L__BB4_1348:
	ld.global.f64 	%fd978, [%rd8+120];
	cvt.rn.f64.s64 	%fd979, %rd5439;
	ld.global.f64 	%fd980, [%rd8+136];
	fma.rn.f64 	%fd591, %fd980, %fd979, %fd978;
	ld.global.u64 	%rd2287, [%rd6+32];
	or.b64  	%rd3043, %rd5438, %rd2287;
	and.b64  	%rd3044, %rd3043, -4294967296;
	setp.ne.s64 	%p62, %rd3044, 0;
	@%p62 bra 	$L__BB4_1350;
	cvt.u32.u64 	%r426, %rd2287;
	cvt.u32.u64 	%r427, %rd5438;
	div.u32 	%r428, %r427, %r426;
	mul.lo.s32 	%r429, %r428, %r426;
	sub.s32 	%r430, %r427, %r429;
	cvt.u64.u32 	%rd5440, %r428;
	cvt.u64.u32 	%rd5441, %r430;
	bra.uni 	$L__BB4_1351;
$L__BB4_1350:
	div.s64 	%rd5440, %rd5438, %rd2287;
	mul.lo.s64 	%rd3045, %rd5440, %rd2287;
	sub.s64 	%rd5441, %rd5438, %rd3045;
$L__BB4_1351:
	ld.global.f64 	%fd981, [%rd8+96];
	cvt.rn.f64.s64 	%fd982, %rd5441;
	ld.global.f64 	%fd983, [%rd8+112];
	fma.rn.f64 	%fd592, %fd983, %fd982, %fd981;
	ld.global.u64 	%rd2294, [%rd6+24];
	or.b64  	%rd3046, %rd5440, %rd2294;
	and.b64  	%rd3047, %rd3046, -4294967296;
	setp.ne.s64 	%p63, %rd3047, 0;
	@%p63 bra 	$L__BB4_1353;
	cvt.u32.u64 	%r431, %rd2294;
	cvt.u32.u64 	%r432, %rd5440;
	div.u32 	%r433, %r432, %r431;
	mul.lo.s32 	%r434, %r433, %r431;
	sub.s32 	%r435, %r432, %r434;
	cvt.u64.u32 	%rd5442, %r433;
	cvt.u64.u32 	%rd5443, %r435;
	bra.uni 	$L__BB4_1354;
$L__BB4_1353:
	div.s64 	%rd5442, %rd5440, %rd2294;
	mul.lo.s64 	%rd3048, %rd5442, %rd2294;
	sub.s64 	%rd5443, %rd5440, %rd3048;
$L__BB4_1354:
	ld.global.f64 	%fd984, [%rd8+72];
	cvt.rn.f64.s64 	%fd985, %rd5443;
	ld.global.f64 	%fd986, [%rd8+88];
	fma.rn.f64 	%fd593, %fd986, %fd985, %fd984;
	ld.global.u64 	%rd2301, [%rd6+16];
	or.b64  	%rd3049, %rd5442, %rd2301;
	and.b64  	%rd3050, %rd3049, -4294967296;
	setp.ne.s64 	%p64, %rd3050, 0;
	@%p64 bra 	$L__BB4_1356;
	cvt.u32.u64 	%r436, %rd2301;
	cvt.u32.u64 	%r437, %rd5442;
	div.u32 	%r438, %r437, %r436;
	mul.lo.s32 	%r439, %r438, %r436;
	sub.s32 	%r440, %r437, %r439;
	cvt.u64.u32 	%rd5444, %r438;
	cvt.u64.u32 	%rd5445, %r440;
	bra.uni 	$L__BB4_1357;
$L__BB4_1356:
	div.s64 	%rd5444, %rd5442, %rd2301;
	mul.lo.s64 	%rd3051, %rd5444, %rd2301;
	sub.s64 	%rd5445, %rd5442, %rd3051;
$L__BB4_1357:
	ld.global.f64 	%fd987, [%rd8+48];
	cvt.rn.f64.s64 	%fd988, %rd5445;
	ld.global.f64 	%fd989, [%rd8+64];
	fma.rn.f64 	%fd594, %fd989, %fd988, %fd987;
	ld.global.u64 	%rd2308, [%rd6+8];
	or.b64  	%rd3052, %rd5444, %rd2308;
	and.b64  	%rd3053, %rd3052, -4294967296;
	setp.ne.s64 	%p65, %rd3053, 0;
	@%p65 bra 	$L__BB4_1359;
	cvt.u32.u64 	%r441, %rd2308;
	cvt.u32.u64 	%r442, %rd5444;
	div.u32 	%r443, %r442, %r441;
	mul.lo.s32 	%r444, %r443, %r441;
	sub.s32 	%r445, %r442, %r444;
	cvt.u64.u32 	%rd5446, %r443;
	cvt.u64.u32 	%rd5447, %r445;
	bra.uni 	$L__BB4_1360;
$L__BB4_1359:
	div.s64 	%rd5446, %rd5444, %rd2308;
	mul.lo.s64 	%rd3054, %rd5446, %rd2308;
	sub.s64 	%rd5447, %rd5444, %rd3054;
$L__BB4_1360:
	ld.global.f64 	%fd990, [%rd8+24];
	cvt.rn.f64.s64 	%fd991, %rd5447;
	ld.global.f64 	%fd992, [%rd8+40];
	fma.rn.f64 	%fd595, %fd992, %fd991, %fd990;
	ld.global.u64 	%rd2315, [%rd6];
	or.b64  	%rd3055, %rd5446, %rd2315;
	and.b64  	%rd3056, %rd3055, -4294967296;
	setp.ne.s64 	%p66, %rd3056, 0;
	@%p66 bra 	$L__BB4_1362;
	cvt.u32.u64 	%r446, %rd2315;
	cvt.u32.u64 	%r447, %rd5446;
	rem.u32 	%r448, %r447, %r446;
	cvt.u64.u32 	%rd5448, %r448;
	bra.uni 	$L__BB4_1363;
$L__BB4_1362:
	rem.s64 	%rd5448, %rd5446, %rd2315;
$L__BB4_1363:
	ld.global.f64 	%fd993, [%rd8];
	cvt.rn.f64.s64 	%fd994, %rd5448;
	ld.global.f64 	%fd995, [%rd8+16];
	fma.rn.f64 	%fd996, %fd995, %fd994, %fd993;
	ld.global.f64 	%fd997, [%rd7];
	fma.rn.f64 	%fd998, %fd997, %fd996, 0d0000000000000000;
	ld.global.f64 	%fd999, [%rd7+8];
	fma.rn.f64 	%fd1000, %fd999, %fd595, %fd998;
	ld.global.f64 	%fd1001, [%rd7+16];
	fma.rn.f64 	%fd1002, %fd1001, %fd594, %fd1000;
	ld.global.f64 	%fd1003, [%rd7+24];
	fma.rn.f64 	%fd1004, %fd1003, %fd593, %fd1002;
	ld.global.f64 	%fd1005, [%rd7+32];
	fma.rn.f64 	%fd1006, %fd1005, %fd592, %fd1004;
	ld.global.f64 	%fd1007, [%rd7+40];
	fma.rn.f64 	%fd1008, %fd1007, %fd591, %fd1006;
	ld.global.f64 	%fd1009, [%rd7+48];
	fma.rn.f64 	%fd1010, %fd1009, %fd590, %fd1008;
	ld.global.f64 	%fd1011, [%rd7+56];
	fma.rn.f64 	%fd1012, %fd1011, %fd589, %fd1010;
	ld.global.f64 	%fd1013, [%rd7+64];
	fma.rn.f64 	%fd1014, %fd1013, %fd588, %fd1012;
	ld.global.f64 	%fd1015, [%rd7+72];
	fma.rn.f64 	%fd1016, %fd1015, %fd587, %fd1014;
	ld.global.f64 	%fd1017, [%rd7+80];
	sub.f64 	%fd1018, %fd1016, %fd1017;
	abs.f64 	%fd1019, %fd1018;
	ld.global.f64 	%fd1021, [%rd5];
	setp.lt.f64 	%p67, %fd1019, %fd1021;
	ld.global.f64 	%fd1023, [%rd7+96];
	fma.rn.f64 	%fd1024, %fd1023, %fd996, 0d0000000000000000;
	ld.global.f64 	%fd1025, [%rd7+104];
	fma.rn.f64 	%fd1026, %fd1025, %fd595, %fd1024;
	ld.global.f64 	%fd1027, [%rd7+112];
	fma.rn.f64 	%fd1028, %fd1027, %fd594, %fd1026;
	ld.global.f64 	%fd1029, [%rd7+120];
	fma.rn.f64 	%fd1030, %fd1029, %fd593, %fd1028;
	ld.global.f64 	%fd1031, [%rd7+128];
	fma.rn.f64 	%fd1032, %fd1031, %fd592, %fd1030;
	ld.global.f64 	%fd1033, [%rd7+136];
	fma.rn.f64 	%fd1034, %fd1033, %fd591, %fd1032;
	ld.global.f64 	%fd1035, [%rd7+144];
	fma.rn.f64 	%fd1036, %fd1035, %fd590, %fd1034;
	ld.global.f64 	%fd1037, [%rd7+152];
	fma.rn.f64 	%fd1038, %fd1037, %fd589, %fd1036;
	ld.global.f64 	%fd1039, [%rd7+160];
	fma.rn.f64 	%fd1040, %fd1039, %fd588, %fd1038;
	ld.global.f64 	%fd1041, [%rd7+168];
	fma.rn.f64 	%fd1042, %fd1041, %fd587, %fd1040;
	ld.global.f64 	%fd1043, [%rd7+176];
	sub.f64 	%fd1044, %fd1042, %fd1043;
	abs.f64 	%fd1045, %fd1044;
	ld.global.f64 	%fd1047, [%rd5+8];
	setp.lt.f64 	%p68, %fd1045, %fd1047;
	ld.global.f64 	%fd1049, [%rd7+192];
	fma.rn.f64 	%fd1050, %fd1049, %fd996, 0d0000000000000000;
	ld.global.f64 	%fd1051, [%rd7+200];
	fma.rn.f64 	%fd1052, %fd1051, %fd595, %fd1050;
	ld.global.f64 	%fd1053, [%rd7+208];
	fma.rn.f64 	%fd1054, %fd1053, %fd594, %fd1052;
	ld.global.f64 	%fd1055, [%rd7+216];
	fma.rn.f64 	%fd1056, %fd1055, %fd593, %fd1054;
	ld.global.f64 	%fd1057, [%rd7+224];
	fma.rn.f64 	%fd1058, %fd1057, %fd592, %fd1056;
	ld.global.f64 	%fd1059, [%rd7+232];
	fma.rn.f64 	%fd1060, %fd1059, %fd591, %fd1058;
	ld.global.f64 	%fd1061, [%rd7+240];
	fma.rn.f64 	%fd1062, %fd1061, %fd590, %fd1060;
	ld.global.f64 	%fd1063, [%rd7+248];
	fma.rn.f64 	%fd1064, %fd1063, %fd589, %fd1062;
	ld.global.f64 	%fd1065, [%rd7+256];
	fma.rn.f64 	%fd1066, %fd1065, %fd588, %fd1064;
	ld.global.f64 	%fd1067, [%rd7+264];
	fma.rn.f64 	%fd1068, %fd1067, %fd587, %fd1066;
	ld.global.f64 	%fd1069, [%rd7+272];
	sub.f64 	%fd1070, %fd1068, %fd1069;
	abs.f64 	%fd1071, %fd1070;
	ld.global.f64 	%fd1073, [%rd5+16];
	setp.lt.f64 	%p69, %fd1071, %fd1073;
	ld.global.f64 	%fd1075, [%rd7+288];
	fma.rn.f64 	%fd1076, %fd1075, %fd996, 0d0000000000000000;
	ld.global.f64 	%fd1077, [%rd7+296];
	fma.rn.f64 	%fd1078, %fd1077, %fd595, %fd1076;
	ld.global.f64 	%fd1079, [%rd7+304];
	fma.rn.f64 	%fd1080, %fd1079, %fd594, %fd1078;
	ld.global.f64 	%fd1081, [%rd7+312];
	fma.rn.f64 	%fd1082, %fd1081, %fd593, %fd1080;
	ld.global.f64 	%fd1083, [%rd7+320];
	fma.rn.f64 	%fd1084, %fd1083, %fd592, %fd1082;
	ld.global.f64 	%fd1085, [%rd7+328];
	fma.rn.f64 	%fd1086, %fd1085, %fd591, %fd1084;
	ld.global.f64 	%fd1087, [%rd7+336];
	fma.rn.f64 	%fd1088, %fd1087, %fd590, %fd1086;
	ld.global.f64 	%fd1089, [%rd7+344];
	fma.rn.f64 	%fd1090, %fd1089, %fd589, %fd1088;
	ld.global.f64 	%fd1091, [%rd7+352];
	fma.rn.f64 	%fd1092, %fd1091, %fd588, %fd1090;
	ld.global.f64 	%fd1093, [%rd7+360];
	fma.rn.f64 	%fd1094, %fd1093, %fd587, %fd1092;
	ld.global.f64 	%fd1095, [%rd7+368];
	sub.f64 	%fd1096, %fd1094, %fd1095;
	abs.f64 	%fd1097, %fd1096;
	ld.global.f64 	%fd1099, [%rd5+24];
	setp.lt.f64 	%p70, %fd1097, %fd1099;
	ld.global.f64 	%fd1101, [%rd7+384];
	fma.rn.f64 	%fd1102, %fd1101, %fd996, 0d0000000000000000;
	ld.global.f64 	%fd1103, [%rd7+392];
	fma.rn.f64 	%fd1104, %fd1103, %fd595, %fd1102;
	ld.global.f64 	%fd1105, [%rd7+400];
	fma.rn.f64 	%fd1106, %fd1105, %fd594, %fd1104;
	ld.global.f64 	%fd1107, [%rd7+408];
	fma.rn.f64 	%fd1108, %fd1107, %fd593, %fd1106;
	ld.global.f64 	%fd1109, [%rd7+416];
	fma.rn.f64 	%fd1110, %fd1109, %fd592, %fd1108;
	ld.global.f64 	%fd1111, [%rd7+424];
	fma.rn.f64 	%fd1112, %fd1111, %fd591, %fd1110;
	ld.global.f64 	%fd1113, [%rd7+432];
	fma.rn.f64 	%fd1114, %fd1113, %fd590, %fd1112;
	ld.global.f64 	%fd1115, [%rd7+440];
	fma.rn.f64 	%fd1116, %fd1115, %fd589, %fd1114;
	ld.global.f64 	%fd1117, [%rd7+448];
	fma.rn.f64 	%fd1118, %fd1117, %fd588, %fd1116;
	ld.global.f64 	%fd1119, [%rd7+456];
	fma.rn.f64 	%fd1120, %fd1119, %fd587, %fd1118;
	ld.global.f64 	%fd1121, [%rd7+464];
	sub.f64 	%fd1122, %fd1120, %fd1121;
	abs.f64 	%fd1123, %fd1122;
	ld.global.f64 	%fd1125, [%rd5+32];
	setp.lt.f64 	%p71, %fd1123, %fd1125;
	ld.global.f64 	%fd1127, [%rd7+480];
	fma.rn.f64 	%fd1128, %fd1127, %fd996, 0d0000000000000000;
	ld.global.f64 	%fd1129, [%rd7+488];
	fma.rn.f64 	%fd1130, %fd1129, %fd595, %fd1128;
	ld.global.f64 	%fd1131, [%rd7+496];
	fma.rn.f64 	%fd1132, %fd1131, %fd594, %fd1130;
	ld.global.f64 	%fd1133, [%rd7+504];
	fma.rn.f64 	%fd1134, %fd1133, %fd593, %fd1132;
	ld.global.f64 	%fd1135, [%rd7+512];
	fma.rn.f64 	%fd1136, %fd1135, %fd592, %fd1134;
	ld.global.f64 	%fd1137, [%rd7+520];
	fma.rn.f64 	%fd1138, %fd1137, %fd591, %fd1136;
	ld.global.f64 	%fd1139, [%rd7+528];
	fma.rn.f64 	%fd1140, %fd1139, %fd590, %fd1138;
	ld.global.f64 	%fd1141, [%rd7+536];
	fma.rn.f64 	%fd1142, %fd1141, %fd589, %fd1140;
	ld.global.f64 	%fd1143, [%rd7+544];
	fma.rn.f64 	%fd1144, %fd1143, %fd588, %fd1142;
	ld.global.f64 	%fd1145, [%rd7+552];
	fma.rn.f64 	%fd1146, %fd1145, %fd587, %fd1144;
	ld.global.f64 	%fd1147, [%rd7+560];
	sub.f64 	%fd1148, %fd1146, %fd1147;
	abs.f64 	%fd1149, %fd1148;
	ld.global.f64 	%fd1151, [%rd5+40];
	setp.lt.f64 	%p72, %fd1149, %fd1151;
	ld.global.f64 	%fd1153, [%rd7+576];
	fma.rn.f64 	%fd1154, %fd1153, %fd996, 0d0000000000000000;
	ld.global.f64 	%fd1155, [%rd7+584];
	fma.rn.f64 	%fd1156, %fd1155, %fd595, %fd1154;
	ld.global.f64 	%fd1157, [%rd7+592];
	fma.rn.f64 	%fd1158, %fd1157, %fd594, %fd1156;
	ld.global.f64 	%fd1159, [%rd7+600];
	fma.rn.f64 	%fd1160, %fd1159, %fd593, %fd1158;
	ld.global.f64 	%fd1161, [%rd7+608];
	fma.rn.f64 	%fd1162, %fd1161, %fd592, %fd1160;
	ld.global.f64 	%fd1163, [%rd7+616];
	fma.rn.f64 	%fd1164, %fd1163, %fd591, %fd1162;
	ld.global.f64 	%fd1165, [%rd7+624];
	fma.rn.f64 	%fd1166, %fd1165, %fd590, %fd1164;
	ld.global.f64 	%fd1167, [%rd7+632];
	fma.rn.f64 	%fd1168, %fd1167, %fd589, %fd1166;
	ld.global.f64 	%fd1169, [%rd7+640];
	fma.rn.f64 	%fd1170, %fd1169, %fd588, %fd1168;
	ld.global.f64 	%fd1171, [%rd7+648];
	fma.rn.f64 	%fd1172, %fd1171, %fd587, %fd1170;
	ld.global.f64 	%fd1173, [%rd7+656];
	sub.f64 	%fd1174, %fd1172, %fd1173;
	abs.f64 	%fd1175, %fd1174;
	ld.global.f64 	%fd1177, [%rd5+48];
	setp.lt.f64 	%p73, %fd1175, %fd1177;
	ld.global.f64 	%fd1179, [%rd7+672];
	fma.rn.f64 	%fd1180, %fd1179, %fd996, 0d0000000000000000;
	ld.global.f64 	%fd1181, [%rd7+680];
	fma.rn.f64 	%fd1182, %fd1181, %fd595, %fd1180;
	ld.global.f64 	%fd1183, [%rd7+688];
	fma.rn.f64 	%fd1184, %fd1183, %fd594, %fd1182;
	ld.global.f64 	%fd1185, [%rd7+696];
	fma.rn.f64 	%fd1186, %fd1185, %fd593, %fd1184;
	ld.global.f64 	%fd1187, [%rd7+704];
	fma.rn.f64 	%fd1188, %fd1187, %fd592, %fd1186;
	ld.global.f64 	%fd1189, [%rd7+712];
	fma.rn.f64 	%fd1190, %fd1189, %fd591, %fd1188;
	ld.global.f64 	%fd1191, [%rd7+720];
	fma.rn.f64 	%fd1192, %fd1191, %fd590, %fd1190;
	ld.global.f64 	%fd1193, [%rd7+728];
	fma.rn.f64 	%fd1194, %fd1193, %fd589, %fd1192;
	ld.global.f64 	%fd1195, [%rd7+736];
	fma.rn.f64 	%fd1196, %fd1195, %fd588, %fd1194;
	ld.global.f64 	%fd1197, [%rd7+744];
	fma.rn.f64 	%fd1198, %fd1197, %fd587, %fd1196;
	ld.global.f64 	%fd1199, [%rd7+752];
	sub.f64 	%fd1200, %fd1198, %fd1199;
	abs.f64 	%fd1201, %fd1200;
	ld.global.f64 	%fd1203, [%rd5+56];
	setp.lt.f64 	%p74, %fd1201, %fd1203;
	ld.global.f64 	%fd1205, [%rd7+768];
	fma.rn.f64 	%fd1206, %fd1205, %fd996, 0d0000000000000000;
	ld.global.f64 	%fd1207, [%rd7+776];
	fma.rn.f64 	%fd1208, %fd1207, %fd595, %fd1206;
	ld.global.f64 	%fd1209, [%rd7+784];
	fma.rn.f64 	%fd1210, %fd1209, %fd594, %fd1208;
	ld.global.f64 	%fd1211, [%rd7+792];
	fma.rn.f64 	%fd1212, %fd1211, %fd593, %fd1210;
	ld.global.f64 	%fd1213, [%rd7+800];
	fma.rn.f64 	%fd1214, %fd1213, %fd592, %fd1212;
	ld.global.f64 	%fd1215, [%rd7+808];
	fma.rn.f64 	%fd1216, %fd1215, %fd591, %fd1214;
	ld.global.f64 	%fd1217, [%rd7+816];
	fma.rn.f64 	%fd1218, %fd1217, %fd590, %fd1216;
	ld.global.f64 	%fd1219, [%rd7+824];
	fma.rn.f64 	%fd1220, %fd1219, %fd589, %fd1218;
	ld.global.f64 	%fd1221, [%rd7+832];
	fma.rn.f64 	%fd1222, %fd1221, %fd588, %fd1220;
	ld.global.f64 	%fd1223, [%rd7+840];
	fma.rn.f64 	%fd1224, %fd1223, %fd587, %fd1222;
	ld.global.f64 	%fd1225, [%rd7+848];
	sub.f64 	%fd1226, %fd1224, %fd1225;
	abs.f64 	%fd1227, %fd1226;
	ld.global.f64 	%fd1229, [%rd5+64];
	setp.lt.f64 	%p75, %fd1227, %fd1229;
	ld.global.f64 	%fd1231, [%rd7+864];
	fma.rn.f64 	%fd1232, %fd1231, %fd996, 0d0000000000000000;
	ld.global.f64 	%fd1233, [%rd7+872];
	fma.rn.f64 	%fd1234, %fd1233, %fd595, %fd1232;
	ld.global.f64 	%fd1235, [%rd7+880];
	fma.rn.f64 	%fd1236, %fd1235, %fd594, %fd1234;
	ld.global.f64 	%fd1237, [%rd7+888];
	fma.rn.f64 	%fd1238, %fd1237, %fd593, %fd1236;
	ld.global.f64 	%fd1239, [%rd7+896];
	fma.rn.f64 	%fd1240, %fd1239, %fd592, %fd1238;
	ld.global.f64 	%fd1241, [%rd7+904];
	fma.rn.f64 	%fd1242, %fd1241, %fd591, %fd1240;
	ld.global.f64 	%fd1243, [%rd7+912];
	fma.rn.f64 	%fd1244, %fd1243, %fd590, %fd1242;
	ld.global.f64 	%fd1245, [%rd7+920];
	fma.rn.f64 	%fd1246, %fd1245, %fd589, %fd1244;
	ld.global.f64 	%fd1247, [%rd7+928];
	fma.rn.f64 	%fd1248, %fd1247, %fd588, %fd1246;
	ld.global.f64 	%fd1249, [%rd7+936];
	fma.rn.f64 	%fd1250, %fd1249, %fd587, %fd1248;
	ld.global.f64 	%fd1251, [%rd7+944];
	sub.f64 	%fd1252, %fd1250, %fd1251;
	abs.f64 	%fd1253, %fd1252;
	ld.global.f64 	%fd1254, [%rd5+72];
	setp.lt.f64 	%p76, %fd1253, %fd1254;
	and.pred  	%p77, %p76, %p75;
	and.pred  	%p78, %p77, %p74;
	and.pred  	%p79, %p78, %p73;
	and.pred  	%p80, %p79, %p72;
	and.pred  	%p81, %p80, %p71;
	and.pred  	%p82, %p81, %p70;
	and.pred  	%p83, %p82, %p69;
	and.pred  	%p84, %p83, %p68;
	and.pred  	%p85, %p84, %p67;
	selp.u32 	%r3301, 1, 0, %p85;
$L__BB4_1364:
	add.s32 	%r450, %r220, 2;
	setp.ge.s32 	%p86, %r450, %r140;
	mov.b32 	%r3302, 1;
	@%p86 bra 	$L__BB4_1396;
	ld.global.u64 	%rd2319, [%rd6+72];
	or.b64  	%rd3057, %rd2176, %rd2319;
	and.b64  	%rd3058, %rd3057, -4294967296;
	setp.ne.s64 	%p87, %rd3058, 0;
	@%p87 bra 	$L__BB4_1367;
	cvt.u32.u64 	%r451, %rd2319;
	cvt.u32.u64 	%r452, %rd2176;
	div.u32 	%r453, %r452, %r451;
	mul.lo.s32 	%r454, %r453, %r451;
	sub.s32 	%r455, %r452, %r454;
	cvt.u64.u32 	%rd5449, %r453;
	cvt.u64.u32 	%rd5450, %r455;
	bra.uni 	$L__BB4_1368;
$L__BB4_1367:
	div.s64 	%rd5449, %rd2176, %rd2319;
	mul.lo.s64 	%rd3059, %rd5449, %rd2319;
	sub.s64 	%rd5450, %rd2176, %rd3059;
$L__BB4_1368:
	ld.global.f64 	%fd1255, [%rd8+216];
	cvt.rn.f64.s64 	%fd1256, %rd5450;
	ld.global.f64 	%fd1257, [%rd8+232];
	fma.rn.f64 	%fd596, %fd1257, %fd1256, %fd1255;
	ld.global.u64 	%rd2326, [%rd6+64];
	or.b64  	%rd3060, %rd5449, %rd2326;
	and.b64  	%rd3061, %rd3060, -4294967296;
	setp.ne.s64 	%p88, %rd3061, 0;
	@%p88 bra 	$L__BB4_1370;
	cvt.u32.u64 	%r456, %rd2326;
	cvt.u32.u64 	%r457, %rd5449;
	div.u32 	%r458, %r457, %r456;
	mul.lo.s32 	%r459, %r458, %r456;
	sub.s32 	%r460, %r457, %r459;
	cvt.u64.u32 	%rd5451, %r458;
	cvt.u64.u32 	%rd5452, %r460;
	bra.uni 	$L__BB4_1371;
$L__BB4_1370:
	div.s64 	%rd5451, %rd5449, %rd2326;
	mul.lo.s64 	%rd3062, %rd5451, %rd2326;
	sub.s64 	%rd5452, %rd5449, %rd3062;
$L__BB4_1371:
	ld.global.f64 	%fd1258, [%rd8+192];
	cvt.rn.f64.s64 	%fd1259, %rd5452;
	ld.global.f64 	%fd1260, [%rd8+208];
	fma.rn.f64 	%fd597, %fd1260, %fd1259, %fd1258;
	ld.global.u64 	%rd2333, [%rd6+56];
	or.b64  	%rd3063, %rd5451, %rd2333;
	and.b64  	%rd3064, %rd3063, -4294967296;
	setp.ne.s64 	%p89, %rd3064, 0;
	@%p89 bra 	$L__BB4_1373;
	cvt.u32.u64 	%r461, %rd2333;
	cvt.u32.u64 	%r462, %rd5451;
	div.u32 	%r463, %r462, %r461;
	mul.lo.s32 	%r464, %r463, %r461;
	sub.s32 	%r465, %r462, %r464;
	cvt.u64.u32 	%rd5453, %r463;
	cvt.u64.u32 	%rd5454, %r465;
	bra.uni 	$L__BB4_1374;
$L__BB4_1373:
	div.s64 	%rd5453, %rd5451, %rd2333;
	mul.lo.s64 	%rd3065, %rd5453, %rd2333;
	sub.s64 	%rd5454, %rd5451, %rd3065;
$L__BB4_1374:
	ld.global.f64 	%fd1261, [%rd8+168];
	cvt.rn.f64.s64 	%fd1262, %rd5454;
	ld.global.f64 	%fd1263, [%rd8+184];
	fma.rn.f64 	%fd598, %fd1263, %fd1262, %fd1261;
	ld.global.u64 	%rd2340, [%rd6+48];
	or.b64  	%rd3066, %rd5453, %rd2340;
	and.b64  	%rd3067, %rd3066, -4294967296;
	setp.ne.s64 	%p90, %rd3067, 0;
	@%p90 bra 	$L__BB4_1376;
	cvt.u32.u64 	%r466, %rd2340;
	cvt.u32.u64 	%r467, %rd5453;
	div.u32 	%r468, %r467, %r466;
	mul.lo.s32 	%r469, %r468, %r466;
	sub.s32 	%r470, %r467, %r469;
	cvt.u64.u32 	%rd5455, %r468;
	cvt.u64.u32 	%rd5456, %r470;
	bra.uni 	$L__BB4_1377;
$L__BB4_1376:
	div.s64 	%rd5455, %rd5453, %rd2340;
	mul.lo.s64 	%rd3068, %rd5455, %rd2340;
	sub.s64 	%rd5456, %rd5453, %rd3068;
$L__BB4_1377:
	ld.global.f64 	%fd1264, [%rd8+144];
	cvt.rn.f64.s64 	%fd1265, %rd5456;
	ld.global.f64 	%fd1266, [%rd8+160];
	fma.rn.f64 	%fd599, %fd1266, %fd1265, %fd1264;
	ld.global.u64 	%rd2347, [%rd6+40];
	or.b64  	%rd3069, %rd5455, %rd2347;
	and.b64  	%rd3070, %rd3069, -4294967296;
	setp.ne.s64 	%p91, %rd3070, 0;
	@%p91 bra 	$L__BB4_1379;
	cvt.u32.u64 	%r471, %rd2347;
	cvt.u32.u64 	%r472, %rd5455;
	div.u32 	%r473, %r472, %r471;
	mul.lo.s32 	%r474, %r473, %r471;
	sub.s32 	%r475, %r472, %r474;
	cvt.u64.u32 	%rd5457, %r473;
	cvt.u64.u32 	%rd5458, %r475;
	bra.uni 	$L__BB4_1380;
$L__BB4_1379:
	div.s64 	%rd5457, %rd5455, %rd2347;
	mul.lo.s64 	%rd3071, %rd5457, %rd2347;
	sub.s64 	%rd5458, %rd5455, %rd3071;
$L__BB4_1380:
	ld.global.f64 	%fd1267, [%rd8+120];
	cvt.rn.f64.s64 	%fd1268, %rd5458;
	ld.global.f64 	%fd1269, [%rd8+136];
	fma.rn.f64 	%fd600, %fd1269, %fd1268, %fd1267;
	ld.global.u64 	%rd2354, [%rd6+32];
	or.b64  	%rd3072, %rd5457, %rd2354;
	and.b64  	%rd3073, %rd3072, -4294967296;
	setp.ne.s64 	%p92, %rd3073, 0;
	@%p92 bra 	$L__BB4_1382;
	cvt.u32.u64 	%r476, %rd2354;
	cvt.u32.u64 	%r477, %rd5457;
	div.u32 	%r478, %r477, %r476;
	mul.lo.s32 	%r479, %r478, %r476;
	sub.s32 	%r480, %r477, %r479;
	cvt.u64.u32 	%rd5459, %r478;
	cvt.u64.u32 	%rd5460, %r480;
	bra.uni 	$L__BB4_1383;
$L__BB4_1382:
	div.s64 	%rd5459, %rd5457, %rd2354;
	mul.lo.s64 	%rd3074, %rd5459, %rd2354;
	sub.s64 	%rd5460, %rd5457, %rd3074;
$L__BB4_1383:
	ld.global.f64 	%fd1270, [%rd8+96];
	cvt.rn.f64.s64 	%fd1271, %rd5460;
	ld.global.f64 	%fd1272, [%rd8+112];
	fma.rn.f64 	%fd601, %fd1272, %fd1271, %fd1270;
	ld.global.u64 	%rd2361, [%rd6+24];
	or.b64  	%rd3075, %rd5459, %rd2361;
	and.b64  	%rd3076, %rd3075, -4294967296;
	setp.ne.s64 	%p93, %rd3076, 0;
	@%p93 bra 	$L__BB4_1385;
	cvt.u32.u64 	%r481, %rd2361;
	cvt.u32.u64 	%r482, %rd5459;
	div.u32 	%r483, %r482, %r481;
	mul.lo.s32 	%r484, %r483, %r481;
	sub.s32 	%r485, %r482, %r484;
	cvt.u64.u32 	%rd5461, %r483;
	cvt.u64.u32 	%rd5462, %r485;
	bra.uni 	$L__BB4_1386;
$L__BB4_1385:
	div.s64 	%rd5461, %rd5459, %rd2361;
	mul.lo.s64 	%rd3077, %rd5461, %rd2361;
	sub.s64 	%rd5462, %rd5459, %rd3077;
$L__BB4_1386:
	ld.global.f64 	%fd1273, [%rd8+72];
	cvt.rn.f64.s64 	%fd1274, %rd5462;
	ld.global.f64 	%fd1275, [%rd8+88];
	fma.rn.f64 	%fd602, %fd1275, %fd1274, %fd1273;
	ld.global.u64 	%rd2368, [%rd6+16];
	or.b64  	%rd3078, %rd5461, %rd2368;
	and.b64  	%rd3079, %rd3078, -4294967296;
	setp.ne.s64 	%p94, %rd3079, 0;
	@%p94 bra 	$L__BB4_1388;
	cvt.u32.u64 	%r486, %rd2368;
	cvt.u32.u64 	%r487, %rd5461;
	div.u32 	%r488, %r487, %r486;
	mul.lo.s32 	%r489, %r488, %r486;
	sub.s32 	%r490, %r487, %r489;
	cvt.u64.u32 	%rd5463, %r488;
	cvt.u64.u32 	%rd5464, %r490;
	bra.uni 	$L__BB4_1389;
$L__BB4_1388:
	div.s64 	%rd5463, %rd5461, %rd2368;
	mul.lo.s64 	%rd3080, %rd5463, %rd2368;
	sub.s64 	%rd5464, %rd5461, %rd3080;
$L__BB4_1389:
	ld.global.f64 	%fd1276, [%rd8+48];
	cvt.rn.f64.s64 	%fd1277, %rd5464;
	ld.global.f64 	%fd1278, [%rd8+64];
	fma.rn.f64 	%fd603, %fd1278, %fd1277, %fd1276;
	ld.global.u64 	%rd2375, [%rd6+8];
	or.b64  	%rd3081, %rd5463, %rd2375;
	and.b64  	%rd3082, %rd3081, -4294967296;
	setp.ne.s64 	%p95, %rd3082, 0;
	@%p95 bra 	$L__BB4_1391;
	cvt.u32.u64 	%r491, %rd2375;
	cvt.u32.u64 	%r492, %rd5463;
	div.u32 	%r493, %r492, %r491;
	mul.lo.s32 	%r494, %r493, %r491;
	sub.s32 	%r495, %r492, %r494;
	cvt.u64.u32 	%rd5465, %r493;
	cvt.u64.u32 	%rd5466, %r495;
	bra.uni 	$L__BB4_1392;
$L__BB4_1391:
	div.s64 	%rd5465, %rd5463, %rd2375;
	mul.lo.s64 	%rd3083, %rd5465, %rd2375;
	sub.s64 	%rd5466, %rd5463, %rd3083;
$L__BB4_1392:
	ld.global.f64 	%fd1279, [%rd8+24];
	cvt.rn.f64.s64 	%fd1280, %rd5466;
	ld.global.f64 	%fd1281, [%rd8+40];
	fma.rn.f64 	%fd604, %fd1281, %fd1280, %fd1279;
	ld.global.u64 	%rd2382, [%rd6];
	or.b64  	%rd3084, %rd5465, %rd2382;
	and.b64  	%rd3085, %rd3084, -4294967296;
	setp.ne.s64 	%p96, %rd3085, 0;
	@%p96 bra 	$L__BB4_1394;
	cvt.u32.u64 	%r496, %rd2382;
	cvt.u32.u64 	%r497, %rd5465;
	rem.u32 	%r498, %r497, %r496;
	cvt.u64.u32 	%rd5467, %r498;
	bra.uni 	$L__BB4_1395;
$L__BB4_1394:
	rem.s64 	%rd5467, %rd5465, %rd2382;
$L__BB4_1395:
	ld.global.f64 	%fd1282, [%rd8];
	cvt.rn.f64.s64 	%fd1283, %rd5467;
	ld.global.f64 	%fd1284, [%rd8+16];
	fma.rn.f64 	%fd1285, %fd1284, %fd1283, %fd1282;
	ld.global.f64 	%fd1286, [%rd7];
	fma.rn.f64 	%fd1287, %fd1286, %fd1285, 0d0000000000000000;
	ld.global.f64 	%fd1288, [%rd7+8];
	fma.rn.f64 	%fd1289, %fd1288, %fd604, %fd1287;
	ld.global.f64 	%fd1290, [%rd7+16];
	fma.rn.f64 	%fd1291, %fd1290, %fd603, %fd1289;
	ld.global.f64 	%fd1292, [%rd7+24];
	fma.rn.f64 	%fd1293, %fd1292, %fd602, %fd1291;
	ld.global.f64 	%fd1294, [%rd7+32];
	fma.rn.f64 	%fd1295, %fd1294, %fd601, %fd1293;
	ld.global.f64 	%fd1296, [%rd7+40];
	fma.rn.f64 	%fd1297, %fd1296, %fd600, %fd1295;
	ld.global.f64 	%fd1298, [%rd7+48];
	fma.rn.f64 	%fd1299, %fd1298, %fd599, %fd1297;
	ld.global.f64 	%fd1300, [%rd7+56];
	fma.rn.f64 	%fd1301, %fd1300, %fd598, %fd1299;
	ld.global.f64 	%fd1302, [%rd7+64];
	fma.rn.f64 	%fd1303, %fd1302, %fd597, %fd1301;
	ld.global.f64 	%fd1304, [%rd7+72];
	fma.rn.f64 	%fd1305, %fd1304, %fd596, %fd1303;
	ld.global.f64 	%fd1306, [%rd7+80];
	sub.f64 	%fd1307, %fd1305, %fd1306;
	abs.f64 	%fd1308, %fd1307;
	ld.global.f64 	%fd1310, [%rd5];
	setp.lt.f64 	%p97, %fd1308, %fd1310;
	ld.global.f64 	%fd1312, [%rd7+96];
	fma.rn.f64 	%fd1313, %fd1312, %fd1285, 0d0000000000000000;
	ld.global.f64 	%fd1314, [%rd7+104];
	fma.rn.f64 	%fd1315, %fd1314, %fd604, %fd1313;
	ld.global.f64 	%fd1316, [%rd7+112];
	fma.rn.f64 	%fd1317, %fd1316, %fd603, %fd1315;
	ld.global.f64 	%fd1318, [%rd7+120];
	fma.rn.f64 	%fd1319, %fd1318, %fd602, %fd1317;
	ld.global.f64 	%fd1320, [%rd7+128];
	fma.rn.f64 	%fd1321, %fd1320, %fd601, %fd1319;
	ld.global.f64 	%fd1322, [%rd7+136];
	fma.rn.f64 	%fd1323, %fd1322, %fd600, %fd1321;
	ld.global.f64 	%fd1324, [%rd7+144];
	fma.rn.f64 	%fd1325, %fd1324, %fd599, %fd1323;
	ld.global.f64 	%fd1326, [%rd7+152];
	fma.rn.f64 	%fd1327, %fd1326, %fd598, %fd1325;
	ld.global.f64 	%fd1328, [%rd7+160];
	fma.rn.f64 	%fd1329, %fd1328, %fd597, %fd1327;
	ld.global.f64 	%fd1330, [%rd7+168];
	fma.rn.f64 	%fd1331, %fd1330, %fd596, %fd1329;
	ld.global.f64 	%fd1332, [%rd7+176];
	sub.f64 	%fd1333, %fd1331, %fd1332;
	abs.f64 	%fd1334, %fd1333;
	ld.global.f64 	%fd1336, [%rd5+8];
	setp.lt.f64 	%p98, %fd1334, %fd1336;
	ld.global.f64 	%fd1338, [%rd7+192];
	fma.rn.f64 	%fd1339, %fd1338, %fd1285, 0d0000000000000000;
	ld.global.f64 	%fd1340, [%rd7+200];
	fma.rn.f64 	%fd1341, %fd1340, %fd604, %fd1339;
	ld.global.f64 	%fd1342, [%rd7+208];
	fma.rn.f64 	%fd1343, %fd1342, %fd603, %fd1341;
	ld.global.f64 	%fd1344, [%rd7+216];
	fma.rn.f64 	%fd1345, %fd1344, %fd602, %fd1343;
	ld.global.f64 	%fd1346, [%rd7+224];
	fma.rn.f64 	%fd1347, %fd1346, %fd601, %fd1345;
	ld.global.f64 	%fd1348, [%rd7+232];
	fma.rn.f64 	%fd1349, %fd1348, %fd600, %fd1347;
	ld.global.f64 	%fd1350, [%rd7+240];
	fma.rn.f64 	%fd1351, %fd1350, %fd599, %fd1349;
	ld.global.f64 	%fd1352, [%rd7+248];
	fma.rn.f64 	%fd1353, %fd1352, %fd598, %fd1351;
	ld.global.f64 	%fd1354, [%rd7+256];
	fma.rn.f64 	%fd1355, %fd1354, %fd597, %fd1353;
	ld.global.f64 	%fd1356, [%rd7+264];
	fma.rn.f64 	%fd1357, %fd1356, %fd596, %fd1355;
	ld.global.f64 	%fd1358, [%rd7+272];
	sub.f64 	%fd1359, %fd1357, %fd1358;
	abs.f64 	%fd1360, %fd1359;
	ld.global.f64 	%fd1362, [%rd5+16];
	setp.lt.f64 	%p99, %fd1360, %fd1362;
	ld.global.f64 	%fd1364, [%rd7+288];
	fma.rn.f64 	%fd1365, %fd1364, %fd1285, 0d0000000000000000;
	ld.global.f64 	%fd1366, [%rd7+296];
	fma.rn.f64 	%fd1367, %fd1366, %fd604, %fd1365;
	ld.global.f64 	%fd1368, [%rd7+304];
	fma.rn.f64 	%fd1369, %fd1368, %fd603, %fd1367;
	ld.global.f64 	%fd1370, [%rd7+312];
	fma.rn.f64 	%fd1371, %fd1370, %fd602, %fd1369;
	ld.global.f64 	%fd1372, [%rd7+320];
	fma.rn.f64 	%fd1373, %fd1372, %fd601, %fd1371;
	ld.global.f64 	%fd1374, [%rd7+328];
	fma.rn.f64 	%fd1375, %fd1374, %fd600, %fd1373;
	ld.global.f64 	%fd1376, [%rd7+336];
	fma.rn.f64 	%fd1377, %fd1376, %fd599, %fd1375;
	ld.global.f64 	%fd1378, [%rd7+344];
	fma.rn.f64 	%fd1379, %fd1378, %fd598, %fd1377;
	ld.global.f64 	%fd1380, [%rd7+352];
	fma.rn.f64 	%fd1381, %fd1380, %fd597, %fd1379;
	ld.global.f64 	%fd1382, [%rd7+360];
	fma.rn.f64 	%fd1383, %fd1382, %fd596, %fd1381;
	ld.global.f64 	%fd1384, [%rd7+368];
	sub.f64 	%fd1385, %fd1383, %fd1384;
	abs.f64 	%fd1386, %fd1385;
	ld.global.f64 	%fd1388, [%rd5+24];
	setp.lt.f64 	%p100, %fd1386, %fd1388;
	ld.global.f64 	%fd1390, [%rd7+384];
	fma.rn.f64 	%fd1391, %fd1390, %fd1285, 0d0000000000000000;
	ld.global.f64 	%fd1392, [%rd7+392];
	fma.rn.f64 	%fd1393, %fd1392, %fd604, %fd1391;
	ld.global.f64 	%fd1394, [%rd7+400];
	fma.rn.f64 	%fd1395, %fd1394, %fd603, %fd1393;
	ld.global.f64 	%fd1396, [%rd7+408];
	fma.rn.f64 	%fd1397, %fd1396, %fd602, %fd1395;
	ld.global.f64 	%fd1398, [%rd7+416];
	fma.rn.f64 	%fd1399, %fd1398, %fd601, %fd1397;
	ld.global.f64 	%fd1400, [%rd7+424];
	fma.rn.f64 	%fd1401, %fd1400, %fd600, %fd1399;
	ld.global.f64 	%fd1402, [%rd7+432];
	fma.rn.f64 	%fd1403, %fd1402, %fd599, %fd1401;
	ld.global.f64 	%fd1404, [%rd7+440];
	fma.rn.f64 	%fd1405, %fd1404, %fd598, %fd1403;
	ld.global.f64 	%fd1406, [%rd7+448];
	fma.rn.f64 	%fd1407, %fd1406, %fd597, %fd1405;
	ld.global.f64 	%fd1408, [%rd7+456];
	fma.rn.f64 	%fd1409, %fd1408, %fd596, %fd1407;
	ld.global.f64 	%fd1410, [%rd7+464];
	sub.f64 	%fd1411, %fd1409, %fd1410;
	abs.f64 	%fd1412, %fd1411;
	ld.global.f64 	%fd1414, [%rd5+32];
	setp.lt.f64 	%p101, %fd1412, %fd1414;
	ld.global.f64 	%fd1416, [%rd7+480];
	fma.rn.f64 	%fd1417, %fd1416, %fd1285, 0d0000000000000000;
	ld.global.f64 	%fd1418, [%rd7+488];
	fma.rn.f64 	%fd1419, %fd1418, %fd604, %fd1417;
	ld.global.f64 	%fd1420, [%rd7+496];
	fma.rn.f64 	%fd1421, %fd1420, %fd603, %fd1419;
	ld.global.f64 	%fd1422, [%rd7+504];
	fma.rn.f64 	%fd1423, %fd1422, %fd602, %fd1421;
	ld.global.f64 	%fd1424, [%rd7+512];
	fma.rn.f64 	%fd1425, %fd1424, %fd601, %fd1423;
	ld.global.f64 	%fd1426, [%rd7+520];
	fma.rn.f64 	%fd1427, %fd1426, %fd600, %fd1425;
	ld.global.f64 	%fd1428, [%rd7+528];
	fma.rn.f64 	%fd1429, %fd1428, %fd599, %fd1427;
	ld.global.f64 	%fd1430, [%rd7+536];
	fma.rn.f64 	%fd1431, %fd1430, %fd598, %fd1429;
	ld.global.f64 	%fd1432, [%rd7+544];
	fma.rn.f64 	%fd1433, %fd1432, %fd597, %fd1431;
	ld.global.f64 	%fd1434, [%rd7+552];
	fma.rn.f64 	%fd1435, %fd1434, %fd596, %fd1433;
	ld.global.f64 	%fd1436, [%rd7+560];
	sub.f64 	%fd1437, %fd1435, %fd1436;
	abs.f64 	%fd1438, %fd1437;
	ld.global.f64 	%fd1440, [%rd5+40];
	setp.lt.f64 	%p102, %fd1438, %fd1440;
	ld.global.f64 	%fd1442, [%rd7+576];
	fma.rn.f64 	%fd1443, %fd1442, %fd1285, 0d0000000000000000;
	ld.global.f64 	%fd1444, [%rd7+584];
	fma.rn.f64 	%fd1445, %fd1444, %fd604, %fd1443;
	ld.global.f64 	%fd1446, [%rd7+592];
	fma.rn.f64 	%fd1447, %fd1446, %fd603, %fd1445;
	ld.global.f64 	%fd1448, [%rd7+600];
	fma.rn.f64 	%fd1449, %fd1448, %fd602, %fd1447;
	ld.global.f64 	%fd1450, [%rd7+608];
	fma.rn.f64 	%fd1451, %fd1450, %fd601, %fd1449;
	ld.global.f64 	%fd1452, [%rd7+616];
	fma.rn.f64 	%fd1453, %fd1452, %fd600, %fd1451;
	ld.global.f64 	%fd1454, [%rd7+624];
	fma.rn.f64 	%fd1455, %fd1454, %fd599, %fd1453;
	ld.global.f64 	%fd1456, [%rd7+632];
	fma.rn.f64 	%fd1457, %fd1456, %fd598, %fd1455;
	ld.global.f64 	%fd1458, [%rd7+640];
	fma.rn.f64 	%fd1459, %fd1458, %fd597, %fd1457;
	ld.global.f64 	%fd1460, [%rd7+648];
	fma.rn.f64 	%fd1461, %fd1460, %fd596, %fd1459;
	ld.global.f64 	%fd1462, [%rd7+656];
	sub.f64 	%fd1463, %fd1461, %fd1462;
	abs.f64 	%fd1464, %fd1463;
	ld.global.f64 	%fd1466, [%rd5+48];
	setp.lt.f64 	%p103, %fd1464, %fd1466;
	ld.global.f64 	%fd1468, [%rd7+672];
	fma.rn.f64 	%fd1469, %fd1468, %fd1285, 0d0000000000000000;
	ld.global.f64 	%fd1470, [%rd7+680];
	fma.rn.f64 	%fd1471, %fd1470, %fd604, %fd1469;
	ld.global.f64 	%fd1472, [%rd7+688];
	fma.rn.f64 	%fd1473, %fd1472, %fd603, %fd1471;
	ld.global.f64 	%fd1474, [%rd7+696];
	fma.rn.f64 	%fd1475, %fd1474, %fd602, %fd1473;
	ld.global.f64 	%fd1476, [%rd7+704];
	fma.rn.f64 	%fd1477, %fd1476, %fd601, %fd1475;
	ld.global.f64 	%fd1478, [%rd7+712];
	fma.rn.f64 	%fd1479, %fd1478, %fd600, %fd1477;
	ld.global.f64 	%fd1480, [%rd7+720];
	fma.rn.f64 	%fd1481, %fd1480, %fd599, %fd1479;
	ld.global.f64 	%fd1482, [%rd7+728];
	fma.rn.f64 	%fd1483, %fd1482, %fd598, %fd1481;
	ld.global.f64 	%fd1484, [%rd7+736];
	fma.rn.f64 	%fd1485, %fd1484, %fd597, %fd1483;
	ld.global.f64 	%fd1486, [%rd7+744];
	fma.rn.f64 	%fd1487, %fd1486, %fd596, %fd1485;
	ld.global.f64 	%fd1488, [%rd7+752];
	sub.f64 	%fd1489, %fd1487, %fd1488;
	abs.f64 	%fd1490, %fd1489;
	ld.global.f64 	%fd1492, [%rd5+56];
	setp.lt.f64 	%p104, %fd1490, %fd1492;
	ld.global.f64 	%fd1494, [%rd7+768];
	fma.rn.f64 	%fd1495, %fd1494, %fd1285, 0d0000000000000000;
	ld.global.f64 	%fd1496, [%rd7+776];
	fma.rn.f64 	%fd1497, %fd1496, %fd604, %fd1495;
	ld.global.f64 	%fd1498, [%rd7+784];
	fma.rn.f64 	%fd1499, %fd1498, %fd603, %fd1497;
	ld.global.f64 	%fd1500, [%rd7+792];
	fma.rn.f64 	%fd1501, %fd1500, %fd602, %fd1499;
	ld.global.f64 	%fd1502, [%rd7+800];
	fma.rn.f64 	%fd1503, %fd1502, %fd601, %fd1501;
	ld.global.f64 	%fd1504, [%rd7+808];
	fma.rn.f64 	%fd1505, %fd1504, %fd600, %fd1503;
	ld.global.f64 	%fd1506, [%rd7+816];
	fma.rn.f64 	%fd1507, %fd1506, %fd599, %fd1505;
	ld.global.f64 	%fd1508, [%rd7+824];
	fma.rn.f64 	%fd1509, %fd1508, %fd598, %fd1507;
	ld.global.f64 	%fd1510, [%rd7+832];
	fma.rn.f64 	%fd1511, %fd1510, %fd597, %fd1509;
	ld.global.f64 	%fd1512, [%rd7+840];
	fma.rn.f64 	%fd1513, %fd1512, %fd596, %fd1511;
	ld.global.f64 	%fd1514, [%rd7+848];
	sub.f64 	%fd1515, %fd1513, %fd1514;
	abs.f64 	%fd1516, %fd1515;
	ld.global.f64 	%fd1518, [%rd5+64];
	setp.lt.f64 	%p105, %fd1516, %fd1518;
	ld.global.f64 	%fd1520, [%rd7+864];
	fma.rn.f64 	%fd1521, %fd1520, %fd1285, 0d0000000000000000;
	ld.global.f64 	%fd1522, [%rd7+872];
	fma.rn.f64 	%fd1523, %fd1522, %fd604, %fd1521;
	ld.global.f64 	%fd1524, [%rd7+880];
	fma.rn.f64 	%fd1525, %fd1524, %fd603, %fd1523;
	ld.global.f64 	%fd1526, [%rd7+888];
	fma.rn.f64 	%fd1527, %fd1526, %fd602, %fd1525;
	ld.global.f64 	%fd1528, [%rd7+896];
	fma.rn.f64 	%fd1529, %fd1528, %fd601, %fd1527;
	ld.global.f64 	%fd1530, [%rd7+904];
	fma.rn.f64 	%fd1531, %fd1530, %fd600, %fd1529;
	ld.global.f64 	%fd1532, [%rd7+912];
	fma.rn.f64 	%fd1533, %fd1532, %fd599, %fd1531;
	ld.global.f64 	%fd1534, [%rd7+920];
	fma.rn.f64 	%fd1535, %fd1534, %fd598, %fd1533;
	ld.global.f64 	%fd1536, [%rd7+928];
	fma.rn.f64 	%fd1537, %fd1536, %fd597, %fd1535;
	ld.global.f64 	%fd1538, [%rd7+936];
	fma.rn.f64 	%fd1539, %fd1538, %fd596, %fd1537;
	ld.global.f64 	%fd1540, [%rd7+944];
	sub.f64 	%fd1541, %fd1539, %fd1540;
	abs.f64 	%fd1542, %fd1541;
	ld.global.f64 	%fd1543, [%rd5+72];
	setp.lt.f64 	%p106, %fd1542, %fd1543;
	and.pred  	%p107, %p106, %p105;
	and.pred  	%p108, %p107, %p104;
	and.pred  	%p109, %p108, %p103;
	and.pred  	%p110, %p109, %p102;
	and.pred  	%p111, %p110, %p101;
	and.pred  	%p112, %p111, %p100;
	and.pred  	%p113, %p112, %p99;
	and.pred  	%p114, %p113, %p98;
	and.pred  	%p115, %p114, %p97;
	selp.u32 	%r3302, 1, 0, %p115;
$L__BB4_1396:
	add.s32 	%r500, %r220, 3;
	setp.ge.s32 	%p116, %r500, %r140;
	mov.b32 	%r3303, 1;
	@%p116 bra 	$L__BB4_1428;
	ld.global.u64 	%rd2386, [%rd6+72];
	or.b64  	%rd3086, %rd2177, %rd2386;
	and.b64  	%rd3087, %rd3086, -4294967296;
	setp.ne.s64 	%p117, %rd3087, 0;
	@%p117 bra 	$L__BB4_1399;
	cvt.u32.u64 	%r501, %rd2386;
	cvt.u32.u64 	%r502, %rd2177;
	div.u32 	%r503, %r502, %r501;
	mul.lo.s32 	%r504, %r503, %r501;
	sub.s32 	%r505, %r502, %r504;
	cvt.u64.u32 	%rd5468, %r503;
	cvt.u64.u32 	%rd5469, %r505;
	bra.uni 	$L__BB4_1400;
$L__BB4_1399:
	div.s64 	%rd5468, %rd2177, %rd2386;
	mul.lo.s64 	%rd3088, %rd5468, %rd2386;
	sub.s64 	%rd5469, %rd2177, %rd3088;
$L__BB4_1400:
	ld.global.f64 	%fd1544, [%rd8+216];
	cvt.rn.f64.s64 	%fd1545, %rd5469;
	ld.global.f64 	%fd1546, [%rd8+232];
	fma.rn.f64 	%fd605, %fd1546, %fd1545, %fd1544;
	ld.global.u64 	%rd2393, [%rd6+64];
	or.b64  	%rd3089, %rd5468, %rd2393;
	and.b64  	%rd3090, %rd3089, -4294967296;
	setp.ne.s64 	%p118, %rd3090, 0;
	@%p118 bra 	$L__BB4_1402;
	cvt.u32.u64 	%r506, %rd2393;
	cvt.u32.u64 	%r507, %rd5468;
	div.u32 	%r508, %r507, %r506;
	mul.lo.s32 	%r509, %r508, %r506;
	sub.s32 	%r510, %r507, %r509;
	cvt.u64.u32 	%rd5470, %r508;
	cvt.u64.u32 	%rd5471, %r510;
	bra.uni 	$L__BB4_1403;
$L__BB4_1402:
	div.s64 	%rd5470, %rd5468, %rd2393;
	mul.lo.s64 	%rd3091, %rd5470, %rd2393;
	sub.s64 	%rd5471, %rd5468, %rd3091;
$L__BB4_1403:
	ld.global.f64 	%fd1547, [%rd8+192];
	cvt.rn.f64.s64 	%fd1548, %rd5471;
	ld.global.f64 	%fd1549, [%rd8+208];
	fma.rn.f64 	%fd606, %fd1549, %fd1548, %fd1547;
	ld.global.u64 	%rd2400, [%rd6+56];
	or.b64  	%rd3092, %rd5470, %rd2400;
	and.b64  	%rd3093, %rd3092, -4294967296;
	setp.ne.s64 	%p119, %rd3093, 0;
	@%p119 bra 	$L__BB4_1405;
	cvt.u32.u64 	%r511, %rd2400;
	cvt.u32.u64 	%r512, %rd5470;
	div.u32 	%r513, %r512, %r511;
	mul.lo.s32 	%r514, %r513, %r511;
	sub.s32 	%r515, %r512, %r514;
	cvt.u64.u32 	%rd5472, %r513;
	cvt.u64.u32 	%rd5473, %r515;
	bra.uni 	$L__BB4_1406;
$L__BB4_1405:
	div.s64 	%rd5472, %rd5470, %rd2400;
	mul.lo.s64 	%rd3094, %rd5472, %rd2400;
	sub.s64 	%rd5473, %rd5470, %rd3094;
$L__BB4_1406:
	ld.global.f64 	%fd1550, [%rd8+168];
	cvt.rn.f64.s64 	%fd1551, %rd5473;
	ld.global.f64 	%fd1552, [%rd8+184];
	fma.rn.f64 	%fd607, %fd1552, %fd1551, %fd1550;
	ld.global.u64 	%rd2407, [%rd6+48];
	or.b64  	%rd3095, %rd5472, %rd2407;
	and.b64  	%rd3096, %rd3095, -4294967296;
	setp.ne.s64 	%p120, %rd3096, 0;
	@%p120 bra 	$L__BB4_1408;
	cvt.u32.u64 	%r516, %rd2407;
	cvt.u32.u64 	%r517, %rd5472;
	div.u32 	%r518, %r517, %r516;
	mul.lo.s32 	%r519, %r518, %r516;
	sub.s32 	%r520, %r517, %r519;
	cvt.u64.u32 	%rd5474, %r518;
	cvt.u64.u32 	%rd5475, %r520;
	bra.uni 	$L__BB4_1409;
$L__BB4_1408:
	div.s64 	%rd5474, %rd5472, %rd2407;
	mul.lo.s64 	%rd3097, %rd5474, %rd2407;
	sub.s64 	%rd5475, %rd5472, %rd3097;
$L__BB4_1409:
	ld.global.f64 	%fd1553, [%rd8+144];
	cvt.rn.f64.s64 	%fd1554, %rd5475;
	ld.global.f64 	%fd1555, [%rd8+160];
	fma.rn.f64 	%fd608, %fd1555, %fd1554, %fd1553;
	ld.global.u64 	%rd2414, [%rd6+40];
	or.b64  	%rd3098, %rd5474, %rd2414;
	and.b64  	%rd3099, %rd3098, -4294967296;
	setp.ne.s64 	%p121, %rd3099, 0;
	@%p121 bra 	$L__BB4_1411;
	cvt.u32.u64 	%r521, %rd2414;
	cvt.u32.u64 	%r522, %rd5474;
	div.u32 	%r523, %r522, %r521;
	mul.lo.s32 	%r524, %r523, %r521;
	sub.s32 	%r525, %r522, %r524;
	cvt.u64.u32 	%rd5476, %r523;
	cvt.u64.u32 	%rd5477, %r525;
	bra.uni 	$L__BB4_1412;
$L__BB4_1411:
	div.s64 	%rd5476, %rd5474, %rd2414;
	mul.lo.s64 	%rd3100, %rd5476, %rd2414;
	sub.s64 	%rd5477, %rd5474, %rd3100;
$L__BB4_1412:
	ld.global.f64 	%fd1556, [%rd8+120];
	cvt.rn.f64.s64 	%fd1557, %rd5477;
	ld.global.f64 	%fd1558, [%rd8+136];
	fma.rn.f64 	%fd609, %fd1558, %fd1557, %fd1556;
	ld.global.u64 	%rd2421, [%rd6+32];
	or.b64  	%rd3101, %rd5476, %rd2421;
	and.b64  	%rd3102, %rd3101, -4294967296;
	setp.ne.s64 	%p122, %rd3102, 0;
	@%p122 bra 	$L__BB4_1414;
	cvt.u32.u64 	%r526, %rd2421;
	cvt.u32.u64 	%r527, %rd5476;
	div.u32 	%r528, %r527, %r526;
	mul.lo.s32 	%r529, %r528, %r526;
	sub.s32 	%r530, %r527, %r529;
	cvt.u64.u32 	%rd5478, %r528;
	cvt.u64.u32 	%rd5479, %r530;
	bra.uni 	$L__BB4_1415;
$L__BB4_1414:
	div.s64 	%rd5478, %rd5476, %rd2421;
	mul.lo.s64 	%rd3103, %rd5478, %rd2421;
	sub.s64 	%rd5479, %rd5476, %rd3103;
$L__BB4_1415:
	ld.global.f64 	%fd1559, [%rd8+96];
	cvt.rn.f64.s64 	%fd1560, %rd5479;
	ld.global.f64 	%fd1561, [%rd8+112];
	fma.rn.f64 	%fd610, %fd1561, %fd1560, %fd1559;
	ld.global.u64 	%rd2428, [%rd6+24];
	or.b64  	%rd3104, %rd5478, %rd2428;
	and.b64  	%rd3105, %rd3104, -4294967296;
	setp.ne.s64 	%p123, %rd3105, 0;
	@%p123 bra 	$L__BB4_1417;
	cvt.u32.u64 	%r531, %rd2428;
	cvt.u32.u64 	%r532, %rd5478;
	div.u32 	%r533, %r532, %r531;
	mul.lo.s32 	%r534, %r533, %r531;
	sub.s32 	%r535, %r532, %r534;
	cvt.u64.u32 	%rd5480, %r533;
	cvt.u64.u32 	%rd5481, %r535;
	bra.uni 	$L__BB4_1418;
$L__BB4_1417:
	div.s64 	%rd5480, %rd5478, %rd2428;
	mul.lo.s64 	%rd3106, %rd5480, %rd2428;
	sub.s64 	%rd5481, %rd5478, %rd3106;
$L__BB4_1418:
	ld.global.f64 	%fd1562, [%rd8+72];
	cvt.rn.f64.s64 	%fd1563, %rd5481;
	ld.global.f64 	%fd1564, [%rd8+88];
	fma.rn.f64 	%fd611, %fd1564, %fd1563, %fd1562;
	ld.global.u64 	%rd2435, [%rd6+16];
	or.b64  	%rd3107, %rd5480, %rd2435;
	and.b64  	%rd3108, %rd3107, -4294967296;
	setp.ne.s64 	%p124, %rd3108, 0;
	@%p124 bra 	$L__BB4_1420;
	cvt.u32.u64 	%r536, %rd2435;
	cvt.u32.u64 	%r537, %rd5480;
	div.u32 	%r538, %r537, %r536;
	mul.lo.s32 	%r539, %r538, %r536;
	sub.s32 	%r540, %r537, %r539;
	cvt.u64.u32 	%rd5482, %r538;
	cvt.u64.u32 	%rd5483, %r540;
	bra.uni 	$L__BB4_1421;
$L__BB4_1420:
	div.s64 	%rd5482, %rd5480, %rd2435;
	mul.lo.s64 	%rd3109, %rd5482, %rd2435;
	sub.s64 	%rd5483, %rd5480, %rd3109;
$L__BB4_1421:
	ld.global.f64 	%fd1565, [%rd8+48];
	cvt.rn.f64.s64 	%fd1566, %rd5483;
	ld.global.f64 	%fd1567, [%rd8+64];
	fma.rn.f64 	%fd612, %fd1567, %fd1566, %fd1565;
	ld.global.u64 	%rd2442, [%rd6+8];
	or.b64  	%rd3110, %rd5482, %rd2442;
	and.b64  	%rd3111, %rd3110, -4294967296;
	setp.ne.s64 	%p125, %rd3111, 0;
	@%p125 bra 	$L__BB4_1423;
	cvt.u32.u64 	%r541, %rd2442;
	cvt.u32.u64 	%r542, %rd5482;
	div.u32 	%r543, %r542, %r541;
	mul.lo.s32 	%r544, %r543, %r541;
	sub.s32 	%r545, %r542, %r544;
	cvt.u64.u32 	%rd5484, %r543;
	cvt.u64.u32 	%rd5485, %r545;
	bra.uni 	$L__BB4_1424;
$L__BB4_1423:
	div.s64 	%rd5484, %rd5482, %rd2442;
	mul.lo.s64 	%rd3112, %rd5484, %rd2442;
	sub.s64 	%rd5485, %rd5482, %rd3112;
$L__BB4_1424:
	ld.global.f64 	%fd1568, [%rd8+24];
	cvt.rn.f64.s64 	%fd1569, %rd5485;
	ld.global.f64 	%fd1570, [%rd8+40];
	fma.rn.f64 	%fd613, %fd1570, %fd1569, %fd1568;
	ld.global.u64 	%rd2449, [%rd6];
	or.b64  	%rd3113, %rd5484, %rd2449;
	and.b64  	%rd3114, %rd3113, -4294967296;
	setp.ne.s64 	%p126, %rd3114, 0;
	@%p126 bra 	$L__BB4_1426;
	cvt.u32.u64 	%r546, %rd2449;
	cvt.u32.u64 	%r547, %rd5484;
	rem.u32 	%r548, %r547, %r546;
	cvt.u64.u32 	%rd5486, %r548;
	bra.uni 	$L__BB4_1427;
$L__BB4_1426:
	rem.s64 	%rd5486, %rd5484, %rd2449;
$L__BB4_1427:
	ld.global.f64 	%fd1571, [%rd8];
	cvt.rn.f64.s64 	%fd1572, %rd5486;
	ld.global.f64 	%fd1573, [%rd8+16];
	fma.rn.f64 	%fd1574, %fd1573, %fd1572, %fd1571;
	ld.global.f64 	%fd1575, [%rd7];
	fma.rn.f64 	%fd1576, %fd1575, %fd1574, 0d0000000000000000;
	ld.global.f64 	%fd1577, [%rd7+8];
	fma.rn.f64 	%fd1578, %fd1577, %fd613, %fd1576;
	ld.global.f64 	%fd1579, [%rd7+16];
	fma.rn.f64 	%fd1580, %fd1579, %fd612, %fd1578;
	ld.global.f64 	%fd1581, [%rd7+24];
	fma.rn.f64 	%fd1582, %fd1581, %fd611, %fd1580;
	ld.global.f64 	%fd1583, [%rd7+32];
	fma.rn.f64 	%fd1584, %fd1583, %fd610, %fd1582;
	ld.global.f64 	%fd1585, [%rd7+40];
	fma.rn.f64 	%fd1586, %fd1585, %fd609, %fd1584;
	ld.global.f64 	%fd1587, [%rd7+48];
	fma.rn.f64 	%fd1588, %fd1587, %fd608, %fd1586;
	ld.global.f64 	%fd1589, [%rd7+56];
	fma.rn.f64 	%fd1590, %fd1589, %fd607, %fd1588;
	ld.global.f64 	%fd1591, [%rd7+64];
	fma.rn.f64 	%fd1592, %fd1591, %fd606, %fd1590;
	ld.global.f64 	%fd1593, [%rd7+72];
	fma.rn.f64 	%fd1594, %fd1593, %fd605, %fd1592;
	ld.global.f64 	%fd1595, [%rd7+80];
	sub.f64 	%fd1596, %fd1594, %fd1595;
	abs.f64 	%fd1597, %fd1596;
	ld.global.f64 	%fd1599, [%rd5];
	setp.lt.f64 	%p127, %fd1597, %fd1599;
	ld.global.f64 	%fd1601, [%rd7+96];
	fma.rn.f64 	%fd1602, %fd1601, %fd1574, 0d0000000000000000;
	ld.global.f64 	%fd1603, [%rd7+104];
	fma.rn.f64 	%fd1604, %fd1603, %fd613, %fd1602;
	ld.global.f64 	%fd1605, [%rd7+112];
	fma.rn.f64 	%fd1606, %fd1605, %fd612, %fd1604;
	ld.global.f64 	%fd1607, [%rd7+120];
	fma.rn.f64 	%fd1608, %fd1607, %fd611, %fd1606;
	ld.global.f64 	%fd1609, [%rd7+128];
	fma.rn.f64 	%fd1610, %fd1609, %fd610, %fd1608;
	ld.global.f64 	%fd1611, [%rd7+136];
	fma.rn.f64 	%fd1612, %fd1611, %fd609, %fd1610;
	ld.global.f64 	%fd1613, [%rd7+144];
	fma.rn.f64 	%fd1614, %fd1613, %fd608, %fd1612;
	ld.global.f64 	%fd1615, [%rd7+152];
	fma.rn.f64 	%fd1616, %fd1615, %fd607, %fd1614;
	ld.global.f64 	%fd1617, [%rd7+160];
	fma.rn.f64 	%fd1618, %fd1617, %fd606, %fd1616;
	ld.global.f64 	%fd1619, [%rd7+168];
	fma.rn.f64 	%fd1620, %fd1619, %fd605, %fd1618;
	ld.global.f64 	%fd1621, [%rd7+176];
	sub.f64 	%fd1622, %fd1620, %fd1621;
	abs.f64 	%fd1623, %fd1622;
	ld.global.f64 	%fd1625, [%rd5+8];
	setp.lt.f64 	%p128, %fd1623, %fd1625;
	ld.global.f64 	%fd1627, [%rd7+192];
	fma.rn.f64 	%fd1628, %fd1627, %fd1574, 0d0000000000000000;
	ld.global.f64 	%fd1629, [%rd7+200];
	fma.rn.f64 	%fd1630, %fd1629, %fd613, %fd1628;
	ld.global.f64 	%fd1631, [%rd7+208];
	fma.rn.f64 	%fd1632, %fd1631, %fd612, %fd1630;
	ld.global.f64 	%fd1633, [%rd7+216];
	fma.rn.f64 	%fd1634, %fd1633, %fd611, %fd1632;
	ld.global.f64 	%fd1635, [%rd7+224];
	fma.rn.f64 	%fd1636, %fd1635, %fd610, %fd1634;
	ld.global.f64 	%fd1637, [%rd7+232];
	fma.rn.f64 	%fd1638, %fd1637, %fd609, %fd1636;
	ld.global.f64 	%fd1639, [%rd7+240];
	fma.rn.f64 	%fd1640, %fd1639, %fd608, %fd1638;
	ld.global.f64 	%fd1641, [%rd7+248];
	fma.rn.f64 	%fd1642, %fd1641, %fd607, %fd1640;
	ld.global.f64 	%fd1643, [%rd7+256];
	fma.rn.f64 	%fd1644, %fd1643, %fd606, %fd1642;
	ld.global.f64 	%fd1645, [%rd7+264];
	fma.rn.f64 	%fd1646, %fd1645, %fd605, %fd1644;
	ld.global.f64 	%fd1647, [%rd7+272];
	sub.f64 	%fd1648, %fd1646, %fd1647;
	abs.f64 	%fd1649, %fd1648;
	ld.global.f64 	%fd1651, [%rd5+16];
	setp.lt.f64 	%p129, %fd1649, %fd1651;
	ld.global.f64 	%fd1653, [%rd7+288];
	fma.rn.f64 	%fd1654, %fd1653, %fd1574, 0d0000000000000000;
	ld.global.f64 	%fd1655, [%rd7+296];
	fma.rn.f64 	%fd1656, %fd1655, %fd613, %fd1654;
	ld.global.f64 	%fd1657, [%rd7+304];
	fma.rn.f64 	%fd1658, %fd1657, %fd612, %fd1656;
	ld.global.f64 	%fd1659, [%rd7+312];
	fma.rn.f64 	%fd1660, %fd1659, %fd611, %fd1658;
	ld.global.f64 	%fd1661, [%rd7+320];
	fma.rn.f64 	%fd1662, %fd1661, %fd610, %fd1660;
	ld.global.f64 	%fd1663, [%rd7+328];
	fma.rn.f64 	%fd1664, %fd1663, %fd609, %fd1662;
	ld.global.f64 	%fd1665, [%rd7+336];
	fma.rn.f64 	%fd1666, %fd1665, %fd608, %fd1664;
	ld.global.f64 	%fd1667, [%rd7+344];
	fma.rn.f64 	%fd1668, %fd1667, %fd607, %fd1666;
	ld.global.f64 	%fd1669, [%rd7+352];
	fma.rn.f64 	%fd1670, %fd1669, %fd606, %fd1668;
	ld.global.f64 	%fd1671, [%rd7+360];
	fma.rn.f64 	%fd1672, %fd1671, %fd605, %fd1670;
	ld.global.f64 	%fd1673, [%rd7+368];
	sub.f64 	%fd1674, %fd1672, %fd1673;
	abs.f64 	%fd1675, %fd1674;
	ld.global.f64 	%fd1677, [%rd5+24];
	setp.lt.f64 	%p130, %fd1675, %fd1677;
	ld.global.f64 	%fd1679, [%rd7+384];
	fma.rn.f64 	%fd1680, %fd1679, %fd1574, 0d0000000000000000;
	ld.global.f64 	%fd1681, [%rd7+392];
	fma.rn.f64 	%fd1682, %fd1681, %fd613, %fd1680;
	ld.global.f64 	%fd1683, [%rd7+400];
	fma.rn.f64 	%fd1684, %fd1683, %fd612, %fd1682;
	ld.global.f64 	%fd1685, [%rd7+408];
	fma.rn.f64 	%fd1686, %fd1685, %fd611, %fd1684;
	ld.global.f64 	%fd1687, [%rd7+416];
	fma.rn.f64 	%fd1688, %fd1687, %fd610, %fd1686;
	ld.global.f64 	%fd1689, [%rd7+424];
	fma.rn.f64 	%fd1690, %fd1689, %fd609, %fd1688;
	ld.global.f64 	%fd1691, [%rd7+432];
	fma.rn.f64 	%fd1692, %fd1691, %fd608, %fd1690;
	ld.global.f64 	%fd1693, [%rd7+440];
	fma.rn.f64 	%fd1694, %fd1693, %fd607, %fd1692;
	ld.global.f64 	%fd1695, [%rd7+448];
	fma.rn.f64 	%fd1696, %fd1695, %fd606, %fd1694;
	ld.global.f64 	%fd1697, [%rd7+456];
	fma.rn.f64 	%fd1698, %fd1697, %fd605, %fd1696;
	ld.global.f64 	%fd1699, [%rd7+464];
	sub.f64 	%fd1700, %fd1698, %fd1699;
	abs.f64 	%fd1701, %fd1700;
	ld.global.f64 	%fd1703, [%rd5+32];
	setp.lt.f64 	%p131, %fd1701, %fd1703;
	ld.global.f64 	%fd1705, [%rd7+480];
	fma.rn.f64 	%fd1706, %fd1705, %fd1574, 0d0000000000000000;
	ld.global.f64 	%fd1707, [%rd7+488];
	fma.rn.f64 	%fd1708, %fd1707, %fd613, %fd1706;
	ld.global.f64 	%fd1709, [%rd7+496];
	fma.rn.f64 	%fd1710, %fd1709, %fd612, %fd1708;
	ld.global.f64 	%fd1711, [%rd7+504];
	fma.rn.f64 	%fd1712, %fd1711, %fd611, %fd1710;
	ld.global.f64 	%fd1713, [%rd7+512];
	fma.rn.f64 	%fd1714, %fd1713, %fd610, %fd1712;
	ld.global.f64 	%fd1715, [%rd7+520];
	fma.rn.f64 	%fd1716, %fd1715, %fd609, %fd1714;
	ld.global.f64 	%fd1717, [%rd7+528];
	fma.rn.f64 	%fd1718, %fd1717, %fd608, %fd1716;
	ld.global.f64 	%fd1719, [%rd7+536];
	fma.rn.f64 	%fd1720, %fd1719, %fd607, %fd1718;
	ld.global.f64 	%fd1721, [%rd7+544];
	fma.rn.f64 	%fd1722, %fd1721, %fd606, %fd1720;
	ld.global.f64 	%fd1723, [%rd7+552];
	fma.rn.f64 	%fd1724, %fd1723, %fd605, %fd1722;
	ld.global.f64 	%fd1725, [%rd7+560];
	sub.f64 	%fd1726, %fd1724, %fd1725;
	abs.f64 	%fd1727, %fd1726;
	ld.global.f64 	%fd1729, [%rd5+40];
	setp.lt.f64 	%p132, %fd1727, %fd1729;
	ld.global.f64 	%fd1731, [%rd7+576];
	fma.rn.f64 	%fd1732, %fd1731, %fd1574, 0d0000000000000000;
	ld.global.f64 	%fd1733, [%rd7+584];
	fma.rn.f64 	%fd1734, %fd1733, %fd613, %fd1732;
	ld.global.f64 	%fd1735, [%rd7+592];
	fma.rn.f64 	%fd1736, %fd1735, %fd612, %fd1734;
	ld.global.f64 	%fd1737, [%rd7+600];
	fma.rn.f64 	%fd1738, %fd1737, %fd611, %fd1736;
	ld.global.f64 	%fd1739, [%rd7+608];
	fma.rn.f64 	%fd1740, %fd1739, %fd610, %fd1738;
	ld.global.f64 	%fd1741, [%rd7+616];
	fma.rn.f64 	%fd1742, %fd1741, %fd609, %fd1740;
	ld.global.f64 	%fd1743, [%rd7+624];
	fma.rn.f64 	%fd1744, %fd1743, %fd608, %fd1742;
	ld.global.f64 	%fd1745, [%rd7+632];
	fma.rn.f64 	%fd1746, %fd1745, %fd607, %fd1744;
	ld.global.f64 	%fd1747, [%rd7+640];
	fma.rn.f64 	%fd1748, %fd1747, %fd606, %fd1746;
	ld.global.f64 	%fd1749, [%rd7+648];
	fma.rn.f64 	%fd1750, %fd1749, %fd605, %fd1748;
	ld.global.f64 	%fd1751, [%rd7+656];
	sub.f64 	%fd1752, %fd1750, %fd1751;
	abs.f64 	%fd1753, %fd1752;
	ld.global.f64 	%fd1755, [%rd5+48];
	setp.lt.f64 	%p133, %fd1753, %fd1755;
	ld.global.f64 	%fd1757, [%rd7+672];
	fma.rn.f64 	%fd1758, %fd1757, %fd1574, 0d0000000000000000;
	ld.global.f64 	%fd1759, [%rd7+680];
	fma.rn.f64 	%fd1760, %fd1759, %fd613, %fd1758;
	ld.global.f64 	%fd1761, [%rd7+688];
	fma.rn.f64 	%fd1762, %fd1761, %fd612, %fd1760;
	ld.global.f64 	%fd1763, [%rd7+696];
	fma.rn.f64 	%fd1764, %fd1763, %fd611, %fd1762;
	ld.global.f64 	%fd1765, [%rd7+704];
	fma.rn.f64 	%fd1766, %fd1765, %fd610, %fd1764;
	ld.global.f64 	%fd1767, [%rd7+712];
	fma.rn.f64 	%fd1768, %fd1767, %fd609, %fd1766;
	ld.global.f64 	%fd1769, [%rd7+720];
	fma.rn.f64 	%fd1770, %fd1769, %fd608, %fd1768;
	ld.global.f64 	%fd1771, [%rd7+728];
	fma.rn.f64 	%fd1772, %fd1771, %fd607, %fd1770;
	ld.global.f64 	%fd1773, [%rd7+736];
	fma.rn.f64 	%fd1774, %fd1773, %fd606, %fd1772;
	ld.global.f64 	%fd1775, [%rd7+744];
	fma.rn.f64 	%fd1776, %fd1775, %fd605, %fd1774;
	ld.global.f64 	%fd1777, [%rd7+752];
	sub.f64 	%fd1778, %fd1776, %fd1777;
	abs.f64 	%fd1779, %fd1778;
	ld.global.f64 	%fd1781, [%rd5+56];
	setp.lt.f64 	%p134, %fd1779, %fd1781;
	ld.global.f64 	%fd1783, [%rd7+768];
	fma.rn.f64 	%fd1784, %fd1783, %fd1574, 0d0000000000000000;
	ld.global.f64 	%fd1785, [%rd7+776];
	fma.rn.f64 	%fd1786, %fd1785, %fd613, %fd1784;
	ld.global.f64 	%fd1787, [%rd7+784];
	fma.rn.f64 	%fd1788, %fd1787, %fd612, %fd1786;
	ld.global.f64 	%fd1789, [%rd7+792];
	fma.rn.f64 	%fd1790, %fd1789, %fd611, %fd1788;
	ld.global.f64 	%fd1791, [%rd7+800];
	fma.rn.f64 	%fd1792, %fd1791, %fd610, %fd1790;
	ld.global.f64 	%fd1793, [%rd7+808];
	fma.rn.f64 	%fd1794, %fd1793, %fd609, %fd1792;
	ld.global.f64 	%fd1795, [%rd7+816];
	fma.rn.f64 	%fd1796, %fd1795, %fd608, %fd1794;
	ld.global.f64 	%fd1797, [%rd7+824];
	fma.rn.f64 	%fd1798, %fd1797, %fd607, %fd1796;
	ld.global.f64 	%fd1799, [%rd7+832];
	fma.rn.f64 	%fd1800, %fd1799, %fd606, %fd1798;
	ld.global.f64 	%fd1801, [%rd7+840];
	fma.rn.f64 	%fd1802, %fd1801, %fd605, %fd1800;
	ld.global.f64 	%fd1803, [%rd7+848];
	sub.f64 	%fd1804, %fd1802, %fd1803;
	abs.f64 	%fd1805, %fd1804;
	ld.global.f64 	%fd1807, [%rd5+64];
	setp.lt.f64 	%p135, %fd1805, %fd1807;
	ld.global.f64 	%fd1809, [%rd7+864];
	fma.rn.f64 	%fd1810, %fd1809, %fd1574, 0d0000000000000000;
	ld.global.f64 	%fd1811, [%rd7+872];
	fma.rn.f64 	%fd1812, %fd1811, %fd613, %fd1810;
	ld.global.f64 	%fd1813, [%rd7+880];
	fma.rn.f64 	%fd1814, %fd1813, %fd612, %fd1812;
	ld.global.f64 	%fd1815, [%rd7+888];
	fma.rn.f64 	%fd1816, %fd1815, %fd611, %fd1814;
	ld.global.f64 	%fd1817, [%rd7+896];
	fma.rn.f64 	%fd1818, %fd1817, %fd610, %fd1816;
	ld.global.f64 	%fd1819, [%rd7+904];
	fma.rn.f64 	%fd1820, %fd1819, %fd609, %fd1818;
	ld.global.f64 	%fd1821, [%rd7+912];
	fma.rn.f64 	%fd1822, %fd1821, %fd608, %fd1820;
	ld.global.f64 	%fd1823, [%rd7+920];
	fma.rn.f64 	%fd1824, %fd1823, %fd607, %fd1822;
	ld.global.f64 	%fd1825, [%rd7+928];
	fma.rn.f64 	%fd1826, %fd1825, %fd606, %fd1824;
	ld.global.f64 	%fd1827, [%rd7+936];
	fma.rn.f64 	%fd1828, %fd1827, %fd605, %fd1826;
	ld.global.f64 	%fd1829, [%rd7+944];
	sub.f64 	%fd1830, %fd1828, %fd1829;
	abs.f64 	%fd1831, %fd1830;
	ld.global.f64 	%fd1832, [%rd5+72];
	setp.lt.f64 	%p136, %fd1831, %fd1832;
	and.pred  	%p137, %p136, %p135;
	and.pred  	%p138, %p137, %p134;
	and.pred  	%p139, %p138, %p133;
	and.pred  	%p140, %p139, %p132;
	and.pred  	%p141, %p140, %p131;
	and.pred  	%p142, %p141, %p130;
	and.pred  	%p143, %p142, %p129;
	and.pred  	%p144, %p143, %p128;
	and.pred  	%p145, %p144, %p127;
	selp.u32 	%r3303, 1, 0, %p145;
$L__BB4_1428:
	add.s32 	%r550, %r220, 4;
	setp.ge.s32 	%p146, %r550, %r140;
	mov.b32 	%r3304, 1;
	@%p146 bra 	$L__BB4_1460;
	ld.global.u64 	%rd2453, [%rd6+72];
	or.b64  	%rd3115, %rd2178, %rd2453;
	and.b64  	%rd3116, %rd3115, -4294967296;
	setp.ne.s64 	%p147, %rd3116, 0;
	@%p147 bra 	$L__BB4_1431;
	cvt.u32.u64 	%r551, %rd2453;
	cvt.u32.u64 	%r552, %rd2178;
	div.u32 	%r553, %r552, %r551;
	mul.lo.s32 	%r554, %r553, %r551;
	sub.s32 	%r555, %r552, %r554;
	cvt.u64.u32 	%rd5487, %r553;
	cvt.u64.u32 	%rd5488, %r555;
	bra.uni 	$L__BB4_1432;
$L__BB4_1431:
	div.s64 	%rd5487, %rd2178, %rd2453;
	mul.lo.s64 	%rd3117, %rd5487, %rd2453;
	sub.s64 	%rd5488, %rd2178, %rd3117;
$L__BB4_1432:
	ld.global.f64 	%fd1833, [%rd8+216];
	cvt.rn.f64.s64 	%fd1834, %rd5488;
	ld.global.f64 	%fd1835, [%rd8+232];
	fma.rn.f64 	%fd614, %fd1835, %fd1834, %fd1833;
	ld.global.u64 	%rd2460, [%rd6+64];
	or.b64  	%rd3118, %rd5487, %rd2460;
	and.b64  	%rd3119, %rd3118, -4294967296;
	setp.ne.s64 	%p148, %rd3119, 0;
	@%p148 bra 	$L__BB4_1434;
	cvt.u32.u64 	%r556, %rd2460;
	cvt.u32.u64 	%r557, %rd5487;
	div.u32 	%r558, %r557, %r556;
	mul.lo.s32 	%r559, %r558, %r556;
	sub.s32 	%r560, %r557, %r559;
	cvt.u64.u32 	%rd5489, %r558;
	cvt.u64.u32 	%rd5490, %r560;
	bra.uni 	$L__BB4_1435;
$L__BB4_1434:
	div.s64 	%rd5489, %rd5487, %rd2460;
	mul.lo.s64 	%rd3120, %rd5489, %rd2460;
	sub.s64 	%rd5490, %rd5487, %rd3120;
$L__BB4_1435:
	ld.global.f64 	%fd1836, [%rd8+192];
	cvt.rn.f64.s64 	%fd1837, %rd5490;
	ld.global.f64 	%fd1838, [%rd8+208];
	fma.rn.f64 	%fd615, %fd1838, %fd1837, %fd1836;
	ld.global.u64 	%rd2467, [%rd6+56];
	or.b64  	%rd3121, %rd5489, %rd2467;
	and.b64  	%rd3122, %rd3121, -4294967296;
	setp.ne.s64 	%p149, %rd3122, 0;
	@%p149 bra 	$L__BB4_1437;
	cvt.u32.u64 	%r561, %rd2467;
	cvt.u32.u64 	%r562, %rd5489;
	div.u32 	%r563, %r562, %r561;
	mul.lo.s32 	%r564, %r563, %r561;
	sub.s32 	%r565, %r562, %r564;
	cvt.u64.u32 	%rd5491, %r563;
	cvt.u64.u32 	%rd5492, %r565;
	bra.uni 	$L__BB4_1438;
$L__BB4_1437:
	div.s64 	%rd5491, %rd5489, %rd2467;
	mul.lo.s64 	%rd3123, %rd5491, %rd2467;
	sub.s64 	%rd5492, %rd5489, %rd3123;
$L__BB4_1438:
	ld.global.f64 	%fd1839, [%rd8+168];
	cvt.rn.f64.s64 	%fd1840, %rd5492;
	ld.global.f64 	%fd1841, [%rd8+184];
	fma.rn.f64 	%fd616, %fd1841, %fd1840, %fd1839;
	ld.global.u64 	%rd2474, [%rd6+48];
	or.b64  	%rd3124, %rd5491, %rd2474;
	and.b64  	%rd3125, %rd3124, -4294967296;
	setp.ne.s64 	%p150, %rd3125, 0;
	@%p150 bra 	$L__BB4_1440;
	cvt.u32.u64 	%r566, %rd2474;
	cvt.u32.u64 	%r567, %rd5491;
	div.u32 	%r568, %r567, %r566;
	mul.lo.s32 	%r569, %r568, %r566;
	sub.s32 	%r570, %r567, %r569;
	cvt.u64.u32 	%rd5493, %r568;
	cvt.u64.u32 	%rd5494, %r570;
	bra.uni 	$L__BB4_1441;
$L__BB4_1440:
	div.s64 	%rd5493, %rd5491, %rd2474;
	mul.lo.s64 	%rd3126, %rd5493, %rd2474;
	sub.s64 	%rd5494, %rd5491, %rd3126;
$L__BB4_1441:
	ld.global.f64 	%fd1842, [%rd8+144];
	cvt.rn.f64.s64 	%fd1843, %rd5494;
	ld.global.f64 	%fd1844, [%rd8+160];
	fma.rn.f64 	%fd617, %fd1844, %fd1843, %fd1842;
	ld.global.u64 	%rd2481, [%rd6+40];
	or.b64  	%rd3127, %rd5493, %rd2481;
	and.b64  	%rd3128, %rd3127, -4294967296;
	setp.ne.s64 	%p151, %rd3128, 0;
	@%p151 bra 	$L__BB4_1443;
	cvt.u32.u64 	%r571, %rd2481;
	cvt.u32.u64 	%r572, %rd5493;
	div.u32 	%r573, %r572, %r571;
	mul.lo.s32 	%r574, %r573, %r571;
	sub.s32 	%r575, %r572, %r574;
	cvt.u64.u32 	%rd5495, %r573;
	cvt.u64.u32 	%rd5496, %r575;
	bra.uni 	$L__BB4_1444;
$L__BB4_1443:
	div.s64 	%rd5495, %rd5493, %rd2481;
	mul.lo.s64 	%rd3129, %rd5495, %rd2481;
	sub.s64 	%rd5496, %rd5493, %rd3129;
$L__BB4_1444:
	ld.global.f64 	%fd1845, [%rd8+120];
	cvt.rn.f64.s64 	%fd1846, %rd5496;
	ld.global.f64 	%fd1847, [%rd8+136];
	fma.rn.f64 	%fd618, %fd1847, %fd1846, %fd1845;
	ld.global.u64 	%rd2488, [%rd6+32];
	or.b64  	%rd3130, %rd5495, %rd2488;
	and.b64  	%rd3131, %rd3130, -4294967296;
	setp.ne.s64 	%p152, %rd3131, 0;
	@%p152 bra 	$L__BB4_1446;
	cvt.u32.u64 	%r576, %rd2488;
	cvt.u32.u64 	%r577, %rd5495;
	div.u32 	%r578, %r577, %r576;
	mul.lo.s32 	%r579, %r578, %r576;
	sub.s32 	%r580, %r577, %r579;
	cvt.u64.u32 	%rd5497, %r578;
	cvt.u64.u32 	%rd5498, %r580;
	bra.uni 	$L__BB4_1447;
$L__BB4_1446:
	div.s64 	%rd5497, %rd5495, %rd2488;
	mul.lo.s64 	%rd3132, %rd5497, %rd2488;
	sub.s64 	%rd5498, %rd5495, %rd3132;
$L__BB4_1447:
	ld.global.f64 	%fd1848, [%rd8+96];
	cvt.rn.f64.s64 	%fd1849, %rd5498;
	ld.global.f64 	%fd1850, [%rd8+112];
	fma.rn.f64 	%fd619, %fd1850, %fd1849, %fd1848;
	ld.global.u64 	%rd2495, [%rd6+24];
	or.b64  	%rd3133, %rd5497, %rd2495;
	and.b64  	%rd3134, %rd3133, -4294967296;
	setp.ne.s64 	%p153, %rd3134, 0;
	@%p153 bra 	$L__BB4_1449;
	cvt.u32.u64 	%r581, %rd2495;
	cvt.u32.u64 	%r582, %rd5497;
	div.u32 	%r583, %r582, %r581;
	mul.lo.s32 	%r584, %r583, %r581;
	sub.s32 	%r585, %r582, %r584;
	cvt.u64.u32 	%rd5499, %r583;
	cvt.u64.u32 	%rd5500, %r585;
	bra.uni 	$L__BB4_1450;
$L__BB4_1449:
	div.s64 	%rd5499, %rd5497, %rd2495;
	mul.lo.s64 	%rd3135, %rd5499, %rd2495;
	sub.s64 	%rd5500, %rd5497, %rd3135;
$L__BB4_1450:
	ld.global.f64 	%fd1851, [%rd8+72];
	cvt.rn.f64.s64 	%fd1852, %rd5500;
	ld.global.f64 	%fd1853, [%rd8+88];
	fma.rn.f64 	%fd620, %fd1853, %fd1852, %fd1851;
	ld.global.u64 	%rd2502, [%rd6+16];
	or.b64  	%rd3136, %rd5499, %rd2502;
	and.b64  	%rd3137, %rd3136, -4294967296;
	setp.ne.s64 	%p154, %rd3137, 0;
	@%p154 bra 	$L__BB4_1452;
	cvt.u32.u64 	%r586, %rd2502;
	cvt.u32.u64 	%r587, %rd5499;
	div.u32 	%r588, %r587, %r586;
	mul.lo.s32 	%r589, %r588, %r586;
	sub.s32 	%r590, %r587, %r589;
	cvt.u64.u32 	%rd5501, %r588;
	cvt.u64.u32 	%rd5502, %r590;
	bra.uni 	$L__BB4_1453;
$L__BB4_1452:
	div.s64 	%rd5501, %rd5499, %rd2502;
	mul.lo.s64 	%rd3138, %rd5501, %rd2502;
	sub.s64 	%rd5502, %rd5499, %rd3138;
$L__BB4_1453:
	ld.global.f64 	%fd1854, [%rd8+48];
	cvt.rn.f64.s64 	%fd1855, %rd5502;
	ld.global.f64 	%fd1856, [%rd8+64];
	fma.rn.f64 	%fd621, %fd1856, %fd1855, %fd1854;
	ld.global.u64 	%rd2509, [%rd6+8];
	or.b64  	%rd3139, %rd5501, %rd2509;
	and.b64  	%rd3140, %rd3139, -4294967296;
	setp.ne.s64 	%p155, %rd3140, 0;
	@%p155 bra 	$L__BB4_1455;
	cvt.u32.u64 	%r591, %rd2509;
	cvt.u32.u64 	%r592, %rd5501;
	div.u32 	%r593, %r592, %r591;
	mul.lo.s32 	%r594, %r593, %r591;
	sub.s32 	%r595, %r592, %r594;
	cvt.u64.u32 	%rd5503, %r593;
	cvt.u64.u32 	%rd5504, %r595;
	bra.uni 	$L__BB4_1456;
$L__BB4_1455:
	div.s64 	%rd5503, %rd5501, %rd2509;
	mul.lo.s64 	%rd3141, %rd5503, %rd2509;
	sub.s64 	%rd5504, %rd5501, %rd3141;
$L__BB4_1456:
	ld.global.f64 	%fd1857, [%rd8+24];
	cvt.rn.f64.s64 	%fd1858, %rd5504;
	ld.global.f64 	%fd1859, [%rd8+40];
	fma.rn.f64 	%fd622, %fd1859, %fd1858, %fd1857;
	ld.global.u64 	%rd2516, [%rd6];
	or.b64  	%rd3142, %rd5503, %rd2516;
	and.b64  	%rd3143, %rd3142, -4294967296;
	setp.ne.s64 	%p156, %rd3143, 0;
	@%p156 bra 	$L__BB4_1458;
	cvt.u32.u64 	%r596, %rd2516;
	cvt.u32.u64 	%r597, %rd5503;
	rem.u32 	%r598, %r597, %r596;
	cvt.u64.u32 	%rd5505, %r598;
	bra.uni 	$L__BB4_1459;
$L__BB4_1458:
	rem.s64 	%rd5505, %rd5503, %rd2516;
$L__BB4_1459:
	ld.global.f64 	%fd1860, [%rd8];
	cvt.rn.f64.s64 	%fd1861, %rd5505;
	ld.global.f64 	%fd1862, [%rd8+16];
	fma.rn.f64 	%fd1863, %fd1862, %fd1861, %fd1860;
	ld.global.f64 	%fd1864, [%rd7];
	fma.rn.f64 	%fd1865, %fd1864, %fd1863, 0d0000000000000000;
	ld.global.f64 	%fd1866, [%rd7+8];
	fma.rn.f64 	%fd1867, %fd1866, %fd622, %fd1865;
	ld.global.f64 	%fd1868, [%rd7+16];
	fma.rn.f64 	%fd1869, %fd1868, %fd621, %fd1867;
	ld.global.f64 	%fd1870, [%rd7+24];
	fma.rn.f64 	%fd1871, %fd1870, %fd620, %fd1869;
	ld.global.f64 	%fd1872, [%rd7+32];
	fma.rn.f64 	%fd1873, %fd1872, %fd619, %fd1871;
	ld.global.f64 	%fd1874, [%rd7+40];
	fma.rn.f64 	%fd1875, %fd1874, %fd618, %fd1873;
	ld.global.f64 	%fd1876, [%rd7+48];
	fma.rn.f64 	%fd1877, %fd1876, %fd617, %fd1875;
	ld.global.f64 	%fd1878, [%rd7+56];
	fma.rn.f64 	%fd1879, %fd1878, %fd616, %fd1877;
	ld.global.f64 	%fd1880, [%rd7+64];
	fma.rn.f64 	%fd1881, %fd1880, %fd615, %fd1879;
	ld.global.f64 	%fd1882, [%rd7+72];
	fma.rn.f64 	%fd1883, %fd1882, %fd614, %fd1881;
	ld.global.f64 	%fd1884, [%rd7+80];
	sub.f64 	%fd1885, %fd1883, %fd1884;
	abs.f64 	%fd1886, %fd1885;
	ld.global.f64 	%fd1888, [%rd5];
	setp.lt.f64 	%p157, %fd1886, %fd1888;
	ld.global.f64 	%fd1890, [%rd7+96];
	fma.rn.f64 	%fd1891, %fd1890, %fd1863, 0d0000000000000000;
	ld.global.f64 	%fd1892, [%rd7+104];
	fma.rn.f64 	%fd1893, %fd1892, %fd622, %fd1891;
	ld.global.f64 	%fd1894, [%rd7+112];
	fma.rn.f64 	%fd1895, %fd1894, %fd621, %fd1893;
	ld.global.f64 	%fd1896, [%rd7+120];
	fma.rn.f64 	%fd1897, %fd1896, %fd620, %fd1895;
	ld.global.f64 	%fd1898, [%rd7+128];
	fma.rn.f64 	%fd1899, %fd1898, %fd619, %fd1897;
	ld.global.f64 	%fd1900, [%rd7+136];
	fma.rn.f64 	%fd1901, %fd1900, %fd618, %fd1899;
	ld.global.f64 	%fd1902, [%rd7+144];
	fma.rn.f64 	%fd1903, %fd1902, %fd617, %fd1901;
	ld.global.f64 	%fd1904, [%rd7+152];
	fma.rn.f64 	%fd1905, %fd1904, %fd616, %fd1903;
	ld.global.f64 	%fd1906, [%rd7+160];
	fma.rn.f64 	%fd1907, %fd1906, %fd615, %fd1905;
	ld.global.f64 	%fd1908, [%rd7+168];
	fma.rn.f64 	%fd1909, %fd1908, %fd614, %fd1907;
	ld.global.f64 	%fd1910, [%rd7+176];
	sub.f64 	%fd1911, %fd1909, %fd1910;
	abs.f64 	%fd1912, %fd1911;
	ld.global.f64 	%fd1914, [%rd5+8];
	setp.lt.f64 	%p158, %fd1912, %fd1914;
	ld.global.f64 	%fd1916, [%rd7+192];
	fma.rn.f64 	%fd1917, %fd1916, %fd1863, 0d0000000000000000;
	ld.global.f64 	%fd1918, [%rd7+200];
	fma.rn.f64 	%fd1919, %fd1918, %fd622, %fd1917;
	ld.global.f64 	%fd1920, [%rd7+208];
	fma.rn.f64 	%fd1921, %fd1920, %fd621, %fd1919;
	ld.global.f64 	%fd1922, [%rd7+216];
	fma.rn.f64 	%fd1923, %fd1922, %fd620, %fd1921;
	ld.global.f64 	%fd1924, [%rd7+224];
	fma.rn.f64 	%fd1925, %fd1924, %fd619, %fd1923;
	ld.global.f64 	%fd1926, [%rd7+232];
	fma.rn.f64 	%fd1927, %fd1926, %fd618, %fd1925;
	ld.global.f64 	%fd1928, [%rd7+240];
	fma.rn.f64 	%fd1929, %fd1928, %fd617, %fd1927;
	ld.global.f64 	%fd1930, [%rd7+248];
	fma.rn.f64 	%fd1931, %fd1930, %fd616, %fd1929;
	ld.global.f64 	%fd1932, [%rd7+256];
	fma.rn.f64 	%fd1933, %fd1932, %fd615, %fd1931;
	ld.global.f64 	%fd1934, [%rd7+264];
	fma.rn.f64 	%fd1935, %fd1934, %fd614, %fd1933;
	ld.global.f64 	%fd1936, [%rd7+272];
	sub.f64 	%fd1937, %fd1935, %fd1936;
	abs.f64 	%fd1938, %fd1937;
	ld.global.f64 	%fd1940, [%rd5+16];
	setp.lt.f64 	%p159, %fd1938, %fd1940;
	ld.global.f64 	%fd1942, [%rd7+288];
	fma.rn.f64 	%fd1943, %fd1942, %fd1863, 0d0000000000000000;
	ld.global.f64 	%fd1944, [%rd7+296];
	fma.rn.f64 	%fd1945, %fd1944, %fd622, %fd1943;
	ld.global.f64 	%fd1946, [%rd7+304];
	fma.rn.f64 	%fd1947, %fd1946, %fd621, %fd1945;
	ld.global.f64 	%fd1948, [%rd7+312];
	fma.rn.f64 	%fd1949, %fd1948, %fd620, %fd1947;
	ld.global.f64 	%fd1950, [%rd7+320];
	fma.rn.f64 	%fd1951, %fd1950, %fd619, %fd1949;
	ld.global.f64 	%fd1952, [%rd7+328];
	fma.rn.f64 	%fd1953, %fd1952, %fd618, %fd1951;
	ld.global.f64 	%fd1954, [%rd7+336];
	fma.rn.f64 	%fd1955, %fd1954, %fd617, %fd1953;
	ld.global.f64 	%fd1956, [%rd7+344];
	fma.rn.f64 	%fd1957, %fd1956, %fd616, %fd1955;
	ld.global.f64 	%fd1958, [%rd7+352];
	fma.rn.f64 	%fd1959, %fd1958, %fd615, %fd1957;
	ld.global.f64 	%fd1960, [%rd7+360];
	fma.rn.f64 	%fd1961, %fd1960, %fd614, %fd1959;
	ld.global.f64 	%fd1962, [%rd7+368];
	sub.f64 	%fd1963, %fd1961, %fd1962;
	abs.f64 	%fd1964, %fd1963;
	ld.global.f64 	%fd1966, [%rd5+24];
	setp.lt.f64 	%p160, %fd1964, %fd1966;
	ld.global.f64 	%fd1968, [%rd7+384];
	fma.rn.f64 	%fd1969, %fd1968, %fd1863, 0d0000000000000000;
	ld.global.f64 	%fd1970, [%rd7+392];
	fma.rn.f64 	%fd1971, %fd1970, %fd622, %fd1969;
	ld.global.f64 	%fd1972, [%rd7+400];
	fma.rn.f64 	%fd1973, %fd1972, %fd621, %fd1971;
	ld.global.f64 	%fd1974, [%rd7+408];
	fma.rn.f64 	%fd1975, %fd1974, %fd620, %fd1973;
	ld.global.f64 	%fd1976, [%rd7+416];
	fma.rn.f64 	%fd1977, %fd1976, %fd619, %fd1975;
	ld.global.f64 	%fd1978, [%rd7+424];
	fma.rn.f64 	%fd1979, %fd1978, %fd618, %fd1977;
	ld.global.f64 	%fd1980, [%rd7+432];
	fma.rn.f64 	%fd1981, %fd1980, %fd617, %fd1979;
	ld.global.f64 	%fd1982, [%rd7+440];
	fma.rn.f64 	%fd1983, %fd1982, %fd616, %fd1981;
	ld.global.f64 	%fd1984, [%rd7+448];
	fma.rn.f64 	%fd1985, %fd1984, %fd615, %fd1983;
	ld.global.f64 	%fd1986, [%rd7+456];
	fma.rn.f64 	%fd1987, %fd1986, %fd614, %fd1985;
	ld.global.f64 	%fd1988, [%rd7+464];
	sub.f64 	%fd1989, %fd1987, %fd1988;
	abs.f64 	%fd1990, %fd1989;
	ld.global.f64 	%fd1992, [%rd5+32];
	setp.lt.f64 	%p161, %fd1990, %fd1992;
	ld.global.f64 	%fd1994, [%rd7+480];
	fma.rn.f64 	%fd1995, %fd1994, %fd1863, 0d0000000000000000;
	ld.global.f64 	%fd1996, [%rd7+488];
	fma.rn.f64 	%fd1997, %fd1996, %fd622, %fd1995;
	ld.global.f64 	%fd1998, [%rd7+496];
	fma.rn.f64 	%fd1999, %fd1998, %fd621, %fd1997;
	ld.global.f64 	%fd2000, [%rd7+504];
	fma.rn.f64 	%fd2001, %fd2000, %fd620, %fd1999;
	ld.global.f64 	%fd2002, [%rd7+512];
	fma.rn.f64 	%fd2003, %fd2002, %fd619, %fd2001;
	ld.global.f64 	%fd2004, [%rd7+520];
	fma.rn.f64 	%fd2005, %fd2004, %fd618, %fd2003;
	ld.global.f64 	%fd2006, [%rd7+528];
	fma.rn.f64 	%fd2007, %fd2006, %fd617, %fd2005;
	ld.global.f64 	%fd2008, [%rd7+536];
	fma.rn.f64 	%fd2009, %fd2008, %fd616, %fd2007;
	ld.global.f64 	%fd2010, [%rd7+544];
	fma.rn.f64 	%fd2011, %fd2010, %fd615, %fd2009;
	ld.global.f64 	%fd2012, [%rd7+552];
	fma.rn.f64 	%fd2013, %fd2012, %fd614, %fd2011;
	ld.global.f64 	%fd2014, [%rd7+560];
	sub.f64 	%fd2015, %fd2013, %fd2014;
	abs.f64 	%fd2016, %fd2015;
	ld.global.f64 	%fd2018, [%rd5+40];
	setp.lt.f64 	%p162, %fd2016, %fd2018;
	ld.global.f64 	%fd2020, [%rd7+576];
	fma.rn.f64 	%fd2021, %fd2020, %fd1863, 0d0000000000000000;
	ld.global.f64 	%fd2022, [%rd7+584];
	fma.rn.f64 	%fd2023, %fd2022, %fd622, %fd2021;
	ld.global.f64 	%fd2024, [%rd7+592];
	fma.rn.f64 	%fd2025, %fd2024, %fd621, %fd2023;
	ld.global.f64 	%fd2026, [%rd7+600];
	fma.rn.f64 	%fd2027, %fd2026, %fd620, %fd2025;
	ld.global.f64 	%fd2028, [%rd7+608];
	fma.rn.f64 	%fd2029, %fd2028, %fd619, %fd2027;
	ld.global.f64 	%fd2030, [%rd7+616];
	fma.rn.f64 	%fd2031, %fd2030, %fd618, %fd2029;
	ld.global.f64 	%fd2032, [%rd7+624];
	fma.rn.f64 	%fd2033, %fd2032, %fd617, %fd2031;
	ld.global.f64 	%fd2034, [%rd7+632];
	fma.rn.f64 	%fd2035, %fd2034, %fd616, %fd2033;
	ld.global.f64 	%fd2036, [%rd7+640];
	fma.rn.f64 	%fd2037, %fd2036, %fd615, %fd2035;
	ld.global.f64 	%fd2038, [%rd7+648];
	fma.rn.f64 	%fd2039, %fd2038, %fd614, %fd2037;
	ld.global.f64 	%fd2040, [%rd7+656];
	sub.f64 	%fd2041, %fd2039, %fd2040;
	abs.f64 	%fd2042, %fd2041;
	ld.global.f64 	%fd2044, [%rd5+48];
	setp.lt.f64 	%p163, %fd2042, %fd2044;
	ld.global.f64 	%fd2046, [%rd7+672];
	fma.rn.f64 	%fd2047, %fd2046, %fd1863, 0d0000000000000000;
	ld.global.f64 	%fd2048, [%rd7+680];
	fma.rn.f64 	%fd2049, %fd2048, %fd622, %fd2047;
	ld.global.f64 	%fd2050, [%rd7+688];
	fma.rn.f64 	%fd2051, %fd2050, %fd621, %fd2049;
	ld.global.f64 	%fd2052, [%rd7+696];
	fma.rn.f64 	%fd2053, %fd2052, %fd620, %fd2051;
	ld.global.f64 	%fd2054, [%rd7+704];
	fma.rn.f64 	%fd2055, %fd2054, %fd619, %fd2053;
	ld.global.f64 	%fd2056, [%rd7+712];
	fma.rn.f64 	%fd2057, %fd2056, %fd618, %fd2055;
	ld.global.f64 	%fd2058, [%rd7+720];
	fma.rn.f64 	%fd2059, %fd2058, %fd617, %fd2057;
	ld.global.f64 	%fd2060, [%rd7+728];
	fma.rn.f64 	%fd2061, %fd2060, %fd616, %fd2059;
	ld.global.f64 	%fd2062, [%rd7+736];
	fma.rn.f64 	%fd2063, %fd2062, %fd615, %fd2061;
	ld.global.f64 	%fd2064, [%rd7+744];
	fma.rn.f64 	%fd2065, %fd2064, %fd614, %fd2063;
	ld.global.f64 	%fd2066, [%rd7+752];
	sub.f64 	%fd2067, %fd2065, %fd2066;
	abs.f64 	%fd2068, %fd2067;
	ld.global.f64 	%fd2070, [%rd5+56];
	setp.lt.f64 	%p164, %fd2068, %fd2070;
	ld.global.f64 	%fd2072, [%rd7+768];
	fma.rn.f64 	%fd2073, %fd2072, %fd1863, 0d0000000000000000;
	ld.global.f64 	%fd2074, [%rd7+776];
	fma.rn.f64 	%fd2075, %fd2074, %fd622, %fd2073;
	ld.global.f64 	%fd2076, [%rd7+784];
	fma.rn.f64 	%fd2077, %fd2076, %fd621, %fd2075;
	ld.global.f64 	%fd2078, [%rd7+792];
	fma.rn.f64 	%fd2079, %fd2078, %fd620, %fd2077;
	ld.global.f64 	%fd2080, [%rd7+800];
	fma.rn.f64 	%fd2081, %fd2080, %fd619, %fd2079;
	ld.global.f64 	%fd2082, [%rd7+808];
	fma.rn.f64 	%fd2083, %fd2082, %fd618, %fd2081;
	ld.global.f64 	%fd2084, [%rd7+816];
	fma.rn.f64 	%fd2085, %fd2084, %fd617, %fd2083;
	ld.global.f64 	%fd2086, [%rd7+824];
	fma.rn.f64 	%fd2087, %fd2086, %fd616, %fd2085;
	ld.global.f64 	%fd2088, [%rd7+832];
	fma.rn.f64 	%fd2089, %fd2088, %fd615, %fd2087;
	ld.global.f64 	%fd2090, [%rd7+840];
	fma.rn.f64 	%fd2091, %fd2090, %fd614, %fd2089;
	ld.global.f64 	%fd2092, [%rd7+848];
	sub.f64 	%fd2093, %fd2091, %fd2092;
	abs.f64 	%fd2094, %fd2093;
	ld.global.f64 	%fd2096, [%rd5+64];
	setp.lt.f64 	%p165, %fd2094, %fd2096;
	ld.global.f64 	%fd2098, [%rd7+864];
	fma.rn.f64 	%fd2099, %fd2098, %fd1863, 0d0000000000000000;
	ld.global.f64 	%fd2100, [%rd7+872];
	fma.rn.f64 	%fd2101, %fd2100, %fd622, %fd2099;
	ld.global.f64 	%fd2102, [%rd7+880];
	fma.rn.f64 	%fd2103, %fd2102, %fd621, %fd2101;
	ld.global.f64 	%fd2104, [%rd7+888];
	fma.rn.f64 	%fd2105, %fd2104, %fd620, %fd2103;
	ld.global.f64 	%fd2106, [%rd7+896];
	fma.rn.f64 	%fd2107, %fd2106, %fd619, %fd2105;
	ld.global.f64 	%fd2108, [%rd7+904];
	fma.rn.f64 	%fd2109, %fd2108, %fd618, %fd2107;
	ld.global.f64 	%fd2110, [%rd7+912];
	fma.rn.f64 	%fd2111, %fd2110, %fd617, %fd2109;
	ld.global.f64 	%fd2112, [%rd7+920];
	fma.rn.f64 	%fd2113, %fd2112, %fd616, %fd2111;
	ld.global.f64 	%fd2114, [%rd7+928];
	fma.rn.f64 	%fd2115, %fd2114, %fd615, %fd2113;
	ld.global.f64 	%fd2116, [%rd7+936];
	fma.rn.f64 	%fd2117, %fd2116, %fd614, %fd2115;
	ld.global.f64 	%fd2118, [%rd7+944];
	sub.f64 	%fd2119, %fd2117, %fd2118;
	abs.f64 	%fd2120, %fd2119;
	ld.global.f64 	%fd2121, [%rd5+72];
	setp.lt.f64 	%p166, %fd2120, %fd2121;
	and.pred  	%p167, %p166, %p165;
	and.pred  	%p168, %p167, %p164;
	and.pred  	%p169, %p168, %p163;
	and.pred  	%p170, %p169, %p162;
	and.pred  	%p171, %p170, %p161;
	and.pred  	%p172, %p171, %p160;
	and.pred  	%p173, %p172, %p159;
	and.pred  	%p174, %p173, %p158;
	and.pred  	%p175, %p174, %p157;
	selp.u32 	%r3304, 1, 0, %p175;
$L__BB4_1460:
	add.s32 	%r600, %r220, 5;
	setp.ge.s32 	%p176, %r600, %r140;
	mov.b32 	%r3305, 1;
	@%p176 bra 	$L__BB4_1492;
	ld.global.u64 	%rd2520, [%rd6+72];
	or.b64  	%rd3144, %rd2179, %rd2520;
	and.b64  	%rd3145, %rd3144, -4294967296;
	setp.ne.s64 	%p177, %rd3145, 0;
	@%p177 bra 	$L__BB4_1463;
	cvt.u32.u64 	%r601, %rd2520;
	cvt.u32.u64 	%r602, %rd2179;
	div.u32 	%r603, %r602, %r601;
	mul.lo.s32 	%r604, %r603, %r601;
	sub.s32 	%r605, %r602, %r604;
	cvt.u64.u32 	%rd5506, %r603;
	cvt.u64.u32 	%rd5507, %r605;
	bra.uni 	$L__BB4_1464;
$L__BB4_1463:
	div.s64 	%rd5506, %rd2179, %rd2520;
	mul.lo.s64 	%rd3146, %rd5506, %rd2520;
	sub.s64 	%rd5507, %rd2179, %rd3146;
$L__BB4_1464:
	ld.global.f64 	%fd2122, [%rd8+216];
	cvt.rn.f64.s64 	%fd2123, %rd5507;
	ld.global.f64 	%fd2124, [%rd8+232];
	fma.rn.f64 	%fd623, %fd2124, %fd2123, %fd2122;
	ld.global.u64 	%rd2527, [%rd6+64];
	or.b64  	%rd3147, %rd5506, %rd2527;
	and.b64  	%rd3148, %rd3147, -4294967296;
	setp.ne.s64 	%p178, %rd3148, 0;
	@%p178 bra 	$L__BB4_1466;
	cvt.u32.u64 	%r606, %rd2527;
	cvt.u32.u64 	%r607, %rd5506;
	div.u32 	%r608, %r607, %r606;
	mul.lo.s32 	%r609, %r608, %r606;
	sub.s32 	%r610, %r607, %r609;
	cvt.u64.u32 	%rd5508, %r608;
	cvt.u64.u32 	%rd5509, %r610;
	bra.uni 	$L__BB4_1467;
$L__BB4_1466:
	div.s64 	%rd5508, %rd5506, %rd2527;
	mul.lo.s64 	%rd3149, %rd5508, %rd2527;
	sub.s64 	%rd5509, %rd5506, %rd3149;
$L__BB4_1467:
	ld.global.f64 	%fd2125, [%rd8+192];
	cvt.rn.f64.s64 	%fd2126, %rd5509;
	ld.global.f64 	%fd2127, [%rd8+208];
	fma.rn.f64 	%fd624, %fd2127, %fd2126, %fd2125;
	ld.global.u64 	%rd2534, [%rd6+56];
	or.b64  	%rd3150, %rd5508, %rd2534;
	and.b64  	%rd3151, %rd3150, -4294967296;
	setp.ne.s64 	%p179, %rd3151, 0;
	@%p179 bra 	$L__BB4_1469;
	cvt.u32.u64 	%r611, %rd2534;
	cvt.u32.u64 	%r612, %rd5508;
	div.u32 	%r613, %r612, %r611;
	mul.lo.s32 	%r614, %r613, %r611;
	sub.s32 	%r615, %r612, %r614;
	cvt.u64.u32 	%rd5510, %r613;
	cvt.u64.u32 	%rd5511, %r615;
	bra.uni 	$L__BB4_1470;
$L__BB4_1469:
	div.s64 	%rd5510, %rd5508, %rd2534;
	mul.lo.s64 	%rd3152, %rd5510, %rd2534;
	sub.s64 	%rd5511, %rd5508, %rd3152;
$L__BB4_1470:
	ld.global.f64 	%fd2128, [%rd8+168];
	cvt.rn.f64.s64 	%fd2129, %rd5511;
	ld.global.f64 	%fd2130, [%rd8+184];
	fma.rn.f64 	%fd625, %fd2130, %fd2129, %fd2128;
	ld.global.u64 	%rd2541, [%rd6+48];
	or.b64  	%rd3153, %rd5510, %rd2541;
	and.b64  	%rd3154, %rd3153, -4294967296;
	setp.ne.s64 	%p180, %rd3154, 0;
	@%p180 bra 	$L__BB4_1472;
	cvt.u32.u64 	%r616, %rd2541;
	cvt.u32.u64 	%r617, %rd5510;
	div.u32 	%r618, %r617, %r616;
	mul.lo.s32 	%r619, %r618, %r616;
	sub.s32 	%r620, %r617, %r619;
	cvt.u64.u32 	%rd5512, %r618;
	cvt.u64.u32 	%rd5513, %r620;
	bra.uni 	$L__BB4_1473;
$L__BB4_1472:
	div.s64 	%rd5512, %rd5510, %rd2541;
	mul.lo.s64 	%rd3155, %rd5512, %rd2541;
	sub.s64 	%rd5513, %rd5510, %rd3155;
$L__BB4_1473:
	ld.global.f64 	%fd2131, [%rd8+144];
	cvt.rn.f64.s64 	%fd2132, %rd5513;
	ld.global.f64 	%fd2133, [%rd8+160];
	fma.rn.f64 	%fd626, %fd2133, %fd2132, %fd2131;
	ld.global.u64 	%rd2548, [%rd6+40];
	or.b64  	%rd3156, %rd5512, %rd2548;
	and.b64  	%rd3157, %rd3156, -4294967296;
	setp.ne.s64 	%p181, %rd3157, 0;
	@%p181 bra 	$L__BB4_1475;
	cvt.u32.u64 	%r621, %rd2548;
	cvt.u32.u64 	%r622, %rd5512;
	div.u32 	%r623, %r622, %r621;
	mul.lo.s32 	%r624, %r623, %r621;
	sub.s32 	%r625, %r622, %r624;
	cvt.u64.u32 	%rd5514, %r623;
	cvt.u64.u32 	%rd5515, %r625;
	bra.uni 	$L__BB4_1476;
$L__BB4_1475:
	div.s64 	%rd5514, %rd5512, %rd2548;
	mul.lo.s64 	%rd3158, %rd5514, %rd2548;
	sub.s64 	%rd5515, %rd5512, %rd3158;
$L__BB4_1476:
	ld.global.f64 	%fd2134, [%rd8+120];
	cvt.rn.f64.s64 	%fd2135, %rd5515;
	ld.global.f64 	%fd2136, [%rd8+136];
	fma.rn.f64 	%fd627, %fd2136, %fd2135, %fd2134;
	ld.global.u64 	%rd2555, [%rd6+32];
	or.b64  	%rd3159, %rd5514, %rd2555;
	and.b64  	%rd3160, %rd3159, -4294967296;
	setp.ne.s64 	%p182, %rd3160, 0;
	@%p182 bra 	$L__BB4_1478;
	cvt.u32.u64 	%r626, %rd2555;
	cvt.u32.u64 	%r627, %rd5514;
	div.u32 	%r628, %r627, %r626;
	mul.lo.s32 	%r629, %r628, %r626;
	sub.s32 	%r630, %r627, %r629;
	cvt.u64.u32 	%rd5516, %r628;
	cvt.u64.u32 	%rd5517, %r630;
	bra.uni 	$L__BB4_1479;
$L__BB4_1478:
	div.s64 	%rd5516, %rd5514, %rd2555;
	mul.lo.s64 	%rd3161, %rd5516, %rd2555;
	sub.s64 	%rd5517, %rd5514, %rd3161;
$L__BB4_1479:
	ld.global.f64 	%fd2137, [%rd8+96];
	cvt.rn.f64.s64 	%fd2138, %rd5517;
	ld.global.f64 	%fd2139, [%rd8+112];
	fma.rn.f64 	%fd628, %fd2139, %fd2138, %fd2137;
	ld.global.u64 	%rd2562, [%rd6+24];
	or.b64  	%rd3162, %rd5516, %rd2562;
	and.b64  	%rd3163, %rd3162, -4294967296;
	setp.ne.s64 	%p183, %rd3163, 0;
	@%p183 bra 	$L__BB4_1481;
	cvt.u32.u64 	%r631, %rd2562;
	cvt.u32.u64 	%r632, %rd5516;
	div.u32 	%r633, %r632, %r631;
	mul.lo.s32 	%r634, %r633, %r631;
	sub.s32 	%r635, %r632, %r634;
	cvt.u64.u32 	%rd5518, %r633;
	cvt.u64.u32 	%rd5519, %r635;
	bra.uni 	$L__BB4_1482;
$L__BB4_1481:
	div.s64 	%rd5518, %rd5516, %rd2562;
	mul.lo.s64 	%rd3164, %rd5518, %rd2562;
	sub.s64 	%rd5519, %rd5516, %rd3164;
$L__BB4_1482:
	ld.global.f64 	%fd2140, [%rd8+72];
	cvt.rn.f64.s64 	%fd2141, %rd5519;
	ld.global.f64 	%fd2142, [%rd8+88];
	fma.rn.f64 	%fd629, %fd2142, %fd2141, %fd2140;
	ld.global.u64 	%rd2569, [%rd6+16];
	or.b64  	%rd3165, %rd5518, %rd2569;
	and.b64  	%rd3166, %rd3165, -4294967296;
	setp.ne.s64 	%p184, %rd3166, 0;
	@%p184 bra 	$L__BB4_1484;
	cvt.u32.u64 	%r636, %rd2569;
	cvt.u32.u64 	%r637, %rd5518;
	div.u32 	%r638, %r637, %r636;
	mul.lo.s32 	%r639, %r638, %r636;
	sub.s32 	%r640, %r637, %r639;
	cvt.u64.u32 	%rd5520, %r638;
	cvt.u64.u32 	%rd5521, %r640;
	bra.uni 	$L__BB4_1485;
$L__BB4_1484:
	div.s64 	%rd5520, %rd5518, %rd2569;
	mul.lo.s64 	%rd3167, %rd5520, %rd2569;
	sub.s64 	%rd5521, %rd5518, %rd3167;
$L__BB4_1485:
	ld.global.f64 	%fd2143, [%rd8+48];
	cvt.rn.f64.s64 	%fd2144, %rd5521;
	ld.global.f64 	%fd2145, [%rd8+64];
	fma.rn.f64 	%fd630, %fd2145, %fd2144, %fd2143;
	ld.global.u64 	%rd2576, [%rd6+8];
	or.b64  	%rd3168, %rd5520, %rd2576;
	and.b64  	%rd3169, %rd3168, -4294967296;
	setp.ne.s64 	%p185, %rd3169, 0;
	@%p185 bra 	$L__BB4_1487;
	cvt.u32.u64 	%r641, %rd2576;
	cvt.u32.u64 	%r642, %rd5520;
	div.u32 	%r643, %r642, %r641;
	mul.lo.s32 	%r644, %r643, %r641;
	sub.s32 	%r645, %r642, %r644;
	cvt.u64.u32 	%rd5522, %r643;
	cvt.u64.u32 	%rd5523, %r645;
	bra.uni 	$L__BB4_1488;
$L__BB4_1487:
	div.s64 	%rd5522, %rd5520, %rd2576;
	mul.lo.s64 	%rd3170, %rd5522, %rd2576;
	sub.s64 	%rd5523, %rd5520, %rd3170;
$L__BB4_1488:
	ld.global.f64 	%fd2146, [%rd8+24];
	cvt.rn.f64.s64 	%fd2147, %rd5523;
	ld.global.f64 	%fd2148, [%rd8+40];
	fma.rn.f64 	%fd631, %fd2148, %fd2147, %fd2146;
	ld.global.u64 	%rd2583, [%rd6];
	or.b64  	%rd3171, %rd5522, %rd2583;
	and.b64  	%rd3172, %rd3171, -4294967296;
	setp.ne.s64 	%p186, %rd3172, 0;
	@%p186 bra 	$L__BB4_1490;
	cvt.u32.u64 	%r646, %rd2583;
	cvt.u32.u64 	%r647, %rd5522;
	rem.u32 	%r648, %r647, %r646;
	cvt.u64.u32 	%rd5524, %r648;
	bra.uni 	$L__BB4_1491;
$L__BB4_1490:
	rem.s64 	%rd5524, %rd5522, %rd2583;
$L__BB4_1491:
	ld.global.f64 	%fd2149, [%rd8];
	cvt.rn.f64.s64 	%fd2150, %rd5524;
	ld.global.f64 	%fd2151, [%rd8+16];
	fma.rn.f64 	%fd2152, %fd2151, %fd2150, %fd2149;
	ld.global.f64 	%fd2153, [%rd7];
	fma.rn.f64 	%fd2154, %fd2153, %fd2152, 0d0000000000000000;
	ld.global.f64 	%fd2155, [%rd7+8];
	fma.rn.f64 	%fd2156, %fd2155, %fd631, %fd2154;
	ld.global.f64 	%fd2157, [%rd7+16];
	fma.rn.f64 	%fd2158, %fd2157, %fd630, %fd2156;
	ld.global.f64 	%fd2159, [%rd7+24];
	fma.rn.f64 	%fd2160, %fd2159, %fd629, %fd2158;
	ld.global.f64 	%fd2161, [%rd7+32];
	fma.rn.f64 	%fd2162, %fd2161, %fd628, %fd2160;
	ld.global.f64 	%fd2163, [%rd7+40];
	fma.rn.f64 	%fd2164, %fd2163, %fd627, %fd2162;
	ld.global.f64 	%fd2165, [%rd7+48];
	fma.rn.f64 	%fd2166, %fd2165, %fd626, %fd2164;
	ld.global.f64 	%fd2167, [%rd7+56];
	fma.rn.f64 	%fd2168, %fd2167, %fd625, %fd2166;
	ld.global.f64 	%fd2169, [%rd7+64];
	fma.rn.f64 	%fd2170, %fd2169, %fd624, %fd2168;
	ld.global.f64 	%fd2171, [%rd7+72];
	fma.rn.f64 	%fd2172, %fd2171, %fd623, %fd2170;
	ld.global.f64 	%fd2173, [%rd7+80];
	sub.f64 	%fd2174, %fd2172, %fd2173;
	abs.f64 	%fd2175, %fd2174;
	ld.global.f64 	%fd2177, [%rd5];
	setp.lt.f64 	%p187, %fd2175, %fd2177;
	ld.global.f64 	%fd2179, [%rd7+96];
	fma.rn.f64 	%fd2180, %fd2179, %fd2152, 0d0000000000000000;
	ld.global.f64 	%fd2181, [%rd7+104];
	fma.rn.f64 	%fd2182, %fd2181, %fd631, %fd2180;
	ld.global.f64 	%fd2183, [%rd7+112];
	fma.rn.f64 	%fd2184, %fd2183, %fd630, %fd2182;
	ld.global.f64 	%fd2185, [%rd7+120];
	fma.rn.f64 	%fd2186, %fd2185, %fd629, %fd2184;
	ld.global.f64 	%fd2187, [%rd7+128];
	fma.rn.f64 	%fd2188, %fd2187, %fd628, %fd2186;
	ld.global.f64 	%fd2189, [%rd7+136];
	fma.rn.f64 	%fd2190, %fd2189, %fd627, %fd2188;
	ld.global.f64 	%fd2191, [%rd7+144];
	fma.rn.f64 	%fd2192, %fd2191, %fd626, %fd2190;
	ld.global.f64 	%fd2193, [%rd7+152];
	fma.rn.f64 	%fd2194, %fd2193, %fd625, %fd2192;
	ld.global.f64 	%fd2195, [%rd7+160];
	fma.rn.f64 	%fd2196, %fd2195, %fd624, %fd2194;
	ld.global.f64 	%fd2197, [%rd7+168];
	fma.rn.f64 	%fd2198, %fd2197, %fd623, %fd2196;
	ld.global.f64 	%fd2199, [%rd7+176];
	sub.f64 	%fd2200, %fd2198, %fd2199;
	abs.f64 	%fd2201, %fd2200;
	ld.global.f64 	%fd2203, [%rd5+8];
	setp.lt.f64 	%p188, %fd2201, %fd2203;
	ld.global.f64 	%fd2205, [%rd7+192];
	fma.rn.f64 	%fd2206, %fd2205, %fd2152, 0d0000000000000000;
	ld.global.f64 	%fd2207, [%rd7+200];
	fma.rn.f64 	%fd2208, %fd2207, %fd631, %fd2206;
	ld.global.f64 	%fd2209, [%rd7+208];
	fma.rn.f64 	%fd2210, %fd2209, %fd630, %fd2208;
	ld.global.f64 	%fd2211, [%rd7+216];
	fma.rn.f64 	%fd2212, %fd2211, %fd629, %fd2210;
	ld.global.f64 	%fd2213, [%rd7+224];
	fma.rn.f64 	%fd2214, %fd2213, %fd628, %fd2212;
	ld.global.f64 	%fd2215, [%rd7+232];
	fma.rn.f64 	%fd2216, %fd2215, %fd627, %fd2214;
	ld.global.f64 	%fd2217, [%rd7+240];
	fma.rn.f64 	%fd2218, %fd2217, %fd626, %fd2216;
	ld.global.f64 	%fd2219, [%rd7+248];
	fma.rn.f64 	%fd2220, %fd2219, %fd625, %fd2218;
	ld.global.f64 	%fd2221, [%rd7+256];
	fma.rn.f64 	%fd2222, %fd2221, %fd624, %fd2220;
	ld.global.f64 	%fd2223, [%rd7+264];
	fma.rn.f64 	%fd2224, %fd2223, %fd623, %fd2222;
	ld.global.f64 	%fd2225, [%rd7+272];
	sub.f64 	%fd2226, %fd2224, %fd2225;
	abs.f64 	%fd2227, %fd2226;
	ld.global.f64 	%fd2229, [%rd5+16];
	setp.lt.f64 	%p189, %fd2227, %fd2229;
	ld.global.f64 	%fd2231, [%rd7+288];
	fma.rn.f64 	%fd2232, %fd2231, %fd2152, 0d0000000000000000;
	ld.global.f64 	%fd2233, [%rd7+296];
	fma.rn.f64 	%fd2234, %fd2233, %fd631, %fd2232;
	ld.global.f64 	%fd2235, [%rd7+304];
	fma.rn.f64 	%fd2236, %fd2235, %fd630, %fd2234;
	ld.global.f64 	%fd2237, [%rd7+312];
	fma.rn.f64 	%fd2238, %fd2237, %fd629, %fd2236;
	ld.global.f64 	%fd2239, [%rd7+320];
	fma.rn.f64 	%fd2240, %fd2239, %fd628, %fd2238;
	ld.global.f64 	%fd2241, [%rd7+328];
	fma.rn.f64 	%fd2242, %fd2241, %fd627, %fd2240;
	ld.global.f64 	%fd2243, [%rd7+336];
	fma.rn.f64 	%fd2244, %fd2243, %fd626, %fd2242;
	ld.global.f64 	%fd2245, [%rd7+344];
	fma.rn.f64 	%fd2246, %fd2245, %fd625, %fd2244;
	ld.global.f64 	%fd2247, [%rd7+352];
	fma.rn.f64 	%fd2248, %fd2247, %fd624, %fd2246;
	ld.global.f64 	%fd2249, [%rd7+360];
	fma.rn.f64 	%fd2250, %fd2249, %fd623, %fd2248;
	ld.global.f64 	%fd2251, [%rd7+368];
	sub.f64 	%fd2252, %fd2250, %fd2251;
	abs.f64 	%fd2253, %fd2252;
	ld.global.f64 	%fd2255, [%rd5+24];
	setp.lt.f64 	%p190, %fd2253, %fd2255;
	ld.global.f64 	%fd2257, [%rd7+384];
	fma.rn.f64 	%fd2258, %fd2257, %fd2152, 0d0000000000000000;
	ld.global.f64 	%fd2259, [%rd7+392];
	fma.rn.f64 	%fd2260, %fd2259, %fd631, %fd2258;
	ld.global.f64 	%fd2261, [%rd7+400];
	fma.rn.f64 	%fd2262, %fd2261, %fd630, %fd2260;
	ld.global.f64 	%fd2263, [%rd7+408];
	fma.rn.f64 	%fd2264, %fd2263, %fd629, %fd2262;
	ld.global.f64 	%fd2265, [%rd7+416];
	fma.rn.f64 	%fd2266, %fd2265, %fd628, %fd2264;
	ld.global.f64 	%fd2267, [%rd7+424];
	fma.rn.f64 	%fd2268, %fd2267, %fd627, %fd2266;
	ld.global.f64 	%fd2269, [%rd7+432];
	fma.rn.f64 	%fd2270, %fd2269, %fd626, %fd2268;
	ld.global.f64 	%fd2271, [%rd7+440];
	fma.rn.f64 	%fd2272, %fd2271, %fd625, %fd2270;
	ld.global.f64 	%fd2273, [%rd7+448];
	fma.rn.f64 	%fd2274, %fd2273, %fd624, %fd2272;
	ld.global.f64 	%fd2275, [%rd7+456];
	fma.rn.f64 	%fd2276, %fd2275, %fd623, %fd2274;
	ld.global.f64 	%fd2277, [%rd7+464];
	sub.f64 	%fd2278, %fd2276, %fd2277;
	abs.f64 	%fd2279, %fd2278;
	ld.global.f64 	%fd2281, [%rd5+32];
	setp.lt.f64 	%p191, %fd2279, %fd2281;
	ld.global.f64 	%fd2283, [%rd7+480];
	fma.rn.f64 	%fd2284, %fd2283, %fd2152, 0d0000000000000000;
	ld.global.f64 	%fd2285, [%rd7+488];
	fma.rn.f64 	%fd2286, %fd2285, %fd631, %fd2284;
	ld.global.f64 	%fd2287, [%rd7+496];
	fma.rn.f64 	%fd2288, %fd2287, %fd630, %fd2286;
	ld.global.f64 	%fd2289, [%rd7+504];
	fma.rn.f64 	%fd2290, %fd2289, %fd629, %fd2288;
	ld.global.f64 	%fd2291, [%rd7+512];
	fma.rn.f64 	%fd2292, %fd2291, %fd628, %fd2290;
	ld.global.f64 	%fd2293, [%rd7+520];
	fma.rn.f64 	%fd2294, %fd2293, %fd627, %fd2292;
	ld.global.f64 	%fd2295, [%rd7+528];
	fma.rn.f64 	%fd2296, %fd2295, %fd626, %fd2294;
	ld.global.f64 	%fd2297, [%rd7+536];
	fma.rn.f64 	%fd2298, %fd2297, %fd625, %fd2296;
	ld.global.f64 	%fd2299, [%rd7+544];
	fma.rn.f64 	%fd2300, %fd2299, %fd624, %fd2298;
	ld.global.f64 	%fd2301, [%rd7+552];
	fma.rn.f64 	%fd2302, %fd2301, %fd623, %fd2300;
	ld.global.f64 	%fd2303, [%rd7+560];
	sub.f64 	%fd2304, %fd2302, %fd2303;
	abs.f64 	%fd2305, %fd2304;
	ld.global.f64 	%fd2307, [%rd5+40];
	setp.lt.f64 	%p192, %fd2305, %fd2307;
	ld.global.f64 	%fd2309, [%rd7+576];
	fma.rn.f64 	%fd2310, %fd2309, %fd2152, 0d0000000000000000;
	ld.global.f64 	%fd2311, [%rd7+584];
	fma.rn.f64 	%fd2312, %fd2311, %fd631, %fd2310;
	ld.global.f64 	%fd2313, [%rd7+592];
	fma.rn.f64 	%fd2314, %fd2313, %fd630, %fd2312;
	ld.global.f64 	%fd2315, [%rd7+600];
	fma.rn.f64 	%fd2316, %fd2315, %fd629, %fd2314;
	ld.global.f64 	%fd2317, [%rd7+608];
	fma.rn.f64 	%fd2318, %fd2317, %fd628, %fd2316;
	ld.global.f64 	%fd2319, [%rd7+616];
	fma.rn.f64 	%fd2320, %fd2319, %fd627, %fd2318;
	ld.global.f64 	%fd2321, [%rd7+624];
	fma.rn.f64 	%fd2322, %fd2321, %fd626, %fd2320;
	ld.global.f64 	%fd2323, [%rd7+632];
	fma.rn.f64 	%fd2324, %fd2323, %fd625, %fd2322;
	ld.global.f64 	%fd2325, [%rd7+640];
	fma.rn.f64 	%fd2326, %fd2325, %fd624, %fd2324;
	ld.global.f64 	%fd2327, [%rd7+648];
	fma.rn.f64 	%fd2328, %fd2327, %fd623, %fd2326;
	ld.global.f64 	%fd2329, [%rd7+656];
	sub.f64 	%fd2330, %fd2328, %fd2329;
	abs.f64 	%fd2331, %fd2330;
	ld.global.f64 	%fd2333, [%rd5+48];
	setp.lt.f64 	%p193, %fd2331, %fd2333;
	ld.global.f64 	%fd2335, [%rd7+672];
	fma.rn.f64 	%fd2336, %fd2335, %fd2152, 0d0000000000000000;
	ld.global.f64 	%fd2337, [%rd7+680];
	fma.rn.f64 	%fd2338, %fd2337, %fd631, %fd2336;
	ld.global.f64 	%fd2339, [%rd7+688];
	fma.rn.f64 	%fd2340, %fd2339, %fd630, %fd2338;
	ld.global.f64 	%fd2341, [%rd7+696];
	fma.rn.f64 	%fd2342, %fd2341, %fd629, %fd2340;
	ld.global.f64 	%fd2343, [%rd7+704];
	fma.rn.f64 	%fd2344, %fd2343, %fd628, %fd2342;
	ld.global.f64 	%fd2345, [%rd7+712];
	fma.rn.f64 	%fd2346, %fd2345, %fd627, %fd2344;
	ld.global.f64 	%fd2347, [%rd7+720];
	fma.rn.f64 	%fd2348, %fd2347, %fd626, %fd2346;
	ld.global.f64 	%fd2349, [%rd7+728];
	fma.rn.f64 	%fd2350, %fd2349, %fd625, %fd2348;
	ld.global.f64 	%fd2351, [%rd7+736];
	fma.rn.f64 	%fd2352, %fd2351, %fd624, %fd2350;
	ld.global.f64 	%fd2353, [%rd7+744];
	fma.rn.f64 	%fd2354, %fd2353, %fd623, %fd2352;
	ld.global.f64 	%fd2355, [%rd7+752];
	sub.f64 	%fd2356, %fd2354, %fd2355;
	abs.f64 	%fd2357, %fd2356;
	ld.global.f64 	%fd2359, [%rd5+56];
	setp.lt.f64 	%p194, %fd2357, %fd2359;
	ld.global.f64 	%fd2361, [%rd7+768];
	fma.rn.f64 	%fd2362, %fd2361, %fd2152, 0d0000000000000000;
	ld.global.f64 	%fd2363, [%rd7+776];
	fma.rn.f64 	%fd2364, %fd2363, %fd631, %fd2362;
	ld.global.f64 	%fd2365, [%rd7+784];
	fma.rn.f64 	%fd2366, %fd2365, %fd630, %fd2364;
	ld.global.f64 	%fd2367, [%rd7+792];
	fma.rn.f64 	%fd2368, %fd2367, %fd629, %fd2366;
	ld.global.f64 	%fd2369, [%rd7+800];
	fma.rn.f64 	%fd2370, %fd2369, %fd628, %fd2368;
	ld.global.f64 	%fd2371, [%rd7+808];
	fma.rn.f64 	%fd2372, %fd2371, %fd627, %fd2370;
	ld.global.f64 	%fd2373, [%rd7+816];
	fma.rn.f64 	%fd2374, %fd2373, %fd626, %fd2372;
	ld.global.f64 	%fd2375, [%rd7+824];
	fma.rn.f64 	%fd2376, %fd2375, %fd625, %fd2374;
	ld.global.f64 	%fd2377, [%rd7+832];
	fma.rn.f64 	%fd2378, %fd2377, %fd624, %fd2376;
	ld.global.f64 	%fd2379, [%rd7+840];
	fma.rn.f64 	%fd2380, %fd2379, %fd623, %fd2378;
	ld.global.f64 	%fd2381, [%rd7+848];
	sub.f64 	%fd2382, %fd2380, %fd2381;
	abs.f64 	%fd2383, %fd2382;
	ld.global.f64 	%fd2385, [%rd5+64];
	setp.lt.f64 	%p195, %fd2383, %fd2385;
	ld.global.f64 	%fd2387, [%rd7+864];
	fma.rn.f64 	%fd2388, %fd2387, %fd2152, 0d0000000000000000;
	ld.global.f64 	%fd2389, [%rd7+872];
	fma.rn.f64 	%fd2390, %fd2389, %fd631, %fd2388;
	ld.global.f64 	%fd2391, [%rd7+880];
	fma.rn.f64 	%fd2392, %fd2391, %fd630, %fd2390;
	ld.global.f64 	%fd2393, [%rd7+888];
	fma.rn.f64 	%fd2394, %fd2393, %fd629, %fd2392;
	ld.global.f64 	%fd2395, [%rd7+896];
	fma.rn.f64 	%fd2396, %fd2395, %fd628, %fd2394;
	ld.global.f64 	%fd2397, [%rd7+904];
	fma.rn.f64 	%fd2398, %fd2397, %fd627, %fd2396;
	ld.global.f64 	%fd2399, [%rd7+912];
	fma.rn.f64 	%fd2400, %fd2399, %fd626, %fd2398;
	ld.global.f64 	%fd2401, [%rd7+920];
	fma.rn.f64 	%fd2402, %fd2401, %fd625, %fd2400;
	ld.global.f64 	%fd2403, [%rd7+928];
	fma.rn.f64 	%fd2404, %fd2403, %fd624, %fd2402;
	ld.global.f64 	%fd2405, [%rd7+936];
	fma.rn.f64 	%fd2406, %fd2405, %fd623, %fd2404;
	ld.global.f64 	%fd2407, [%rd7+944];
	sub.f64 	%fd2408, %fd2406, %fd2407;
	abs.f64 	%fd2409, %fd2408;
	ld.global.f64 	%fd2410, [%rd5+72];
	setp.lt.f64 	%p196, %fd2409, %fd2410;
	and.pred  	%p197, %p196, %p195;
	and.pred  	%p198, %p197, %p194;
	and.pred  	%p199, %p198, %p193;
	and.pred  	%p200, %p199, %p192;
	and.pred  	%p201, %p200, %p191;
	and.pred  	%p202, %p201, %p190;
	and.pred  	%p203, %p202, %p189;
	and.pred  	%p204, %p203, %p188;
	and.pred  	%p205, %p204, %p187;
	selp.u32 	%r3305, 1, 0, %p205;
$L__BB4_1492:
	add.s32 	%r650, %r220, 6;
	setp.ge.s32 	%p206, %r650, %r140;
	mov.b32 	%r3306, 1;
	@%p206 bra 	$L__BB4_1524;
	ld.global.u64 	%rd2587, [%rd6+72];
	or.b64  	%rd3173, %rd2180, %rd2587;
	and.b64  	%rd3174, %rd3173, -4294967296;
	setp.ne.s64 	%p207, %rd3174, 0;
	@%p207 bra 	$L__BB4_1495;
	cvt.u32.u64 	%r651, %rd2587;
	cvt.u32.u64 	%r652, %rd2180;
	div.u32 	%r653, %r652, %r651;
	mul.lo.s32 	%r654, %r653, %r651;
	sub.s32 	%r655, %r652, %r654;
	cvt.u64.u32 	%rd5525, %r653;
	cvt.u64.u32 	%rd5526, %r655;
	bra.uni 	$L__BB4_1496;
$L__BB4_1495:
	div.s64 	%rd5525, %rd2180, %rd2587;
	mul.lo.s64 	%rd3175, %rd5525, %rd2587;
	sub.s64 	%rd5526, %rd2180, %rd3175;
$L__BB4_1496:
	ld.global.f64 	%fd2411, [%rd8+216];
	cvt.rn.f64.s64 	%fd2412, %rd5526;
	ld.global.f64 	%fd2413, [%rd8+232];
	fma.rn.f64 	%fd632, %fd2413, %fd2412, %fd2411;
	ld.global.u64 	%rd2594, [%rd6+64];
	or.b64  	%rd3176, %rd5525, %rd2594;
	and.b64  	%rd3177, %rd3176, -4294967296;
	setp.ne.s64 	%p208, %rd3177, 0;
	@%p208 bra 	$L__BB4_1498;
	cvt.u32.u64 	%r656, %rd2594;
	cvt.u32.u64 	%r657, %rd5525;
	div.u32 	%r658, %r657, %r656;
	mul.lo.s32 	%r659, %r658, %r656;
	sub.s32 	%r660, %r657, %r659;
	cvt.u64.u32 	%rd5527, %r658;
	cvt.u64.u32 	%rd5528, %r660;
	bra.uni 	$L__BB4_1499;
$L__BB4_1498:
	div.s64 	%rd5527, %rd5525, %rd2594;
	mul.lo.s64 	%rd3178, %rd5527, %rd2594;
	sub.s64 	%rd5528, %rd5525, %rd3178;
$L__BB4_1499:
	ld.global.f64 	%fd2414, [%rd8+192];
	cvt.rn.f64.s64 	%fd2415, %rd5528;
	ld.global.f64 	%fd2416, [%rd8+208];
	fma.rn.f64 	%fd633, %fd2416, %fd2415, %fd2414;
	ld.global.u64 	%rd2601, [%rd6+56];
	or.b64  	%rd3179, %rd5527, %rd2601;
	and.b64  	%rd3180, %rd3179, -4294967296;
	setp.ne.s64 	%p209, %rd3180, 0;
	@%p209 bra 	$L__BB4_1501;
	cvt.u32.u64 	%r661, %rd2601;
	cvt.u32.u64 	%r662, %rd5527;
	div.u32 	%r663, %r662, %r661;
	mul.lo.s32 	%r664, %r663, %r661;
	sub.s32 	%r665, %r662, %r664;
	cvt.u64.u32 	%rd5529, %r663;
	cvt.u64.u32 	%rd5530, %r665;
	bra.uni 	$L__BB4_1502;
$L__BB4_1501:
	div.s64 	%rd5529, %rd5527, %rd2601;
	mul.lo.s64 	%rd3181, %rd5529, %rd2601;
	sub.s64 	%rd5530, %rd5527, %rd3181;
$L__BB4_1502:
	ld.global.f64 	%fd2417, [%rd8+168];
	cvt.rn.f64.s64 	%fd2418, %rd5530;
	ld.global.f64 	%fd2419, [%rd8+184];
	fma.rn.f64 	%fd634, %fd2419, %fd2418, %fd2417;
	ld.global.u64 	%rd2608, [%rd6+48];
	or.b64  	%rd3182, %rd5529, %rd2608;
	and.b64  	%rd3183, %rd3182, -4294967296;
	setp.ne.s64 	%p210, %rd3183, 0;
	@%p210 bra 	$L__BB4_1504;
	cvt.u32.u64 	%r666, %rd2608;
	cvt.u32.u64 	%r667, %rd5529;
	div.u32 	%r668, %r667, %r666;
	mul.lo.s32 	%r669, %r668, %r666;
	sub.s32 	%r670, %r667, %r669;
	cvt.u64.u32 	%rd5531, %r668;
	cvt.u64.u32 	%rd5532, %r670;
	bra.uni 	$L__BB4_1505;
$L__BB4_1504:
	div.s64 	%rd5531, %rd5529, %rd2608;
	mul.lo.s64 	%rd3184, %rd5531, %rd2608;
	sub.s64 	%rd5532, %rd5529, %rd3184;
$L__BB4_1505:
	ld.global.f64 	%fd2420, [%rd8+144];
	cvt.rn.f64.s64 	%fd2421, %rd5532;
	ld.global.f64 	%fd2422, [%rd8+160];
	fma.rn.f64 	%fd635, %fd2422, %fd2421, %fd2420;
	ld.global.u64 	%rd2615, [%rd6+40];
	or.b64  	%rd3185, %rd5531, %rd2615;
	and.b64  	%rd3186, %rd3185, -4294967296;
	setp.ne.s64 	%p211, %rd3186, 0;
	@%p211 bra 	$L__BB4_1507;
	cvt.u32.u64 	%r671, %rd2615;
	cvt.u32.u64 	%r672, %rd5531;
	div.u32 	%r673, %r672, %r671;
	mul.lo.s32 	%r674, %r673, %r671;
	sub.s32 	%r675, %r672, %r674;
	cvt.u64.u32 	%rd5533, %r673;
	cvt.u64.u32 	%rd5534, %r675;
	bra.uni 	$L__BB4_1508;
$L__BB4_1507:
	div.s64 	%rd5533, %rd5531, %rd2615;
	mul.lo.s64 	%rd3187, %rd5533, %rd2615;
	sub.s64 	%rd5534, %rd5531, %rd3187;
$L__BB4_1508:
	ld.global.f64 	%fd2423, [%rd8+120];
	cvt.rn.f64.s64 	%fd2424, %rd5534;
	ld.global.f64 	%fd2425, [%rd8+136];
	fma.rn.f64 	%fd636, %fd2425, %fd2424, %fd2423;
	ld.global.u64 	%rd2622, [%rd6+32];
	or.b64  	%rd3188, %rd5533, %rd2622;
	and.b64  	%rd3189, %rd3188, -4294967296;
	setp.ne.s64 	%p212, %rd3189, 0;
	@%p212 bra 	$L__BB4_1510;
	cvt.u32.u64 	%r676, %rd2622;
	cvt.u32.u64 	%r677, %rd5533;
	div.u32 	%r678, %r677, %r676;
	mul.lo.s32 	%r679, %r678, %r676;
	sub.s32 	%r680, %r677, %r679;
	cvt.u64.u32 	%rd5535, %r678;
	cvt.u64.u32 	%rd5536, %r680;
	bra.uni 	$L__BB4_1511;
$L__BB4_1510:
	div.s64 	%rd5535, %rd5533, %rd2622;
	mul.lo.s64 	%rd3190, %rd5535, %rd2622;
	sub.s64 	%rd5536, %rd5533, %rd3190;
$L__BB4_1511:
	ld.global.f64 	%fd2426, [%rd8+96];
	cvt.rn.f64.s64 	%fd2427, %rd5536;
	ld.global.f64 	%fd2428, [%rd8+112];
	fma.rn.f64 	%fd637, %fd2428, %fd2427, %fd2426;
	ld.global.u64 	%rd2629, [%rd6+24];
	or.b64  	%rd3191, %rd5535, %rd2629;
	and.b64  	%rd3192, %rd3191, -4294967296;
	setp.ne.s64 	%p213, %rd3192, 0;
	@%p213 bra 	$L__BB4_1513;
	cvt.u32.u64 	%r681, %rd2629;
	cvt.u32.u64 	%r682, %rd5535;
	div.u32 	%r683, %r682, %r681;
	mul.lo.s32 	%r684, %r683, %r681;
	sub.s32 	%r685, %r682, %r684;
	cvt.u64.u32 	%rd5537, %r683;
	cvt.u64.u32 	%rd5538, %r685;
	bra.uni 	$L__BB4_1514;
$L__BB4_1513:
	div.s64 	%rd5537, %rd5535, %rd2629;
	mul.lo.s64 	%rd3193, %rd5537, %rd2629;
	sub.s64 	%rd5538, %rd5535, %rd3193;
$L__BB4_1514:
	ld.global.f64 	%fd2429, [%rd8+72];
	cvt.rn.f64.s64 	%fd2430, %rd5538;
	ld.global.f64 	%fd2431, [%rd8+88];
	fma.rn.f64 	%fd638, %fd2431, %fd2430, %fd2429;
	ld.global.u64 	%rd2636, [%rd6+16];
	or.b64  	%rd3194, %rd5537, %rd2636;
	and.b64  	%rd3195, %rd3194, -4294967296;
	setp.ne.s64 	%p214, %rd3195, 0;
	@%p214 bra 	$L__BB4_1516;
	cvt.u32.u64 	%r686, %rd2636;
	cvt.u32.u64 	%r687, %rd5537;
	div.u32 	%r688, %r687, %r686;
	mul.lo.s32 	%r689, %r688, %r686;
	sub.s32 	%r690, %r687, %r689;
	cvt.u64.u32 	%rd5539, %r688;
	cvt.u64.u32 	%rd5540, %r690;
	bra.uni 	$L__BB4_1517;
$L__BB4_1516:
	div.s64 	%rd5539, %rd5537, %rd2636;
	mul.lo.s64 	%rd3196, %rd5539, %rd2636;
	sub.s64 	%rd5540, %rd5537, %rd3196;
$L__BB4_1517:
	ld.global.f64 	%fd2432, [%rd8+48];
	cvt.rn.f64.s64 	%fd2433, %rd5540;
	ld.global.f64 	%fd2434, [%rd8+64];
	fma.rn.f64 	%fd639, %fd2434, %fd2433, %fd2432;
	ld.global.u64 	%rd2643, [%rd6+8];
	or.b64  	%rd3197, %rd5539, %rd2643;
	and.b64  	%rd3198, %rd3197, -4294967296;
	setp.ne.s64 	%p215, %rd3198, 0;
	@%p215 bra 	$L__BB4_1519;
	cvt.u32.u64 	%r691, %rd2643;
	cvt.u32.u64 	%r692, %rd5539;
	div.u32 	%r693, %r692, %r691;
	mul.lo.s32 	%r694, %r693, %r691;
	sub.s32 	%r695, %r692, %r694;
	cvt.u64.u32 	%rd5541, %r693;
	cvt.u64.u32 	%rd5542, %r695;
	bra.uni 	$L__BB4_1520;
$L__BB4_1519:
	div.s64 	%rd5541, %rd5539, %rd2643;
	mul.lo.s64 	%rd3199, %rd5541, %rd2643;
	sub.s64 	%rd5542, %rd5539, %rd3199;
$L__BB4_1520:
	ld.global.f64 	%fd2435, [%rd8+24];
	cvt.rn.f64.s64 	%fd2436, %rd5542;
	ld.global.f64 	%fd2437, [%rd8+40];
	fma.rn.f64 	%fd640, %fd2437, %fd2436, %fd2435;
	ld.global.u64 	%rd2650, [%rd6];
	or.b64  	%rd3200, %rd5541, %rd2650;
	and.b64  	%rd3201, %rd3200, -4294967296;
	setp.ne.s64 	%p216, %rd3201, 0;
	@%p216 bra 	$L__BB4_1522;
	cvt.u32.u64 	%r696, %rd2650;
	cvt.u32.u64 	%r697, %rd5541;
	rem.u32 	%r698, %r697, %r696;
	cvt.u64.u32 	%rd5543, %r698;
	bra.uni 	$L__BB4_1523;
$L__BB4_1522:
	rem.s64 	%rd5543, %rd5541, %rd2650;
$L__BB4_1523:
	ld.global.f64 	%fd2438, [%rd8];
	cvt.rn.f64.s64 	%fd2439, %rd5543;
	ld.global.f64 	%fd2440, [%rd8+16];
	fma.rn.f64 	%fd2441, %fd2440, %fd2439, %fd2438;
	ld.global.f64 	%fd2442, [%rd7];
	fma.rn.f64 	%fd2443, %fd2442, %fd2441, 0d0000000000000000;
	ld.global.f64 	%fd2444, [%rd7+8];
	fma.rn.f64 	%fd2445, %fd2444, %fd640, %fd2443;
	ld.global.f64 	%fd2446, [%rd7+16];
	fma.rn.f64 	%fd2447, %fd2446, %fd639, %fd2445;
	ld.global.f64 	%fd2448, [%rd7+24];
	fma.rn.f64 	%fd2449, %fd2448, %fd638, %fd2447;
	ld.global.f64 	%fd2450, [%rd7+32];
	fma.rn.f64 	%fd2451, %fd2450, %fd637, %fd2449;
	ld.global.f64 	%fd2452, [%rd7+40];
	fma.rn.f64 	%fd2453, %fd2452, %fd636, %fd2451;
	ld.global.f64 	%fd2454, [%rd7+48];
	fma.rn.f64 	%fd2455, %fd2454, %fd635, %fd2453;
	ld.global.f64 	%fd2456, [%rd7+56];
	fma.rn.f64 	%fd2457, %fd2456, %fd634, %fd2455;
	ld.global.f64 	%fd2458, [%rd7+64];
	fma.rn.f64 	%fd2459, %fd2458, %fd633, %fd2457;
	ld.global.f64 	%fd2460, [%rd7+72];
	fma.rn.f64 	%fd2461, %fd2460, %fd632, %fd2459;
	ld.global.f64 	%fd2462, [%rd7+80];
	sub.f64 	%fd2463, %fd2461, %fd2462;
	abs.f64 	%fd2464, %fd2463;
	ld.global.f64 	%fd2466, [%rd5];
	setp.lt.f64 	%p217, %fd2464, %fd2466;
	ld.global.f64 	%fd2468, [%rd7+96];
	fma.rn.f64 	%fd2469, %fd2468, %fd2441, 0d0000000000000000;
	ld.global.f64 	%fd2470, [%rd7+104];
	fma.rn.f64 	%fd2471, %fd2470, %fd640, %fd2469;
	ld.global.f64 	%fd2472, [%rd7+112];
	fma.rn.f64 	%fd2473, %fd2472, %fd639, %fd2471;
	ld.global.f64 	%fd2474, [%rd7+120];
	fma.rn.f64 	%fd2475, %fd2474, %fd638, %fd2473;
	ld.global.f64 	%fd2476, [%rd7+128];
	fma.rn.f64 	%fd2477, %fd2476, %fd637, %fd2475;
	ld.global.f64 	%fd2478, [%rd7+136];
	fma.rn.f64 	%fd2479, %fd2478, %fd636, %fd2477;
	ld.global.f64 	%fd2480, [%rd7+144];
	fma.rn.f64 	%fd2481, %fd2480, %fd635, %fd2479;
	ld.global.f64 	%fd2482, [%rd7+152];
	fma.rn.f64 	%fd2483, %fd2482, %fd634, %fd2481;
	ld.global.f64 	%fd2484, [%rd7+160];
	fma.rn.f64 	%fd2485, %fd2484, %fd633, %fd2483;
	ld.global.f64 	%fd2486, [%rd7+168];
	fma.rn.f64 	%fd2487, %fd2486, %fd632, %fd2485;
	ld.global.f64 	%fd2488, [%rd7+176];
	sub.f64 	%fd2489, %fd2487, %fd2488;
	abs.f64 	%fd2490, %fd2489;
	ld.global.f64 	%fd2492, [%rd5+8];
	setp.lt.f64 	%p218, %fd2490, %fd2492;
	ld.global.f64 	%fd2494, [%rd7+192];
	fma.rn.f64 	%fd2495, %fd2494, %fd2441, 0d0000000000000000;
	ld.global.f64 	%fd2496, [%rd7+200];
	fma.rn.f64 	%fd2497, %fd2496, %fd640, %fd2495;
	ld.global.f64 	%fd2498, [%rd7+208];
	fma.rn.f64 	%fd2499, %fd2498, %fd639, %fd2497;
	ld.global.f64 	%fd2500, [%rd7+216];
	fma.rn.f64 	%fd2501, %fd2500, %fd638, %fd2499;
	ld.global.f64 	%fd2502, [%rd7+224];
	fma.rn.f64 	%fd2503, %fd2502, %fd637, %fd2501;
	ld.global.f64 	%fd2504, [%rd7+232];
	fma.rn.f64 	%fd2505, %fd2504, %fd636, %fd2503;
	ld.global.f64 	%fd2506, [%rd7+240];
	fma.rn.f64 	%fd2507, %fd2506, %fd635, %fd2505;
	ld.global.f64 	%fd2508, [%rd7+248];
	fma.rn.f64 	%fd2509, %fd2508, %fd634, %fd2507;
	ld.global.f64 	%fd2510, [%rd7+256];
	fma.rn.f64 	%fd2511, %fd2510, %fd633, %fd2509;
	ld.global.f64 	%fd2512, [%rd7+264];
	fma.rn.f64 	%fd2513, %fd2512, %fd632, %fd2511;
	ld.global.f64 	%fd2514, [%rd7+272];
	sub.f64 	%fd2515, %fd2513, %fd2514;
	abs.f64 	%fd2516, %fd2515;
	ld.global.f64 	%fd2518, [%rd5+16];
	setp.lt.f64 	%p219, %fd2516, %fd2518;
	ld.global.f64 	%fd2520, [%rd7+288];
	fma.rn.f64 	%fd2521, %fd2520, %fd2441, 0d0000000000000000;
	ld.global.f64 	%fd2522, [%rd7+296];
	fma.rn.f64 	%fd2523, %fd2522, %fd640, %fd2521;
	ld.global.f64 	%fd2524, [%rd7+304];
	fma.rn.f64 	%fd2525, %fd2524, %fd639, %fd2523;
	ld.global.f64 	%fd2526, [%rd7+312];
	fma.rn.f64 	%fd2527, %fd2526, %fd638, %fd2525;
	ld.global.f64 	%fd2528, [%rd7+320];
	fma.rn.f64 	%fd2529, %fd2528, %fd637, %fd2527;
	ld.global.f64 	%fd2530, [%rd7+328];
	fma.rn.f64 	%fd2531, %fd2530, %fd636, %fd2529;
	ld.global.f64 	%fd2532, [%rd7+336];
	fma.rn.f64 	%fd2533, %fd2532, %fd635, %fd2531;
	ld.global.f64 	%fd2534, [%rd7+344];
	fma.rn.f64 	%fd2535, %fd2534, %fd634, %fd2533;
	ld.global.f64 	%fd2536, [%rd7+352];
	fma.rn.f64 	%fd2537, %fd2536, %fd633, %fd2535;
	ld.global.f64 	%fd2538, [%rd7+360];
	fma.rn.f64 	%fd2539, %fd2538, %fd632, %fd2537;
	ld.global.f64 	%fd2540, [%rd7+368];
	sub.f64 	%fd2541, %fd2539, %fd2540;
	abs.f64 	%fd2542, %fd2541;
	ld.global.f64 	%fd2544, [%rd5+24];
	setp.lt.f64 	%p220, %fd2542, %fd2544;
	ld.global.f64 	%fd2546, [%rd7+384];
	fma.rn.f64 	%fd2547, %fd2546, %fd2441, 0d0000000000000000;
	ld.global.f64 	%fd2548, [%rd7+392];
	fma.rn.f64 	%fd2549, %fd2548, %fd640, %fd2547;
	ld.global.f64 	%fd2550, [%rd7+400];
	fma.rn.f64 	%fd2551, %fd2550, %fd639, %fd2549;
	ld.global.f64 	%fd2552, [%rd7+408];
	fma.rn.f64 	%fd2553, %fd2552, %fd638, %fd2551;
	ld.global.f64 	%fd2554, [%rd7+416];
	fma.rn.f64 	%fd2555, %fd2554, %fd637, %fd2553;
	ld.global.f64 	%fd2556, [%rd7+424];
	fma.rn.f64 	%fd2557, %fd2556, %fd636, %fd2555;
	ld.global.f64 	%fd2558, [%rd7+432];
	fma.rn.f64 	%fd2559, %fd2558, %fd635, %fd2557;
	ld.global.f64 	%fd2560, [%rd7+440];
	fma.rn.f64 	%fd2561, %fd2560, %fd634, %fd2559;
	ld.global.f64 	%fd2562, [%rd7+448];
	fma.rn.f64 	%fd2563, %fd2562, %fd633, %fd2561;
	ld.global.f64 	%fd2564, [%rd7+456];
	fma.rn.f64 	%fd2565, %fd2564, %fd632, %fd2563;
	ld.global.f64 	%fd2566, [%rd7+464];
	sub.f64 	%fd2567, %fd2565, %fd2566;
	abs.f64 	%fd2568, %fd2567;
	ld.global.f64 	%fd2570, [%rd5+32];
	setp.lt.f64 	%p221, %fd2568, %fd2570;
	ld.global.f64 	%fd2572, [%rd7+480];
	fma.rn.f64 	%fd2573, %fd2572, %fd2441, 0d0000000000000000;
	ld.global.f64 	%fd2574, [%rd7+488];
	fma.rn.f64 	%fd2575, %fd2574, %fd640, %fd2573;
	ld.global.f64 	%fd2576, [%rd7+496];
	fma.rn.f64 	%fd2577, %fd2576, %fd639, %fd2575;
	ld.global.f64 	%fd2578, [%rd7+504];
	fma.rn.f64 	%fd2579, %fd2578, %fd638, %fd2577;
	ld.global.f64 	%fd2580, [%rd7+512];
	fma.rn.f64 	%fd2581, %fd2580, %fd637, %fd2579;
	ld.global.f64 	%fd2582, [%rd7+520];
	fma.rn.f64 	%fd2583, %fd2582, %fd636, %fd2581;
	ld.global.f64 	%fd2584, [%rd7+528];
	fma.rn.f64 	%fd2585, %fd2584, %fd635, %fd2583;
	ld.global.f64 	%fd2586, [%rd7+536];
	fma.rn.f64 	%fd2587, %fd2586, %fd634, %fd2585;
	ld.global.f64 	%fd2588, [%rd7+544];
	fma.rn.f64 	%fd2589, %fd2588, %fd633, %fd2587;
	ld.global.f64 	%fd2590, [%rd7+552];
	fma.rn.f64 	%fd2591, %fd2590, %fd632, %fd2589;
	ld.global.f64 	%fd2592, [%rd7+560];
	sub.f64 	%fd2593, %fd2591, %fd2592;
	abs.f64 	%fd2594, %fd2593;
	ld.global.f64 	%fd2596, [%rd5+40];
	setp.lt.f64 	%p222, %fd2594, %fd2596;
	ld.global.f64 	%fd2598, [%rd7+576];
	fma.rn.f64 	%fd2599, %fd2598, %fd2441, 0d0000000000000000;
	ld.global.f64 	%fd2600, [%rd7+584];
	fma.rn.f64 	%fd2601, %fd2600, %fd640, %fd2599;
	ld.global.f64 	%fd2602, [%rd7+592];
	fma.rn.f64 	%fd2603, %fd2602, %fd639, %fd2601;
	ld.global.f64 	%fd2604, [%rd7+600];
	fma.rn.f64 	%fd2605, %fd2604, %fd638, %fd2603;
	ld.global.f64 	%fd2606, [%rd7+608];
	fma.rn.f64 	%fd2607, %fd2606, %fd637, %fd2605;
	ld.global.f64 	%fd2608, [%rd7+616];
	fma.rn.f64 	%fd2609, %fd2608, %fd636, %fd2607;
	ld.global.f64 	%fd2610, [%rd7+624];
	fma.rn.f64 	%fd2611, %fd2610, %fd635, %fd2609;
	ld.global.f64 	%fd2612, [%rd7+632];
	fma.rn.f64 	%fd2613, %fd2612, %fd634, %fd2611;
	ld.global.f64 	%fd2614, [%rd7+640];
	fma.rn.f64 	%fd2615, %fd2614, %fd633, %fd2613;
	ld.global.f64 	%fd2616, [%rd7+648];
	fma.rn.f64 	%fd2617, %fd2616, %fd632, %fd2615;
	ld.global.f64 	%fd2618, [%rd7+656];
	sub.f64 	%fd2619, %fd2617, %fd2618;
	abs.f64 	%fd2620, %fd2619;
	ld.global.f64 	%fd2622, [%rd5+48];
	setp.lt.f64 	%p223, %fd2620, %fd2622;
	ld.global.f64 	%fd2624, [%rd7+672];
	fma.rn.f64 	%fd2625, %fd2624, %fd2441, 0d0000000000000000;
	ld.global.f64 	%fd2626, [%rd7+680];
	fma.rn.f64 	%fd2627, %fd2626, %fd640, %fd2625;
	ld.global.f64 	%fd2628, [%rd7+688];
	fma.rn.f64 	%fd2629, %fd2628, %fd639, %fd2627;
	ld.global.f64 	%fd2630, [%rd7+696];
	fma.rn.f64 	%fd2631, %fd2630, %fd638, %fd2629;
	ld.global.f64 	%fd2632, [%rd7+704];
	fma.rn.f64 	%fd2633, %fd2632, %fd637, %fd2631;
	ld.global.f64 	%fd2634, [%rd7+712];
	fma.rn.f64 	%fd2635, %fd2634, %fd636, %fd2633;
	ld.global.f64 	%fd2636, [%rd7+720];
	fma.rn.f64 	%fd2637, %fd2636, %fd635, %fd2635;
	ld.global.f64 	%fd2638, [%rd7+728];
	fma.rn.f64 	%fd2639, %fd2638, %fd634, %fd2637;
	ld.global.f64 	%fd2640, [%rd7+736];
	fma.rn.f64 	%fd2641, %fd2640, %fd633, %fd2639;
	ld.global.f64 	%fd2642, [%rd7+744];
	fma.rn.f64 	%fd2643, %fd2642, %fd632, %fd2641;
	ld.global.f64 	%fd2644, [%rd7+752];
	sub.f64 	%fd2645, %fd2643, %fd2644;
	abs.f64 	%fd2646, %fd2645;
	ld.global.f64 	%fd2648, [%rd5+56];
	setp.lt.f64 	%p224, %fd2646, %fd2648;
	ld.global.f64 	%fd2650, [%rd7+768];
	fma.rn.f64 	%fd2651, %fd2650, %fd2441, 0d0000000000000000;
	ld.global.f64 	%fd2652, [%rd7+776];
	fma.rn.f64 	%fd2653, %fd2652, %fd640, %fd2651;
	ld.global.f64 	%fd2654, [%rd7+784];
	fma.rn.f64 	%fd2655, %fd2654, %fd639, %fd2653;
	ld.global.f64 	%fd2656, [%rd7+792];
	fma.rn.f64 	%fd2657, %fd2656, %fd638, %fd2655;
	ld.global.f64 	%fd2658, [%rd7+800];
	fma.rn.f64 	%fd2659, %fd2658, %fd637, %fd2657;
	ld.global.f64 	%fd2660, [%rd7+808];
	fma.rn.f64 	%fd2661, %fd2660, %fd636, %fd2659;
	ld.global.f64 	%fd2662, [%rd7+816];
	fma.rn.f64 	%fd2663, %fd2662, %fd635, %fd2661;
	ld.global.f64 	%fd2664, [%rd7+824];
	fma.rn.f64 	%fd2665, %fd2664, %fd634, %fd2663;
	ld.global.f64 	%fd2666, [%rd7+832];
	fma.rn.f64 	%fd2667, %fd2666, %fd633, %fd2665;
	ld.global.f64 	%fd2668, [%rd7+840];
	fma.rn.f64 	%fd2669, %fd2668, %fd632, %fd2667;
	ld.global.f64 	%fd2670, [%rd7+848];
	sub.f64 	%fd2671, %fd2669, %fd2670;
	abs.f64 	%fd2672, %fd2671;
	ld.global.f64 	%fd2674, [%rd5+64];
	setp.lt.f64 	%p225, %fd2672, %fd2674;
	ld.global.f64 	%fd2676, [%rd7+864];
	fma.rn.f64 	%fd2677, %fd2676, %fd2441, 0d0000000000000000;
	ld.global.f64 	%fd2678, [%rd7+872];
	fma.rn.f64 	%fd2679, %fd2678, %fd640, %fd2677;
	ld.global.f64 	%fd2680, [%rd7+880];
	fma.rn.f64 	%fd2681, %fd2680, %fd639, %fd2679;
	ld.global.f64 	%fd2682, [%rd7+888];
	fma.rn.f64 	%fd2683, %fd2682, %fd638, %fd2681;
	ld.global.f64 	%fd2684, [%rd7+896];
	fma.rn.f64 	%fd2685, %fd2684, %fd637, %fd2683;
	ld.global.f64 	%fd2686, [%rd7+904];
	fma.rn.f64 	%fd2687, %fd2686, %fd636, %fd2685;
	ld.global.f64 	%fd2688, [%rd7+912];
	fma.rn.f64 	%fd2689, %fd2688, %fd635, %fd2687;
	ld.global.f64 	%fd2690, [%rd7+920];
	fma.rn.f64 	%fd2691, %fd2690, %fd634, %fd2689;
	ld.global.f64 	%fd2692, [%rd7+928];
	fma.rn.f64 	%fd2693, %fd2692, %fd633, %fd2691;
	ld.global.f64 	%fd2694, [%rd7+936];
	fma.rn.f64 	%fd2695, %fd2694, %fd632, %fd2693;
	ld.global.f64 	%fd2696, [%rd7+944];
	sub.f64 	%fd2697, %fd2695, %fd2696;
	abs.f64 	%fd2698, %fd2697;
	ld.global.f64 	%fd2699, [%rd5+72];
	setp.lt.f64 	%p226, %fd2698, %fd2699;
	and.pred  	%p227, %p226, %p225;
	and.pred  	%p228, %p227, %p224;
	and.pred  	%p229, %p228, %p223;
	and.pred  	%p230, %p229, %p222;
	and.pred  	%p231, %p230, %p221;
	and.pred  	%p232, %p231, %p220;
	and.pred  	%p233, %p232, %p219;
	and.pred  	%p234, %p233, %p218;
	and.pred  	%p235, %p234, %p217;
	selp.u32 	%r3306, 1, 0, %p235;
$L__BB4_1524:
	add.s32 	%r700, %r220, 7;
	setp.ge.s32 	%p236, %r700, %r140;
	mov.b32 	%r3307, 1;
	@%p236 bra 	$L__BB4_1556;
	ld.global.u64 	%rd2654, [%rd6+72];
	or.b64  	%rd3202, %rd2181, %rd2654;
	and.b64  	%rd3203, %rd3202, -4294967296;
	setp.ne.s64 	%p237, %rd3203, 0;
	@%p237 bra 	$L__BB4_1527;
	cvt.u32.u64 	%r701, %rd2654;
	cvt.u32.u64 	%r702, %rd2181;
	div.u32 	%r703, %r702, %r701;
	mul.lo.s32 	%r704, %r703, %r701;
	sub.s32 	%r705, %r702, %r704;
	cvt.u64.u32 	%rd5544, %r703;
	cvt.u64.u32 	%rd5545, %r705;
	bra.uni 	$L__BB4_1528;
$L__BB4_1527:
	div.s64 	%rd5544, %rd2181, %rd2654;
	mul.lo.s64 	%rd3204, %rd5544, %rd2654;
	sub.s64 	%rd5545, %rd2181, %rd3204;
$L__BB4_1528:
	ld.global.f64 	%fd2700, [%rd8+216];
	cvt.rn.f64.s64 	%fd2701, %rd5545;
	ld.global.f64 	%fd2702, [%rd8+232];
	fma.rn.f64 	%fd641, %fd2702, %fd2701, %fd2700;
	ld.global.u64 	%rd2661, [%rd6+64];
	or.b64  	%rd3205, %rd5544, %rd2661;
	and.b64  	%rd3206, %rd3205, -4294967296;
	setp.ne.s64 	%p238, %rd3206, 0;
	@%p238 bra 	$L__BB4_1530;
	cvt.u32.u64 	%r706, %rd2661;
	cvt.u32.u64 	%r707, %rd5544;
	div.u32 	%r708, %r707, %r706;
	mul.lo.s32 	%r709, %r708, %r706;
	sub.s32 	%r710, %r707, %r709;
	cvt.u64.u32 	%rd5546, %r708;
	cvt.u64.u32 	%rd5547, %r710;
	bra.uni 	$L__BB4_1531;
$L__BB4_1530:
	div.s64 	%rd5546, %rd5544, %rd2661;
	mul.lo.s64 	%rd3207, %rd5546, %rd2661;
	sub.s64 	%rd5547, %rd5544, %rd3207;
$L__BB4_1531:
	ld.global.f64 	%fd2703, [%rd8+192];
	cvt.rn.f64.s64 	%fd2704, %rd5547;
	ld.global.f64 	%fd2705, [%rd8+208];
	fma.rn.f64 	%fd642, %fd2705, %fd2704, %fd2703;
	ld.global.u64 	%rd2668, [%rd6+56];
	or.b64  	%rd3208, %rd5546, %rd2668;
	and.b64  	%rd3209, %rd3208, -4294967296;
	setp.ne.s64 	%p239, %rd3209, 0;
	@%p239 bra 	$L__BB4_1533;
	cvt.u32.u64 	%r711, %rd2668;
	cvt.u32.u64 	%r712, %rd5546;
	div.u32 	%r713, %r712, %r711;
	mul.lo.s32 	%r714, %r713, %r711;
	sub.s32 	%r715, %r712, %r714;
	cvt.u64.u32 	%rd5548, %r713;
	cvt.u64.u32 	%rd5549, %r715;
	bra.uni 	$L__BB4_1534;
$L__BB4_1533:
	div.s64 	%rd5548, %rd5546, %rd2668;
	mul.lo.s64 	%rd3210, %rd5548, %rd2668;
	sub.s64 	%rd5549, %rd5546, %rd3210;
$L__BB4_1534:
	ld.global.f64 	%fd2706, [%rd8+168];
	cvt.rn.f64.s64 	%fd2707, %rd5549;
	ld.global.f64 	%fd2708, [%rd8+184];
	fma.rn.f64 	%fd643, %fd2708, %fd2707, %fd2706;
	ld.global.u64 	%rd2675, [%rd6+48];
	or.b64  	%rd3211, %rd5548, %rd2675;
	and.b64  	%rd3212, %rd3211, -4294967296;
	setp.ne.s64 	%p240, %rd3212, 0;
	@%p240 bra 	$L__BB4_1536;
	cvt.u32.u64 	%r716, %rd2675;
	cvt.u32.u64 	%r717, %rd5548;
	div.u32 	%r718, %r717, %r716;
	mul.lo.s32 	%r719, %r718, %r716;
	sub.s32 	%r720, %r717, %r719;
	cvt.u64.u32 	%rd5550, %r718;
	cvt.u64.u32 	%rd5551, %r720;
	bra.uni 	$L__BB4_1537;
$L__BB4_1536:
	div.s64 	%rd5550, %rd5548, %rd2675;
	mul.lo.s64 	%rd3213, %rd5550, %rd2675;
	sub.s64 	%rd5551, %rd5548, %rd3213;
$L__BB4_1537:
	ld.global.f64 	%fd2709, [%rd8+144];
	cvt.rn.f64.s64 	%fd2710, %rd5551;
	ld.global.f64 	%fd2711, [%rd8+160];
	fma.rn.f64 	%fd644, %fd2711, %fd2710, %fd2709;
	ld.global.u64 	%rd2682, [%rd6+40];
	or.b64  	%rd3214, %rd5550, %rd2682;
	and.b64  	%rd3215, %rd3214, -4294967296;
	setp.ne.s64 	%p241, %rd3215, 0;
	@%p241 bra 	$L__BB4_1539;
	cvt.u32.u64 	%r721, %rd2682;
	cvt.u32.u64 	%r722, %rd5550;
	div.u32 	%r723, %r722, %r721;
	mul.lo.s32 	%r724, %r723, %r721;
	sub.s32 	%r725, %r722, %r724;
	cvt.u64.u32 	%rd5552, %r723;
	cvt.u64.u32 	%rd5553, %r725;
	bra.uni 	$L__BB4_1540;
$L__BB4_1539:
	div.s64 	%rd5552, %rd5550, %rd2682;
	mul.lo.s64 	%rd3216, %rd5552, %rd2682;
	sub.s64 	%rd5553, %rd5550, %rd3216;
$L__BB4_1540:
	ld.global.f64 	%fd2712, [%rd8+120];
	cvt.rn.f64.s64 	%fd2713, %rd5553;
	ld.global.f64 	%fd2714, [%rd8+136];
	fma.rn.f64 	%fd645, %fd2714, %fd2713, %fd2712;
	ld.global.u64 	%rd2689, [%rd6+32];
	or.b64  	%rd3217, %rd5552, %rd2689;
	and.b64  	%rd3218, %rd3217, -4294967296;
	setp.ne.s64 	%p242, %rd3218, 0;
	@%p242 bra 	$L__BB4_1542;
	cvt.u32.u64 	%r726, %rd2689;
	cvt.u32.u64 	%r727, %rd5552;
	div.u32 	%r728, %r727, %r726;
	mul.lo.s32 	%r729, %r728, %r726;
	sub.s32 	%r730, %r727, %r729;
	cvt.u64.u32 	%rd5554, %r728;
	cvt.u64.u32 	%rd5555, %r730;
	bra.uni 	$L__BB4_1543;
$L__BB4_1542:
	div.s64 	%rd5554, %rd5552, %rd2689;
	mul.lo.s64 	%rd3219, %rd5554, %rd2689;
	sub.s64 	%rd5555, %rd5552, %rd3219;
$L__BB4_1543:
	ld.global.f64 	%fd2715, [%rd8+96];
	cvt.rn.f64.s64 	%fd2716, %rd5555;
	ld.global.f64 	%fd2717, [%rd8+112];
	fma.rn.f64 	%fd646, %fd2717, %fd2716, %fd2715;
	ld.global.u64 	%rd2696, [%rd6+24];
	or.b64  	%rd3220, %rd5554, %rd2696;
	and.b64  	%rd3221, %rd3220, -4294967296;
	setp.ne.s64 	%p243, %rd3221, 0;
	@%p243 bra 	$L__BB4_1545;
	cvt.u32.u64 	%r731, %rd2696;
	cvt.u32.u64 	%r732, %rd5554;
	div.u32 	%r733, %r732, %r731;
	mul.lo.s32 	%r734, %r733, %r731;
	sub.s32 	%r735, %r732, %r734;
	cvt.u64.u32 	%rd5556, %r733;
	cvt.u64.u32 	%rd5557, %r735;
	bra.uni 	$L__BB4_1546;
$L__BB4_1545:
	div.s64 	%rd5556, %rd5554, %rd2696;
	mul.lo.s64 	%rd3222, %rd5556, %rd2696;
	sub.s64 	%rd5557, %rd5554, %rd3222;
$L__BB4_1546:
	ld.global.f64 	%fd2718, [%rd8+72];
	cvt.rn.f64.s64 	%fd2719, %rd5557;
	ld.global.f64 	%fd2720, [%rd8+88];
	fma.rn.f64 	%fd647, %fd2720, %fd2719, %fd2718;
	ld.global.u64 	%rd2703, [%rd6+16];
	or.b64  	%rd3223, %rd5556, %rd2703;
	and.b64  	%rd3224, %rd3223, -4294967296;
	setp.ne.s64 	%p244, %rd3224, 0;
	@%p244 bra 	$L__BB4_1548;
	cvt.u32.u64 	%r736, %rd2703;
	cvt.u32.u64 	%r737, %rd5556;
	div.u32 	%r738, %r737, %r736;
	mul.lo.s32 	%r739, %r738, %r736;
	sub.s32 	%r740, %r737, %r739;
	cvt.u64.u32 	%rd5558, %r738;
	cvt.u64.u32 	%rd5559, %r740;
	bra.uni 	$L__BB4_1549;
$L__BB4_1548:
	div.s64 	%rd5558, %rd5556, %rd2703;
	mul.lo.s64 	%rd3225, %rd5558, %rd2703;
	sub.s64 	%rd5559, %rd5556, %rd3225;
$L__BB4_1549:
	ld.global.f64 	%fd2721, [%rd8+48];
	cvt.rn.f64.s64 	%fd2722, %rd5559;
	ld.global.f64 	%fd2723, [%rd8+64];
	fma.rn.f64 	%fd648, %fd2723, %fd2722, %fd2721;
	ld.global.u64 	%rd2710, [%rd6+8];
	or.b64  	%rd3226, %rd5558, %rd2710;
	and.b64  	%rd3227, %rd3226, -4294967296;
	setp.ne.s64 	%p245, %rd3227, 0;
	@%p245 bra 	$L__BB4_1551;
	cvt.u32.u64 	%r741, %rd2710;
	cvt.u32.u64 	%r742, %rd5558;
	div.u32 	%r743, %r742, %r741;
	mul.lo.s32 	%r744, %r743, %r741;
	sub.s32 	%r745, %r742, %r744;
	cvt.u64.u32 	%rd5560, %r743;
	cvt.u64.u32 	%rd5561, %r745;
	bra.uni 	$L__BB4_1552;
$L__BB4_1551:
	div.s64 	%rd5560, %rd5558, %rd2710;
	mul.lo.s64 	%rd3228, %rd5560, %rd2710;
	sub.s64 	%rd5561, %rd5558, %rd3228;
$L__BB4_1552:
	ld.global.f64 	%fd2724, [%rd8+24];
	cvt.rn.f64.s64 	%fd2725, %rd5561;
	ld.global.f64 	%fd2726, [%rd8+40];
	fma.rn.f64 	%fd649, %fd2726, %fd2725, %fd2724;
	ld.global.u64 	%rd2717, [%rd6];
	or.b64  	%rd3229, %rd5560, %rd2717;
	and.b64  	%rd3230, %rd3229, -4294967296;
	setp.ne.s64 	%p246, %rd3230, 0;
	@%p246 bra 	$L__BB4_1554;
	cvt.u32.u64 	%r746, %rd2717;
	cvt.u32.u64 	%r747, %rd5560;
	rem.u32 	%r748, %r747, %r746;
	cvt.u64.u32 	%rd5562, %r748;
	bra.uni 	$L__BB4_1555;
$L__BB4_1554:
	rem.s64 	%rd5562, %rd5560, %rd2717;
$L__BB4_1555:
	ld.global.f64 	%fd2727, [%rd8];
	cvt.rn.f64.s64 	%fd2728, %rd5562;
	ld.global.f64 	%fd2729, [%rd8+16];
	fma.rn.f64 	%fd2730, %fd2729, %fd2728, %fd2727;
	ld.global.f64 	%fd2731, [%rd7];
	fma.rn.f64 	%fd2732, %fd2731, %fd2730, 0d0000000000000000;
	ld.global.f64 	%fd2733, [%rd7+8];
	fma.rn.f64 	%fd2734, %fd2733, %fd649, %fd2732;
	ld.global.f64 	%fd2735, [%rd7+16];
	fma.rn.f64 	%fd2736, %fd2735, %fd648, %fd2734;
	ld.global.f64 	%fd2737, [%rd7+24];
	fma.rn.f64 	%fd2738, %fd2737, %fd647, %fd2736;
	ld.global.f64 	%fd2739, [%rd7+32];
	fma.rn.f64 	%fd2740, %fd2739, %fd646, %fd2738;
	ld.global.f64 	%fd2741, [%rd7+40];
	fma.rn.f64 	%fd2742, %fd2741, %fd645, %fd2740;
	ld.global.f64 	%fd2743, [%rd7+48];
	fma.rn.f64 	%fd2744, %fd2743, %fd644, %fd2742;
	ld.global.f64 	%fd2745, [%rd7+56];
	fma.rn.f64 	%fd2746, %fd2745, %fd643, %fd2744;
	ld.global.f64 	%fd2747, [%rd7+64];
	fma.rn.f64 	%fd2748, %fd2747, %fd642, %fd2746;
	ld.global.f64 	%fd2749, [%rd7+72];
	fma.rn.f64 	%fd2750, %fd2749, %fd641, %fd2748;
	ld.global.f64 	%fd2751, [%rd7+80];
	sub.f64 	%fd2752, %fd2750, %fd2751;
	abs.f64 	%fd2753, %fd2752;
	ld.global.f64 	%fd2755, [%rd5];
	setp.lt.f64 	%p247, %fd2753, %fd2755;
	ld.global.f64 	%fd2757, [%rd7+96];
	fma.rn.f64 	%fd2758, %fd2757, %fd2730, 0d0000000000000000;
	ld.global.f64 	%fd2759, [%rd7+104];
	fma.rn.f64 	%fd2760, %fd2759, %fd649, %fd2758;
	ld.global.f64 	%fd2761, [%rd7+112];
	fma.rn.f64 	%fd2762, %fd2761, %fd648, %fd2760;
	ld.global.f64 	%fd2763, [%rd7+120];
	fma.rn.f64 	%fd2764, %fd2763, %fd647, %fd2762;
	ld.global.f64 	%fd2765, [%rd7+128];
	fma.rn.f64 	%fd2766, %fd2765, %fd646, %fd2764;
	ld.global.f64 	%fd2767, [%rd7+136];
	fma.rn.f64 	%fd2768, %fd2767, %fd645, %fd2766;
	ld.global.f64 	%fd2769, [%rd7+144];
	fma.rn.f64 	%fd2770, %fd2769, %fd644, %fd2768;
	ld.global.f64 	%fd2771, [%rd7+152];
	fma.rn.f64 	%fd2772, %fd2771, %fd643, %fd2770;
	ld.global.f64 	%fd2773, [%rd7+160];
	fma.rn.f64 	%fd2774, %fd2773, %fd642, %fd2772;
	ld.global.f64 	%fd2775, [%rd7+168];
	fma.rn.f64 	%fd2776, %fd2775, %fd641, %fd2774;
	ld.global.f64 	%fd2777, [%rd7+176];
	sub.f64 	%fd2778, %fd2776, %fd2777;
	abs.f64 	%fd2779, %fd2778;
	ld.global.f64 	%fd2781, [%rd5+8];
	setp.lt.f64 	%p248, %fd2779, %fd2781;
	ld.global.f64 	%fd2783, [%rd7+192];
	fma.rn.f64 	%fd2784, %fd2783, %fd2730, 0d0000000000000000;
	ld.global.f64 	%fd2785, [%rd7+200];
	fma.rn.f64 	%fd2786, %fd2785, %fd649, %fd2784;
	ld.global.f64 	%fd2787, [%rd7+208];
	fma.rn.f64 	%fd2788, %fd2787, %fd648, %fd2786;
	ld.global.f64 	%fd2789, [%rd7+216];
	fma.rn.f64 	%fd2790, %fd2789, %fd647, %fd2788;
	ld.global.f64 	%fd2791, [%rd7+224];
	fma.rn.f64 	%fd2792, %fd2791, %fd646, %fd2790;
	ld.global.f64 	%fd2793, [%rd7+232];
	fma.rn.f64 	%fd2794, %fd2793, %fd645, %fd2792;
	ld.global.f64 	%fd2795, [%rd7+240];
	fma.rn.f64 	%fd2796, %fd2795, %fd644, %fd2794;
	ld.global.f64 	%fd2797, [%rd7+248];
	fma.rn.f64 	%fd2798, %fd2797, %fd643, %fd2796;
	ld.global.f64 	%fd2799, [%rd7+256];
	fma.rn.f64 	%fd2800, %fd2799, %fd642, %fd2798;
	ld.global.f64 	%fd2801, [%rd7+264];
	fma.rn.f64 	%fd2802, %fd2801, %fd641, %fd2800;
	ld.global.f64 	%fd2803, [%rd7+272];
	sub.f64 	%fd2804, %fd2802, %fd2803;
	abs.f64 	%fd2805, %fd2804;
	ld.global.f64 	%fd2807, [%rd5+16];
	setp.lt.f64 	%p249, %fd2805, %fd2807;
	ld.global.f64 	%fd2809, [%rd7+288];
	fma.rn.f64 	%fd2810, %fd2809, %fd2730, 0d0000000000000000;
	ld.global.f64 	%fd2811, [%rd7+296];
	fma.rn.f64 	%fd2812, %fd2811, %fd649, %fd2810;
	ld.global.f64 	%fd2813, [%rd7+304];
	fma.rn.f64 	%fd2814, %fd2813, %fd648, %fd2812;
	ld.global.f64 	%fd2815, [%rd7+312];
	fma.rn.f64 	%fd2816, %fd2815, %fd647, %fd2814;
	ld.global.f64 	%fd2817, [%rd7+320];
	fma.rn.f64 	%fd2818, %fd2817, %fd646, %fd2816;
	ld.global.f64 	%fd2819, [%rd7+328];
	fma.rn.f64 	%fd2820, %fd2819, %fd645, %fd2818;
	ld.global.f64 	%fd2821, [%rd7+336];
	fma.rn.f64 	%fd2822, %fd2821, %fd644, %fd2820;
	ld.global.f64 	%fd2823, [%rd7+344];
	fma.rn.f64 	%fd2824, %fd2823, %fd643, %fd2822;
	ld.global.f64 	%fd2825, [%rd7+352];
	fma.rn.f64 	%fd2826, %fd2825, %fd642, %fd2824;
	ld.global.f64 	%fd2827, [%rd7+360];
	fma.rn.f64 	%fd2828, %fd2827, %fd641, %fd2826;
	ld.global.f64 	%fd2829, [%rd7+368];
	sub.f64 	%fd2830, %fd2828, %fd2829;
	abs.f64 	%fd2831, %fd2830;
	ld.global.f64 	%fd2833, [%rd5+24];
	setp.lt.f64 	%p250, %fd2831, %fd2833;
	ld.global.f64 	%fd2835, [%rd7+384];
	fma.rn.f64 	%fd2836, %fd2835, %fd2730, 0d0000000000000000;
	ld.global.f64 	%fd2837, [%rd7+392];
	fma.rn.f64 	%fd2838, %fd2837, %fd649, %fd2836;
	ld.global.f64 	%fd2839, [%rd7+400];
	fma.rn.f64 	%fd2840, %fd2839, %fd648, %fd2838;
	ld.global.f64 	%fd2841, [%rd7+408];
	fma.rn.f64 	%fd2842, %fd2841, %fd647, %fd2840;
	ld.global.f64 	%fd2843, [%rd7+416];
	fma.rn.f64 	%fd2844, %fd2843, %fd646, %fd2842;
	ld.global.f64 	%fd2845, [%rd7+424];
	fma.rn.f64 	%fd2846, %fd2845, %fd645, %fd2844;
	ld.global.f64 	%fd2847, [%rd7+432];
	fma.rn.f64 	%fd2848, %fd2847, %fd644, %fd2846;
	ld.global.f64 	%fd2849, [%rd7+440];
	fma.rn.f64 	%fd2850, %fd2849, %fd643, %fd2848;
	ld.global.f64 	%fd2851, [%rd7+448];
	fma.rn.f64 	%fd2852, %fd2851, %fd642, %fd2850;
	ld.global.f64 	%fd2853, [%rd7+456];
	fma.rn.f64 	%fd2854, %fd2853, %fd641, %fd2852;
	ld.global.f64 	%fd2855, [%rd7+464];
	sub.f64 	%fd2856, %fd2854, %fd2855;
	abs.f64 	%fd2857, %fd2856;
	ld.global.f64 	%fd2859, [%rd5+32];
	setp.lt.f64 	%p251, %fd2857, %fd2859;
	ld.global.f64 	%fd2861, [%rd7+480];
	fma.rn.f64 	%fd2862, %fd2861, %fd2730, 0d0000000000000000;
	ld.global.f64 	%fd2863, [%rd7+488];
	fma.rn.f64 	%fd2864, %fd2863, %fd649, %fd2862;
	ld.global.f64 	%fd2865, [%rd7+496];
	fma.rn.f64 	%fd2866, %fd2865, %fd648, %fd2864;
	ld.global.f64 	%fd2867, [%rd7+504];
	fma.rn.f64 	%fd2868, %fd2867, %fd647, %fd2866;
	ld.global.f64 	%fd2869, [%rd7+512];
	fma.rn.f64 	%fd2870, %fd2869, %fd646, %fd2868;
	ld.global.f64 	%fd2871, [%rd7+520];
	fma.rn.f64 	%fd2872, %fd2871, %fd645, %fd2870;
	ld.global.f64 	%fd2873, [%rd7+528];
	fma.rn.f64 	%fd2874, %fd2873, %fd644, %fd2872;
	ld.global.f64 	%fd2875, [%rd7+536];
	fma.rn.f64 	%fd2876, %fd2875, %fd643, %fd2874;
	ld.global.f64 	%fd2877, [%rd7+544];
	fma.rn.f64 	%fd2878, %fd2877, %fd642, %fd2876;
	ld.global.f64 	%fd2879, [%rd7+552];
	fma.rn.f64 	%fd2880, %fd2879, %fd641, %fd2878;
	ld.global.f64 	%fd2881, [%rd7+560];
	sub.f64 	%fd2882, %fd2880, %fd2881;
	abs.f64 	%fd2883, %fd2882;
	ld.global.f64 	%fd2885, [%rd5+40];
	setp.lt.f64 	%p252, %fd2883, %fd2885;
	ld.global.f64 	%fd2887, [%rd7+576];
	fma.rn.f64 	%fd2888, %fd2887, %fd2730, 0d0000000000000000;
	ld.global.f64 	%fd2889, [%rd7+584];
	fma.rn.f64 	%fd2890, %fd2889, %fd649, %fd2888;
	ld.global.f64 	%fd2891, [%rd7+592];
	fma.rn.f64 	%fd2892, %fd2891, %fd648, %fd2890;
	ld.global.f64 	%fd2893, [%rd7+600];
	fma.rn.f64 	%fd2894, %fd2893, %fd647, %fd2892;
	ld.global.f64 	%fd2895, [%rd7+608];
	fma.rn.f64 	%fd2896, %fd2895, %fd646, %fd2894;
	ld.global.f64 	%fd2897, [%rd7+616];
	fma.rn.f64 	%fd2898, %fd2897, %fd645, %fd2896;
	ld.global.f64 	%fd2899, [%rd7+624];
	fma.rn.f64 	%fd2900, %fd2899, %fd644, %fd2898;
	ld.global.f64 	%fd2901, [%rd7+632];
	fma.rn.f64 	%fd2902, %fd2901, %fd643, %fd2900;
	ld.global.f64 	%fd2903, [%rd7+640];
	fma.rn.f64 	%fd2904, %fd2903, %fd642, %fd2902;
	ld.global.f64 	%fd2905, [%rd7+648];
	fma.rn.f64 	%fd2906, %fd2905, %fd641, %fd2904;
	ld.global.f64 	%fd2907, [%rd7+656];
	sub.f64 	%fd2908, %fd2906, %fd2907;
	abs.f64 	%fd2909, %fd2908;
	ld.global.f64 	%fd2911, [%rd5+48];
	setp.lt.f64 	%p253, %fd2909, %fd2911;
	ld.global.f64 	%fd2913, [%rd7+672];
	fma.rn.f64 	%fd2914, %fd2913, %fd2730, 0d0000000000000000;
	ld.global.f64 	%fd2915, [%rd7+680];
	fma.rn.f64 	%fd2916, %fd2915, %fd649, %fd2914;
	ld.global.f64 	%fd2917, [%rd7+688];
	fma.rn.f64 	%fd2918, %fd2917, %fd648, %fd2916;
	ld.global.f64 	%fd2919, [%rd7+696];
	fma.rn.f64 	%fd2920, %fd2919, %fd647, %fd2918;
	ld.global.f64 	%fd2921, [%rd7+704];
	fma.rn.f64 	%fd2922, %fd2921, %fd646, %fd2920;
	ld.global.f64 	%fd2923, [%rd7+712];
	fma.rn.f64 	%fd2924, %fd2923, %fd645, %fd2922;
	ld.global.f64 	%fd2925, [%rd7+720];
	fma.rn.f64 	%fd2926, %fd2925, %fd644, %fd2924;
	ld.global.f64 	%fd2927, [%rd7+728];
	fma.rn.f64 	%fd2928, %fd2927, %fd643, %fd2926;
	ld.global.f64 	%fd2929, [%rd7+736];
	fma.rn.f64 	%fd2930, %fd2929, %fd642, %fd2928;
	ld.global.f64 	%fd2931, [%rd7+744];
	fma.rn.f64 	%fd2932, %fd2931, %fd641, %fd2930;
	ld.global.f64 	%fd2933, [%rd7+752];
	sub.f64 	%fd2934, %fd2932, %fd2933;
	abs.f64 	%fd2935, %fd2934;
	ld.global.f64 	%fd2937, [%rd5+56];
	setp.lt.f64 	%p254, %fd2935, %fd2937;
	ld.global.f64 	%fd2939, [%rd7+768];
	fma.rn.f64 	%fd2940, %fd2939, %fd2730, 0d0000000000000000;
	ld.global.f64 	%fd2941, [%rd7+776];
	fma.rn.f64 	%fd2942, %fd2941, %fd649, %fd2940;
	ld.global.f64 	%fd2943, [%rd7+784];
	fma.rn.f64 	%fd2944, %fd2943, %fd648, %fd2942;
	ld.global.f64 	%fd2945, [%rd7+792];
	fma.rn.f64 	%fd2946, %fd2945, %fd647, %fd2944;
	ld.global.f64 	%fd2947, [%rd7+800];
	fma.rn.f64 	%fd2948, %fd2947, %fd646, %fd2946;
	ld.global.f64 	%fd2949, [%rd7+808];
	fma.rn.f64 	%fd2950, %fd2949, %fd645, %fd2948;
	ld.global.f64 	%fd2951, [%rd7+816];
	fma.rn.f64 	%fd2952, %fd2951, %fd644, %fd2950;
	ld.global.f64 	%fd2953, [%rd7+824];
	fma.rn.f64 	%fd2954, %fd2953, %fd643, %fd2952;
	ld.global.f64 	%fd2955, [%rd7+832];
	fma.rn.f64 	%fd2956, %fd2955, %fd642, %fd2954;
	ld.global.f64 	%fd2957, [%rd7+840];
	fma.rn.f64 	%fd2958, %fd2957, %fd641, %fd2956;
	ld.global.f64 	%fd2959, [%rd7+848];
	sub.f64 	%fd2960, %fd2958, %fd2959;
	abs.f64 	%fd2961, %fd2960;
	ld.global.f64 	%fd2963, [%rd5+64];
	setp.lt.f64 	%p255, %fd2961, %fd2963;
	ld.global.f64 	%fd2965, [%rd7+864];
	fma.rn.f64 	%fd2966, %fd2965, %fd2730, 0d0000000000000000;
	ld.global.f64 	%fd2967, [%rd7+872];
	fma.rn.f64 	%fd2968, %fd2967, %fd649, %fd2966;
	ld.global.f64 	%fd2969, [%rd7+880];
	fma.rn.f64 	%fd2970, %fd2969, %fd648, %fd2968;
	ld.global.f64 	%fd2971, [%rd7+888];
	fma.rn.f64 	%fd2972, %fd2971, %fd647, %fd2970;
	ld.global.f64 	%fd2973, [%rd7+896];
	fma.rn.f64 	%fd2974, %fd2973, %fd646, %fd2972;
	ld.global.f64 	%fd2975, [%rd7+904];
	fma.rn.f64 	%fd2976, %fd2975, %fd645, %fd2974;
	ld.global.f64 	%fd2977, [%rd7+912];
	fma.rn.f64 	%fd2978, %fd2977, %fd644, %fd2976;
	ld.global.f64 	%fd2979, [%rd7+920];
	fma.rn.f64 	%fd2980, %fd2979, %fd643, %fd2978;
	ld.global.f64 	%fd2981, [%rd7+928];
	fma.rn.f64 	%fd2982, %fd2981, %fd642, %fd2980;
	ld.global.f64 	%fd2983, [%rd7+936];
	fma.rn.f64 	%fd2984, %fd2983, %fd641, %fd2982;
	ld.global.f64 	%fd2985, [%rd7+944];
	sub.f64 	%fd2986, %fd2984, %fd2985;
	abs.f64 	%fd2987, %fd2986;
	ld.global.f64 	%fd2988, [%rd5+72];
	setp.lt.f64 	%p256, %fd2987, %fd2988;
	and.pred  	%p257, %p256, %p255;
	and.pred  	%p258, %p257, %p254;
	and.pred  	%p259, %p258, %p253;
	and.pred  	%p260, %p259, %p252;
	and.pred  	%p261, %p260, %p251;
	and.pred  	%p262, %p261, %p250;
	and.pred  	%p263, %p262, %p249;
	and.pred  	%p264, %p263, %p248;
	and.pred  	%p265, %p264, %p247;
	selp.u32 	%r3307, 1, 0, %p265;
$L__BB4_1556:
	add.s32 	%r750, %r220, 8;
	setp.ge.s32 	%p266, %r750, %r140;
	mov.b32 	%r3308, 1;
	@%p266 bra 	$L__BB4_1588;
	ld.global.u64 	%rd2721, [%rd6+72];
	or.b64  	%rd3231, %rd2182, %rd2721;
	and.b64  	%rd3232, %rd3231, -4294967296;
	setp.ne.s64 	%p267, %rd3232, 0;
	@%p267 bra 	$L__BB4_1559;
	cvt.u32.u64 	%r751, %rd2721;
	cvt.u32.u64 	%r752, %rd2182;
	div.u32 	%r753, %r752, %r751;
	mul.lo.s32 	%r754, %r753, %r751;
	sub.s32 	%r755, %r752, %r754;
	cvt.u64.u32 	%rd5563, %r753;
	cvt.u64.u32 	%rd5564, %r755;
	bra.uni 	$L__BB4_1560;
$L__BB4_1559:
	div.s64 	%rd5563, %rd2182, %rd2721;
	mul.lo.s64 	%rd3233, %rd5563, %rd2721;
	sub.s64 	%rd5564, %rd2182, %rd3233;
$L__BB4_1560:
	ld.global.f64 	%fd2989, [%rd8+216];
	cvt.rn.f64.s64 	%fd2990, %rd5564;
	ld.global.f64 	%fd2991, [%rd8+232];
	fma.rn.f64 	%fd650, %fd2991, %fd2990, %fd2989;
	ld.global.u64 	%rd2728, [%rd6+64];
	or.b64  	%rd3234, %rd5563, %rd2728;
	and.b64  	%rd3235, %rd3234, -4294967296;
	setp.ne.s64 	%p268, %rd3235, 0;
	@%p268 bra 	$L__BB4_1562;
	cvt.u32.u64 	%r756, %rd2728;
	cvt.u32.u64 	%r757, %rd5563;
	div.u32 	%r758, %r757, %r756;
	mul.lo.s32 	%r759, %r758, %r756;
	sub.s32 	%r760, %r757, %r759;
	cvt.u64.u32 	%rd5565, %r758;
	cvt.u64.u32 	%rd5566, %r760;
	bra.uni 	$L__BB4_1563;
$L__BB4_1562:
	div.s64 	%rd5565, %rd5563, %rd2728;
	mul.lo.s64 	%rd3236, %rd5565, %rd2728;
	sub.s64 	%rd5566, %rd5563, %rd3236;
$L__BB4_1563:
	ld.global.f64 	%fd2992, [%rd8+192];
	cvt.rn.f64.s64 	%fd2993, %rd5566;
	ld.global.f64 	%fd2994, [%rd8+208];
	fma.rn.f64 	%fd651, %fd2994, %fd2993, %fd2992;
	ld.global.u64 	%rd2735, [%rd6+56];
	or.b64  	%rd3237, %rd5565, %rd2735;
	and.b64  	%rd3238, %rd3237, -4294967296;
	setp.ne.s64 	%p269, %rd3238, 0;
	@%p269 bra 	$L__BB4_1565;
	cvt.u32.u64 	%r761, %rd2735;
	cvt.u32.u64 	%r762, %rd5565;
	div.u32 	%r763, %r762, %r761;
	mul.lo.s32 	%r764, %r763, %r761;
	sub.s32 	%r765, %r762, %r764;
	cvt.u64.u32 	%rd5567, %r763;
	cvt.u64.u32 	%rd5568, %r765;
	bra.uni 	$L__BB4_1566;
$L__BB4_1565:
	div.s64 	%rd5567, %rd5565, %rd2735;
	mul.lo.s64 	%rd3239, %rd5567, %rd2735;
	sub.s64 	%rd5568, %rd5565, %rd3239;
$L__BB4_1566:
	ld.global.f64 	%fd2995, [%rd8+168];
	cvt.rn.f64.s64 	%fd2996, %rd5568;
	ld.global.f64 	%fd2997, [%rd8+184];
	fma.rn.f64 	%fd652, %fd2997, %fd2996, %fd2995;
	ld.global.u64 	%rd2742, [%rd6+48];
	or.b64  	%rd3240, %rd5567, %rd2742;
	and.b64  	%rd3241, %rd3240, -4294967296;
	setp.ne.s64 	%p270, %rd3241, 0;
	@%p270 bra 	$L__BB4_1568;
	cvt.u32.u64 	%r766, %rd2742;
	cvt.u32.u64 	%r767, %rd5567;
	div.u32 	%r768, %r767, %r766;
	mul.lo.s32 	%r769, %r768, %r766;
	sub.s32 	%r770, %r767, %r769;
	cvt.u64.u32 	%rd5569, %r768;
	cvt.u64.u32 	%rd5570, %r770;
	bra.uni 	$L__BB4_1569;
$L__BB4_1568:
	div.s64 	%rd5569, %rd5567, %rd2742;
	mul.lo.s64 	%rd3242, %rd5569, %rd2742;
	sub.s64 	%rd5570, %rd5567, %rd3242;
$L__BB4_1569:
	ld.global.f64 	%fd2998, [%rd8+144];
	cvt.rn.f64.s64 	%fd2999, %rd5570;
	ld.global.f64 	%fd3000, [%rd8+160];
	fma.rn.f64 	%fd653, %fd3000, %fd2999, %fd2998;
	ld.global.u64 	%rd2749, [%rd6+40];
	or.b64  	%rd3243, %rd5569, %rd2749;
	and.b64  	%rd3244, %rd3243, -4294967296;
	setp.ne.s64 	%p271, %rd3244, 0;
	@%p271 bra 	$L__BB4_1571;
	cvt.u32.u64 	%r771, %rd2749;
	cvt.u32.u64 	%r772, %rd5569;
	div.u32 	%r773, %r772, %r771;
	mul.lo.s32 	%r774, %r773, %r771;
	sub.s32 	%r775, %r772, %r774;
	cvt.u64.u32 	%rd5571, %r773;
	cvt.u64.u32 	%rd5572, %r775;
	bra.uni 	$L__BB4_1572;
$L__BB4_1571:
	div.s64 	%rd5571, %rd5569, %rd2749;
	mul.lo.s64 	%rd3245, %rd5571, %rd2749;
	sub.s64 	%rd5572, %rd5569, %rd3245;
$L__BB4_1572:
	ld.global.f64 	%fd3001, [%rd8+120];
	cvt.rn.f64.s64 	%fd3002, %rd5572;
	ld.global.f64 	%fd3003, [%rd8+136];
	fma.rn.f64 	%fd654, %fd3003, %fd3002, %fd3001;
	ld.global.u64 	%rd2756, [%rd6+32];
	or.b64  	%rd3246, %rd5571, %rd2756;
	and.b64  	%rd3247, %rd3246, -4294967296;
	setp.ne.s64 	%p272, %rd3247, 0;
	@%p272 bra 	$L__BB4_1574;
	cvt.u32.u64 	%r776, %rd2756;
	cvt.u32.u64 	%r777, %rd5571;
	div.u32 	%r778, %r777, %r776;
	mul.lo.s32 	%r779, %r778, %r776;
	sub.s32 	%r780, %r777, %r779;
	cvt.u64.u32 	%rd5573, %r778;
	cvt.u64.u32 	%rd5574, %r780;
	bra.uni 	$L__BB4_1575;
$L__BB4_1574:
	div.s64 	%rd5573, %rd5571, %rd2756;
	mul.lo.s64 	%rd3248, %rd5573, %rd2756;
	sub.s64 	%rd5574, %rd5571, %rd3248;
$L__BB4_1575:
	ld.global.f64 	%fd3004, [%rd8+96];
	cvt.rn.f64.s64 	%fd3005, %rd5574;
	ld.global.f64 	%fd3006, [%rd8+112];
	fma.rn.f64 	%fd655, %fd3006, %fd3005, %fd3004;
	ld.global.u64 	%rd2763, [%rd6+24];
	or.b64  	%rd3249, %rd5573, %rd2763;
	and.b64  	%rd3250, %rd3249, -4294967296;
	setp.ne.s64 	%p273, %rd3250, 0;
	@%p273 bra 	$L__BB4_1577;
	cvt.u32.u64 	%r781, %rd2763;
	cvt.u32.u64 	%r782, %rd5573;
	div.u32 	%r783, %r782, %r781;
	mul.lo.s32 	%r784, %r783, %r781;
	sub.s32 	%r785, %r782, %r784;
	cvt.u64.u32 	%rd5575, %r783;
	cvt.u64.u32 	%rd5576, %r785;
	bra.uni 	$L__BB4_1578;
$L__BB4_1577:
	div.s64 	%rd5575, %rd5573, %rd2763;
	mul.lo.s64 	%rd3251, %rd5575, %rd2763;
	sub.s64 	%rd5576, %rd5573, %rd3251;
$L__BB4_1578:
	ld.global.f64 	%fd3007, [%rd8+72];
	cvt.rn.f64.s64 	%fd3008, %rd5576;
	ld.global.f64 	%fd3009, [%rd8+88];
	fma.rn.f64 	%fd656, %fd3009, %fd3008, %fd3007;
	ld.global.u64 	%rd2770, [%rd6+16];
	or.b64  	%rd3252, %rd5575, %rd2770;
	and.b64  	%rd3253, %rd3252, -4294967296;
	setp.ne.s64 	%p274, %rd3253, 0;
	@%p274 bra 	$L__BB4_1580;
	cvt.u32.u64 	%r786, %rd2770;
	cvt.u32.u64 	%r787, %rd5575;
	div.u32 	%r788, %r787, %r786;
	mul.lo.s32 	%r789, %r788, %r786;
	sub.s32 	%r790, %r787, %r789;
	cvt.u64.u32 	%rd5577, %r788;
	cvt.u64.u32 	%rd5578, %r790;
	bra.uni 	$L__BB4_1581;
$L__BB4_1580:
	div.s64 	%rd5577, %rd5575, %rd2770;
	mul.lo.s64 	%rd3254, %rd5577, %rd2770;
	sub.s64 	%rd5578, %rd5575, %rd3254;
$L__BB4_1581:
	ld.global.f64 	%fd3010, [%rd8+48];
	cvt.rn.f64.s64 	%fd3011, %rd5578;
	ld.global.f64 	%fd3012, [%rd8+64];
	fma.rn.f64 	%fd657, %fd3012, %fd3011, %fd3010;
	ld.global.u64 	%rd2777, [%rd6+8];
	or.b64  	%rd3255, %rd5577, %rd2777;
	and.b64  	%rd3256, %rd3255, -4294967296;
	setp.ne.s64 	%p275, %rd3256, 0;
	@%p275 bra 	$L__BB4_1583;
	cvt.u32.u64 	%r791, %rd2777;
	cvt.u32.u64 	%r792, %rd5577;
	div.u32 	%r793, %r792, %r791;
	mul.lo.s32 	%r794, %r793, %r791;
	sub.s32 	%r795, %r792, %r794;
	cvt.u64.u32 	%rd5579, %r793;
	cvt.u64.u32 	%rd5580, %r795;
	bra.uni 	$L__BB4_1584;
$L__BB4_1583:
	div.s64 	%rd5579, %rd5577, %rd2777;
	mul.lo.s64 	%rd3257, %rd5579, %rd2777;
	sub.s64 	%rd5580, %rd5577, %rd3257;
$L__BB4_1584:
	ld.global.f64 	%fd3013, [%rd8+24];
	cvt.rn.f64.s64 	%fd3014, %rd5580;
	ld.global.f64 	%fd3015, [%rd8+40];
	fma.rn.f64 	%fd658, %fd3015, %fd3014, %fd3013;
	ld.global.u64 	%rd2784, [%rd6];
	or.b64  	%rd3258, %rd5579, %rd2784;
	and.b64  	%rd3259, %rd3258, -4294967296;
	setp.ne.s64 	%p276, %rd3259, 0;
	@%p276 bra 	$L__BB4_1586;
	cvt.u32.u64 	%r796, %rd2784;
	cvt.u32.u64 	%r797, %rd5579;
	rem.u32 	%r798, %r797, %r796;
	cvt.u64.u32 	%rd5581, %r798;
	bra.uni 	$L__BB4_1587;
$L__BB4_1586:
	rem.s64 	%rd5581, %rd5579, %rd2784;
$L__BB4_1587:
	ld.global.f64 	%fd3016, [%rd8];
	cvt.rn.f64.s64 	%fd3017, %rd5581;
	ld.global.f64 	%fd3018, [%rd8+16];
	fma.rn.f64 	%fd3019, %fd3018, %fd3017, %fd3016;
	ld.global.f64 	%fd3020, [%rd7];
	fma.rn.f64 	%fd3021, %fd3020, %fd3019, 0d0000000000000000;
	ld.global.f64 	%fd3022, [%rd7+8];
	fma.rn.f64 	%fd3023, %fd3022, %fd658, %fd3021;
	ld.global.f64 	%fd3024, [%rd7+16];
	fma.rn.f64 	%fd3025, %fd3024, %fd657, %fd3023;
	ld.global.f64 	%fd3026, [%rd7+24];
	fma.rn.f64 	%fd3027, %fd3026, %fd656, %fd3025;
	ld.global.f64 	%fd3028, [%rd7+32];
	fma.rn.f64 	%fd3029, %fd3028, %fd655, %fd3027;
	ld.global.f64 	%fd3030, [%rd7+40];
	fma.rn.f64 	%fd3031, %fd3030, %fd654, %fd3029;
	ld.global.f64 	%fd3032, [%rd7+48];
	fma.rn.f64 	%fd3033, %fd3032, %fd653, %fd3031;
	ld.global.f64 	%fd3034, [%rd7+56];
	fma.rn.f64 	%fd3035, %fd3034, %fd652, %fd3033;
	ld.global.f64 	%fd3036, [%rd7+64];
	fma.rn.f64 	%fd3037, %fd3036, %fd651, %fd3035;
	ld.global.f64 	%fd3038, [%rd7+72];
	fma.rn.f64 	%fd3039, %fd3038, %fd650, %fd3037;
	ld.global.f64 	%fd3040, [%rd7+80];
	sub.f64 	%fd3041, %fd3039, %fd3040;
	abs.f64 	%fd3042, %fd3041;
	ld.global.f64 	%fd3044, [%rd5];
	setp.lt.f64 	%p277, %fd3042, %fd3044;
	ld.global.f64 	%fd3046, [%rd7+96];
	fma.rn.f64 	%fd3047, %fd3046, %fd3019, 0d0000000000000000;
	ld.global.f64 	%fd3048, [%rd7+104];
	fma.rn.f64 	%fd3049, %fd3048, %fd658, %fd3047;
	ld.global.f64 	%fd3050, [%rd7+112];
	fma.rn.f64 	%fd3051, %fd3050, %fd657, %fd3049;
	ld.global.f64 	%fd3052, [%rd7+120];
	fma.rn.f64 	%fd3053, %fd3052, %fd656, %fd3051;
	ld.global.f64 	%fd3054, [%rd7+128];
	fma.rn.f64 	%fd3055, %fd3054, %fd655, %fd3053;
	ld.global.f64 	%fd3056, [%rd7+136];
	fma.rn.f64 	%fd3057, %fd3056, %fd654, %fd3055;
	ld.global.f64 	%fd3058, [%rd7+144];
	fma.rn.f64 	%fd3059, %fd3058, %fd653, %fd3057;
	ld.global.f64 	%fd3060, [%rd7+152];
	fma.rn.f64 	%fd3061, %fd3060, %fd652, %fd3059;
	ld.global.f64 	%fd3062, [%rd7+160];
	fma.rn.f64 	%fd3063, %fd3062, %fd651, %fd3061;
	ld.global.f64 	%fd3064, [%rd7+168];
	fma.rn.f64 	%fd3065, %fd3064, %fd650, %fd3063;
	ld.global.f64 	%fd3066, [%rd7+176];
	sub.f64 	%fd3067, %fd3065, %fd3066;
	abs.f64 	%fd3068, %fd3067;
	ld.global.f64 	%fd3070, [%rd5+8];
	setp.lt.f64 	%p278, %fd3068, %fd3070;
	ld.global.f64 	%fd3072, [%rd7+192];
	fma.rn.f64 	%fd3073, %fd3072, %fd3019, 0d0000000000000000;
	ld.global.f64 	%fd3074, [%rd7+200];
	fma.rn.f64 	%fd3075, %fd3074, %fd658, %fd3073;
	ld.global.f64 	%fd3076, [%rd7+208];
	fma.rn.f64 	%fd3077, %fd3076, %fd657, %fd3075;
	ld.global.f64 	%fd3078, [%rd7+216];
	fma.rn.f64 	%fd3079, %fd3078, %fd656, %fd3077;
	ld.global.f64 	%fd3080, [%rd7+224];
	fma.rn.f64 	%fd3081, %fd3080, %fd655, %fd3079;
	ld.global.f64 	%fd3082, [%rd7+232];
	fma.rn.f64 	%fd3083, %fd3082, %fd654, %fd3081;
	ld.global.f64 	%fd3084, [%rd7+240];
	fma.rn.f64 	%fd3085, %fd3084, %fd653, %fd3083;
	ld.global.f64 	%fd3086, [%rd7+248];
	fma.rn.f64 	%fd3087, %fd3086, %fd652, %fd3085;
	ld.global.f64 	%fd3088, [%rd7+256];
	fma.rn.f64 	%fd3089, %fd3088, %fd651, %fd3087;
	ld.global.f64 	%fd3090, [%rd7+264];
	fma.rn.f64 	%fd3091, %fd3090, %fd650, %fd3089;
	ld.global.f64 	%fd3092, [%rd7+272];
	sub.f64 	%fd3093, %fd3091, %fd3092;
	abs.f64 	%fd3094, %fd3093;
	ld.global.f64 	%fd3096, [%rd5+16];
	setp.lt.f64 	%p279, %fd3094, %fd3096;
	ld.global.f64 	%fd3098, [%rd7+288];
	fma.rn.f64 	%fd3099, %fd3098, %fd3019, 0d0000000000000000;
	ld.global.f64 	%fd3100, [%rd7+296];
	fma.rn.f64 	%fd3101, %fd3100, %fd658, %fd3099;
	ld.global.f64 	%fd3102, [%rd7+304];
	fma.rn.f64 	%fd3103, %fd3102, %fd657, %fd3101;
	ld.global.f64 	%fd3104, [%rd7+312];
	fma.rn.f64 	%fd3105, %fd3104, %fd656, %fd3103;
	ld.global.f64 	%fd3106, [%rd7+320];
	fma.rn.f64 	%fd3107, %fd3106, %fd655, %fd3105;
	ld.global.f64 	%fd3108, [%rd7+328];
	fma.rn.f64 	%fd3109, %fd3108, %fd654, %fd3107;
	ld.global.f64 	%fd3110, [%rd7+336];
	fma.rn.f64 	%fd3111, %fd3110, %fd653, %fd3109;
	ld.global.f64 	%fd3112, [%rd7+344];
	fma.rn.f64 	%fd3113, %fd3112, %fd652, %fd3111;
	ld.global.f64 	%fd3114, [%rd7+352];
	fma.rn.f64 	%fd3115, %fd3114, %fd651, %fd3113;
	ld.global.f64 	%fd3116, [%rd7+360];
	fma.rn.f64 	%fd3117, %fd3116, %fd650, %fd3115;
	ld.global.f64 	%fd3118, [%rd7+368];
	sub.f64 	%fd3119, %fd3117, %fd3118;
	abs.f64 	%fd3120, %fd3119;
	ld.global.f64 	%fd3122, [%rd5+24];
	setp.lt.f64 	%p280, %fd3120, %fd3122;
	ld.global.f64 	%fd3124, [%rd7+384];
	fma.rn.f64 	%fd3125, %fd3124, %fd3019, 0d0000000000000000;
	ld.global.f64 	%fd3126, [%rd7+392];
	fma.rn.f64 	%fd3127, %fd3126, %fd658, %fd3125;
	ld.global.f64 	%fd3128, [%rd7+400];
	fma.rn.f64 	%fd3129, %fd3128, %fd657, %fd3127;
	ld.global.f64 	%fd3130, [%rd7+408];
	fma.rn.f64 	%fd3131, %fd3130, %fd656, %fd3129;
	ld.global.f64 	%fd3132, [%rd7+416];
	fma.rn.f64 	%fd3133, %fd3132, %fd655, %fd3131;
	ld.global.f64 	%fd3134, [%rd7+424];
	fma.rn.f64 	%fd3135, %fd3134, %fd654, %fd3133;
	ld.global.f64 	%fd3136, [%rd7+432];
	fma.rn.f64 	%fd3137, %fd3136, %fd653, %fd3135;
	ld.global.f64 	%fd3138, [%rd7+440];
	fma.rn.f64 	%fd3139, %fd3138, %fd652, %fd3137;
	ld.global.f64 	%fd3140, [%rd7+448];
	fma.rn.f64 	%fd3141, %fd3140, %fd651, %fd3139;
	ld.global.f64 	%fd3142, [%rd7+456];
	fma.rn.f64 	%fd3143, %fd3142, %fd650, %fd3141;
	ld.global.f64 	%fd3144, [%rd7+464];
	sub.f64 	%fd3145, %fd3143, %fd3144;
	abs.f64 	%fd3146, %fd3145;
	ld.global.f64 	%fd3148, [%rd5+32];
	setp.lt.f64 	%p281, %fd3146, %fd3148;
	ld.global.f64 	%fd3150, [%rd7+480];
	fma.rn.f64 	%fd3151, %fd3150, %fd3019, 0d0000000000000000;
	ld.global.f64 	%fd3152, [%rd7+488];
	fma.rn.f64 	%fd3153, %fd3152, %fd658, %fd3151;
	ld.global.f64 	%fd3154, [%rd7+496];
	fma.rn.f64 	%fd3155, %fd3154, %fd657, %fd3153;
	ld.global.f64 	%fd3156, [%rd7+504];
	fma.rn.f64 	%fd3157, %fd3156, %fd656, %fd3155;
	ld.global.f64 	%fd3158, [%rd7+512];
	fma.rn.f64 	%fd3159, %fd3158, %fd655, %fd3157;
	ld.global.f64 	%fd3160, [%rd7+520];
	fma.rn.f64 	%fd3161, %fd3160, %fd654, %fd3159;
	ld.global.f64 	%fd3162, [%rd7+528];
	fma.rn.f64 	%fd3163, %fd3162, %fd653, %fd3161;
	ld.global.f64 	%fd3164, [%rd7+536];
	fma.rn.f64 	%fd3165, %fd3164, %fd652, %fd3163;
	ld.global.f64 	%fd3166, [%rd7+544];
	fma.rn.f64 	%fd3167, %fd3166, %fd651, %fd3165;
	ld.global.f64 	%fd3168, [%rd7+552];
	fma.rn.f64 	%fd3169, %fd3168, %fd650, %fd3167;
	ld.global.f64 	%fd3170, [%rd7+560];
	sub.f64 	%fd3171, %fd3169, %fd3170;
	abs.f64 	%fd3172, %fd3171;
	ld.global.f64 	%fd3174, [%rd5+40];
	setp.lt.f64 	%p282, %fd3172, %fd3174;
	ld.global.f64 	%fd3176, [%rd7+576];
	fma.rn.f64 	%fd3177, %fd3176, %fd3019, 0d0000000000000000;
	ld.global.f64 	%fd3178, [%rd7+584];
	fma.rn.f64 	%fd3179, %fd3178, %fd658, %fd3177;
	ld.global.f64 	%fd3180, [%rd7+592];
	fma.rn.f64 	%fd3181, %fd3180, %fd657, %fd3179;
	ld.global.f64 	%fd3182, [%rd7+600];
	fma.rn.f64 	%fd3183, %fd3182, %fd656, %fd3181;
	ld.global.f64 	%fd3184, [%rd7+608];
	fma.rn.f64 	%fd3185, %fd3184, %fd655, %fd3183;
	ld.global.f64 	%fd3186, [%rd7+616];
	fma.rn.f64 	%fd3187, %fd3186, %fd654, %fd3185;
	ld.global.f64 	%fd3188, [%rd7+624];
	fma.rn.f64 	%fd3189, %fd3188, %fd653, %fd3187;
	ld.global.f64 	%fd3190, [%rd7+632];
	fma.rn.f64 	%fd3191, %fd3190, %fd652, %fd3189;
	ld.global.f64 	%fd3192, [%rd7+640];
	fma.rn.f64 	%fd3193, %fd3192, %fd651, %fd3191;
	ld.global.f64 	%fd3194, [%rd7+648];
	fma.rn.f64 	%fd3195, %fd3194, %fd650, %fd3193;
	ld.global.f64 	%fd3196, [%rd7+656];
	sub.f64 	%fd3197, %fd3195, %fd3196;
	abs.f64 	%fd3198, %fd3197;
	ld.global.f64 	%fd3200, [%rd5+48];
	setp.lt.f64 	%p283, %fd3198, %fd3200;
	ld.global.f64 	%fd3202, [%rd7+672];
	fma.rn.f64 	%fd3203, %fd3202, %fd3019, 0d0000000000000000;
	ld.global.f64 	%fd3204, [%rd7+680];
	fma.rn.f64 	%fd3205, %fd3204, %fd658, %fd3203;
	ld.global.f64 	%fd3206, [%rd7+688];
	fma.rn.f64 	%fd3207, %fd3206, %fd657, %fd3205;
	ld.global.f64 	%fd3208, [%rd7+696];
	fma.rn.f64 	%fd3209, %fd3208, %fd656, %fd3207;
	ld.global.f64 	%fd3210, [%rd7+704];
	fma.rn.f64 	%fd3211, %fd3210, %fd655, %fd3209;
	ld.global.f64 	%fd3212, [%rd7+712];
	fma.rn.f64 	%fd3213, %fd3212, %fd654, %fd3211;
	ld.global.f64 	%fd3214, [%rd7+720];
	fma.rn.f64 	%fd3215, %fd3214, %fd653, %fd3213;
	ld.global.f64 	%fd3216, [%rd7+728];
	fma.rn.f64 	%fd3217, %fd3216, %fd652, %fd3215;
	ld.global.f64 	%fd3218, [%rd7+736];
	fma.rn.f64 	%fd3219, %fd3218, %fd651, %fd3217;
	ld.global.f64 	%fd3220, [%rd7+744];
	fma.rn.f64 	%fd3221, %fd3220, %fd650, %fd3219;
	ld.global.f64 	%fd3222, [%rd7+752];
	sub.f64 	%fd3223, %fd3221, %fd3222;
	abs.f64 	%fd3224, %fd3223;
	ld.global.f64 	%fd3226, [%rd5+56];
	setp.lt.f64 	%p284, %fd3224, %fd3226;
	ld.global.f64 	%fd3228, [%rd7+768];
	fma.rn.f64 	%fd3229, %fd3228, %fd3019, 0d0000000000000000;
	ld.global.f64 	%fd3230, [%rd7+776];
	fma.rn.f64 	%fd3231, %fd3230, %fd658, %fd3229;
	ld.global.f64 	%fd3232, [%rd7+784];
	fma.rn.f64 	%fd3233, %fd3232, %fd657, %fd3231;
	ld.global.f64 	%fd3234, [%rd7+792];
	fma.rn.f64 	%fd3235, %fd3234, %fd656, %fd3233;
	ld.global.f64 	%fd3236, [%rd7+800];
	fma.rn.f64 	%fd3237, %fd3236, %fd655, %fd3235;
	ld.global.f64 	%fd3238, [%rd7+808];
	fma.rn.f64 	%fd3239, %fd3238, %fd654, %fd3237;
	ld.global.f64 	%fd3240, [%rd7+816];
	fma.rn.f64 	%fd3241, %fd3240, %fd653, %fd3239;
	ld.global.f64 	%fd3242, [%rd7+824];
	fma.rn.f64 	%fd3243, %fd3242, %fd652, %fd3241;
	ld.global.f64 	%fd3244, [%rd7+832];
	fma.rn.f64 	%fd3245, %fd3244, %fd651, %fd3243;
	ld.global.f64 	%fd3246, [%rd7+840];
	fma.rn.f64 	%fd3247, %fd3246, %fd650, %fd3245;
	ld.global.f64 	%fd3248, [%rd7+848];
	sub.f64 	%fd3249, %fd3247, %fd3248;
	abs.f64 	%fd3250, %fd3249;
	ld.global.f64 	%fd3252, [%rd5+64];
	setp.lt.f64 	%p285, %fd3250, %fd3252;
	ld.global.f64 	%fd3254, [%rd7+864];
	fma.rn.f64 	%fd3255, %fd3254, %fd3019, 0d0000000000000000;
	ld.global.f64 	%fd3256, [%rd7+872];
	fma.rn.f64 	%fd3257, %fd3256, %fd658, %fd3255;
	ld.global.f64 	%fd3258, [%rd7+880];
	fma.rn.f64 	%fd3259, %fd3258, %fd657, %fd3257;
	ld.global.f64 	%fd3260, [%rd7+888];
	fma.rn.f64 	%fd3261, %fd3260, %fd656, %fd3259;
	ld.global.f64 	%fd3262, [%rd7+896];
	fma.rn.f64 	%fd3263, %fd3262, %fd655, %fd3261;
	ld.global.f64 	%fd3264, [%rd7+904];
	fma.rn.f64 	%fd3265, %fd3264, %fd654, %fd3263;
	ld.global.f64 	%fd3266, [%rd7+912];
	fma.rn.f64 	%fd3267, %fd3266, %fd653, %fd3265;
	ld.global.f64 	%fd3268, [%rd7+920];
	fma.rn.f64 	%fd3269, %fd3268, %fd652, %fd3267;
	ld.global.f64 	%fd3270, [%rd7+928];
	fma.rn.f64 	%fd3271, %fd3270, %fd651, %fd3269;
	ld.global.f64 	%fd3272, [%rd7+936];
	fma.rn.f64 	%fd3273, %fd3272, %fd650, %fd3271;
	ld.global.f64 	%fd3274, [%rd7+944];
	sub.f64 	%fd3275, %fd3273, %fd3274;
	abs.f64 	%fd3276, %fd3275;
	ld.global.f64 	%fd3277, [%rd5+72];
	setp.lt.f64 	%p286, %fd3276, %fd3277;
	and.pred  	%p287, %p286, %p285;
	and.pred  	%p288, %p287, %p284;
	and.pred  	%p289, %p288, %p283;
	and.pred  	%p290, %p289, %p282;
	and.pred  	%p291, %p290, %p281;
	and.pred  	%p292, %p291, %p280;
	and.pred  	%p293, %p292, %p279;
	and.pred  	%p294, %p293, %p278;
	and.pred  	%p295, %p294, %p277;
	selp.u32 	%r3308, 1, 0, %p295;
$L__BB4_1588:
	add.s32 	%r800, %r220, 9;
	setp.ge.s32 	%p296, %r800, %r140;
	mov.b32 	%r3309, 1;
	@%p296 bra 	$L__BB4_1620;
	ld.global.u64 	%rd2788, [%rd6+72];
	or.b64  	%rd3260, %rd2183, %rd2788;
	and.b64  	%rd3261, %rd3260, -4294967296;
	setp.ne.s64 	%p297, %rd3261, 0;
	@%p297 bra 	$L__BB4_1591;
	cvt.u32.u64 	%r801, %rd2788;
	cvt.u32.u64 	%r802, %rd2183;
	div.u32 	%r803, %r802, %r801;
	mul.lo.s32 	%r804, %r803, %r801;
	sub.s32 	%r805, %r802, %r804;
	cvt.u64.u32 	%rd5582, %r803;
	cvt.u64.u32 	%rd5583, %r805;
	bra.uni 	$L__BB4_1592;
$L__BB4_1591:
	div.s64 	%rd5582, %rd2183, %rd2788;
	mul.lo.s64 	%rd3262, %rd5582, %rd2788;
	sub.s64 	%rd5583, %rd2183, %rd3262;
$L__BB4_1592:
	ld.global.f64 	%fd3278, [%rd8+216];
	cvt.rn.f64.s64 	%fd3279, %rd5583;
	ld.global.f64 	%fd3280, [%rd8+232];
	fma.rn.f64 	%fd659, %fd3280, %fd3279, %fd3278;
	ld.global.u64 	%rd2795, [%rd6+64];
	or.b64  	%rd3263, %rd5582, %rd2795;
	and.b64  	%rd3264, %rd3263, -4294967296;
	setp.ne.s64 	%p298, %rd3264, 0;
	@%p298 bra 	$L__BB4_1594;
	cvt.u32.u64 	%r806, %rd2795;
	cvt.u32.u64 	%r807, %rd5582;
	div.u32 	%r808, %r807, %r806;
	mul.lo.s32 	%r809, %r808, %r806;
	sub.s32 	%r810, %r807, %r809;
	cvt.u64.u32 	%rd5584, %r808;
	cvt.u64.u32 	%rd5585, %r810;
	bra.uni 	$L__BB4_1595;
$L__BB4_1594:
	div.s64 	%rd5584, %rd5582, %rd2795;
	mul.lo.s64 	%rd3265, %rd5584, %rd2795;
	sub.s64 	%rd5585, %rd5582, %rd3265;
$L__BB4_1595:
	ld.global.f64 	%fd3281, [%rd8+192];
	cvt.rn.f64.s64 	%fd3282, %rd5585;
	ld.global.f64 	%fd3283, [%rd8+208];
	fma.rn.f64 	%fd660, %fd3283, %fd3282, %fd3281;
	ld.global.u64 	%rd2802, [%rd6+56];
	or.b64  	%rd3266, %rd5584, %rd2802;
	and.b64  	%rd3267, %rd3266, -4294967296;
	setp.ne.s64 	%p299, %rd3267, 0;
	@%p299 bra 	$L__BB4_1597;
	cvt.u32.u64 	%r811, %rd2802;
	cvt.u32.u64 	%r812, %rd5584;
	div.u32 	%r813, %r812, %r811;
	mul.lo.s32 	%r814, %r813, %r811;
	sub.s32 	%r815, %r812, %r814;
	cvt.u64.u32 	%rd5586, %r813;
	cvt.u64.u32 	%rd5587, %r815;
	bra.uni 	$L__BB4_1598;
$L__BB4_1597:
	div.s64 	%rd5586, %rd5584, %rd2802;
	mul.lo.s64 	%rd3268, %rd5586, %rd2802;
	sub.s64 	%rd5587, %rd5584, %rd3268;
$L__BB4_1598:
	ld.global.f64 	%fd3284, [%rd8+168];
	cvt.rn.f64.s64 	%fd3285, %rd5587;
	ld.global.f64 	%fd3286, [%rd8+184];
	fma.rn.f64 	%fd661, %fd3286, %fd3285, %fd3284;
	ld.global.u64 	%rd2809, [%rd6+48];
	or.b64  	%rd3269, %rd5586, %rd2809;
	and.b64  	%rd3270, %rd3269, -4294967296;
	setp.ne.s64 	%p300, %rd3270, 0;
	@%p300 bra 	$L__BB4_1600;
	cvt.u32.u64 	%r816, %rd2809;
	cvt.u32.u64 	%r817, %rd5586;
	div.u32 	%r818, %r817, %r816;
	mul.lo.s32 	%r819, %r818, %r816;
	sub.s32 	%r820, %r817, %r819;
	cvt.u64.u32 	%rd5588, %r818;
	cvt.u64.u32 	%rd5589, %r820;
	bra.uni 	$L__BB4_1601;
$L__BB4_1600:
	div.s64 	%rd5588, %rd5586, %rd2809;
	mul.lo.s64 	%rd3271, %rd5588, %rd2809;
	sub.s64 	%rd5589, %rd5586, %rd3271;
$L__BB4_1601:
	ld.global.f64 	%fd3287, [%rd8+144];
	cvt.rn.f64.s64 	%fd3288, %rd5589;
	ld.global.f64 	%fd3289, [%rd8+160];
	fma.rn.f64 	%fd662, %fd3289, %fd3288, %fd3287;
	ld.global.u64 	%rd2816, [%rd6+40];
	or.b64  	%rd3272, %rd5588, %rd2816;
	and.b64  	%rd3273, %rd3272, -4294967296;
	setp.ne.s64 	%p301, %rd3273, 0;
	@%p301 bra 	$L__BB4_1603;
	cvt.u32.u64 	%r821, %rd2816;
	cvt.u32.u64 	%r822, %rd5588;
	div.u32 	%r823, %r822, %r821;
	mul.lo.s32 	%r824, %r823, %r821;
	sub.s32 	%r825, %r822, %r824;
	cvt.u64.u32 	%rd5590, %r823;
	cvt.u64.u32 	%rd5591, %r825;
	bra.uni 	$L__BB4_1604;
$L__BB4_1603:
	div.s64 	%rd5590, %rd5588, %rd2816;
	mul.lo.s64 	%rd3274, %rd5590, %rd2816;
	sub.s64 	%rd5591, %rd5588, %rd3274;
$L__BB4_1604:
	ld.global.f64 	%fd3290, [%rd8+120];
	cvt.rn.f64.s64 	%fd3291, %rd5591;
	ld.global.f64 	%fd3292, [%rd8+136];
	fma.rn.f64 	%fd663, %fd3292, %fd3291, %fd3290;
	ld.global.u64 	%rd2823, [%rd6+32];
	or.b64  	%rd3275, %rd5590, %rd2823;
	and.b64  	%rd3276, %rd3275, -4294967296;
	setp.ne.s64 	%p302, %rd3276, 0;
	@%p302 bra 	$L__BB4_1606;
	cvt.u32.u64 	%r826, %rd2823;
	cvt.u32.u64 	%r827, %rd5590;
	div.u32 	%r828, %r827, %r826;
	mul.lo.s32 	%r829, %r828, %r826;
	sub.s32 	%r830, %r827, %r829;
	cvt.u64.u32 	%rd5592, %r828;
	cvt.u64.u32 	%rd5593, %r830;
	bra.uni 	$L__BB4_1607;
$L__BB4_1606:
	div.s64 	%rd5592, %rd5590, %rd2823;
	mul.lo.s64 	%rd3277, %rd5592, %rd2823;
	sub.s64 	%rd5593, %rd5590, %rd3277;
$L__BB4_1607:
	ld.global.f64 	%fd3293, [%rd8+96];
	cvt.rn.f64.s64 	%fd3294, %rd5593;
	ld.global.f64 	%fd3295, [%rd8+112];
	fma.rn.f64 	%fd664, %fd3295, %fd3294, %fd3293;
	ld.global.u64 	%rd2830, [%rd6+24];
	or.b64  	%rd3278, %rd5592, %rd2830;
	and.b64  	%rd3279, %rd3278, -4294967296;
	setp.ne.s64 	%p303, %rd3279, 0;
	@%p303 bra 	$L__BB4_1609;
	cvt.u32.u64 	%r831, %rd2830;
	cvt.u32.u64 	%r832, %rd5592;
	div.u32 	%r833, %r832, %r831;
	mul.lo.s32 	%r834, %r833, %r831;
	sub.s32 	%r835, %r832, %r834;
	cvt.u64.u32 	%rd5594, %r833;
	cvt.u64.u32 	%rd5595, %r835;
	bra.uni 	$L__BB4_1610;
$L__BB4_1609:
	div.s64 	%rd5594, %rd5592, %rd2830;
	mul.lo.s64 	%rd3280, %rd5594, %rd2830;
	sub.s64 	%rd5595, %rd5592, %rd3280;
$L__BB4_1610:
	ld.global.f64 	%fd3296, [%rd8+72];
	cvt.rn.f64.s64 	%fd3297, %rd5595;
	ld.global.f64 	%fd3298, [%rd8+88];
	fma.rn.f64 	%fd665, %fd3298, %fd3297, %fd3296;
	ld.global.u64 	%rd2837, [%rd6+16];
	or.b64  	%rd3281, %rd5594, %rd2837;
	and.b64  	%rd3282, %rd3281, -4294967296;
	setp.ne.s64 	%p304, %rd3282, 0;
	@%p304 bra 	$L__BB4_1612;
	cvt.u32.u64 	%r836, %rd2837;
	cvt.u32.u64 	%r837, %rd5594;
	div.u32 	%r838, %r837, %r836;
	mul.lo.s32 	%r839, %r838, %r836;
	sub.s32 	%r840, %r837, %r839;
	cvt.u64.u32 	%rd5596, %r838;
	cvt.u64.u32 	%rd5597, %r840;
	bra.uni 	$L__BB4_1613;
$L__BB4_1612:
	div.s64 	%rd5596, %rd5594, %rd2837;
	mul.lo.s64 	%rd3283, %rd5596, %rd2837;
	sub.s64 	%rd5597, %rd5594, %rd3283;
$L__BB4_1613:
	ld.global.f64 	%fd3299, [%rd8+48];
	cvt.rn.f64.s64 	%fd3300, %rd5597;
	ld.global.f64 	%fd3301, [%rd8+64];
	fma.rn.f64 	%fd666, %fd3301, %fd3300, %fd3299;
	ld.global.u64 	%rd2844, [%rd6+8];
	or.b64  	%rd3284, %rd5596, %rd2844;
	and.b64  	%rd3285, %rd3284, -4294967296;
	setp.ne.s64 	%p305, %rd3285, 0;
	@%p305 bra 	$L__BB4_1615;
	cvt.u32.u64 	%r841, %rd2844;
	cvt.u32.u64 	%r842, %rd5596;
	div.u32 	%r843, %r842, %r841;
	mul.lo.s32 	%r844, %r843, %r841;
	sub.s32 	%r845, %r842, %r844;
	cvt.u64.u32 	%rd5598, %r843;
	cvt.u64.u32 	%rd5599, %r845;
	bra.uni 	$L__BB4_1616;
$L__BB4_1615:
	div.s64 	%rd5598, %rd5596, %rd2844;
	mul.lo.s64 	%rd3286, %rd5598, %rd2844;
	sub.s64 	%rd5599, %rd5596, %rd3286;
$L__BB4_1616:
	ld.global.f64 	%fd3302, [%rd8+24];
	cvt.rn.f64.s64 	%fd3303, %rd5599;
	ld.global.f64 	%fd3304, [%rd8+40];
	fma.rn.f64 	%fd667, %fd3304, %fd3303, %fd3302;
	ld.global.u64 	%rd2851, [%rd6];
	or.b64  	%rd3287, %rd5598, %rd2851;
	and.b64  	%rd3288, %rd3287, -4294967296;
	setp.ne.s64 	%p306, %rd3288, 0;
	@%p306 bra 	$L__BB4_1618;
	cvt.u32.u64 	%r846, %rd2851;
	cvt.u32.u64 	%r847, %rd5598;
	rem.u32 	%r848, %r847, %r846;
	cvt.u64.u32 	%rd5600, %r848;
	bra.uni 	$L__BB4_1619;
$L__BB4_1618:
	rem.s64 	%rd5600, %rd5598, %rd2851;
$L__BB4_1619:
	ld.global.f64 	%fd3305, [%rd8];
	cvt.rn.f64.s64 	%fd3306, %rd5600;
	ld.global.f64 	%fd3307, [%rd8+16];
	fma.rn.f64 	%fd3308, %fd3307, %fd3306, %fd3305;
	ld.global.f64 	%fd3309, [%rd7];
	fma.rn.f64 	%fd3310, %fd3309, %fd3308, 0d0000000000000000;
	ld.global.f64 	%fd3311, [%rd7+8];
	fma.rn.f64 	%fd3312, %fd3311, %fd667, %fd3310;
	ld.global.f64 	%fd3313, [%rd7+16];
	fma.rn.f64 	%fd3314, %fd3313, %fd666, %fd3312;
	ld.global.f64 	%fd3315, [%rd7+24];
	fma.rn.f64 	%fd3316, %fd3315, %fd665, %fd3314;
	ld.global.f64 	%fd3317, [%rd7+32];
	fma.rn.f64 	%fd3318, %fd3317, %fd664, %fd3316;
	ld.global.f64 	%fd3319, [%rd7+40];
	fma.rn.f64 	%fd3320, %fd3319, %fd663, %fd3318;
	ld.global.f64 	%fd3321, [%rd7+48];
	fma.rn.f64 	%fd3322, %fd3321, %fd662, %fd3320;
	ld.global.f64 	%fd3323, [%rd7+56];
	fma.rn.f64 	%fd3324, %fd3323, %fd661, %fd3322;
	ld.global.f64 	%fd3325, [%rd7+64];
	fma.rn.f64 	%fd3326, %fd3325, %fd660, %fd3324;
	ld.global.f64 	%fd3327, [%rd7+72];
	fma.rn.f64 	%fd3328, %fd3327, %fd659, %fd3326;
	ld.global.f64 	%fd3329, [%rd7+80];
	sub.f64 	%fd3330, %fd3328, %fd3329;
	abs.f64 	%fd3331, %fd3330;
	ld.global.f64 	%fd3333, [%rd5];
	setp.lt.f64 	%p307, %fd3331, %fd3333;
	ld.global.f64 	%fd3335, [%rd7+96];
	fma.rn.f64 	%fd3336, %fd3335, %fd3308, 0d0000000000000000;
	ld.global.f64 	%fd3337, [%rd7+104];
	fma.rn.f64 	%fd3338, %fd3337, %fd667, %fd3336;
	ld.global.f64 	%fd3339, [%rd7+112];
	fma.rn.f64 	%fd3340, %fd3339, %fd666, %fd3338;
	ld.global.f64 	%fd3341, [%rd7+120];
	fma.rn.f64 	%fd3342, %fd3341, %fd665, %fd3340;
	ld.global.f64 	%fd3343, [%rd7+128];
	fma.rn.f64 	%fd3344, %fd3343, %fd664, %fd3342;
	ld.global.f64 	%fd3345, [%rd7+136];
	fma.rn.f64 	%fd3346, %fd3345, %fd663, %fd3344;
	ld.global.f64 	%fd3347, [%rd7+144];
	fma.rn.f64 	%fd3348, %fd3347, %fd662, %fd3346;
	ld.global.f64 	%fd3349, [%rd7+152];
	fma.rn.f64 	%fd3350, %fd3349, %fd661, %fd3348;
	ld.global.f64 	%fd3351, [%rd7+160];
	fma.rn.f64 	%fd3352, %fd3351, %fd660, %fd3350;
	ld.global.f64 	%fd3353, [%rd7+168];
	fma.rn.f64 	%fd3354, %fd3353, %fd659, %fd3352;
	ld.global.f64 	%fd3355, [%rd7+176];
	sub.f64 	%fd3356, %fd3354, %fd3355;
	abs.f64 	%fd3357, %fd3356;
	ld.global.f64 	%fd3359, [%rd5+8];
	setp.lt.f64 	%p308, %fd3357, %fd3359;
	ld.global.f64 	%fd3361, [%rd7+192];
	fma.rn.f64 	%fd3362, %fd3361, %fd3308, 0d0000000000000000;
	ld.global.f64 	%fd3363, [%rd7+200];
	fma.rn.f64 	%fd3364, %fd3363, %fd667, %fd3362;
	ld.global.f64 	%fd3365, [%rd7+208];
	fma.rn.f64 	%fd3366, %fd3365, %fd666, %fd3364;
	ld.global.f64 	%fd3367, [%rd7+216];
	fma.rn.f64 	%fd3368, %fd3367, %fd665, %fd3366;
	ld.global.f64 	%fd3369, [%rd7+224];
	fma.rn.f64 	%fd3370, %fd3369, %fd664, %fd3368;
	ld.global.f64 	%fd3371, [%rd7+232];
	fma.rn.f64 	%fd3372, %fd3371, %fd663, %fd3370;
	ld.global.f64 	%fd3373, [%rd7+240];
	fma.rn.f64 	%fd3374, %fd3373, %fd662, %fd3372;
	ld.global.f64 	%fd3375, [%rd7+248];
	fma.rn.f64 	%fd3376, %fd3375, %fd661, %fd3374;
	ld.global.f64 	%fd3377, [%rd7+256];
	fma.rn.f64 	%fd3378, %fd3377, %fd660, %fd3376;
	ld.global.f64 	%fd3379, [%rd7+264];
	fma.rn.f64 	%fd3380, %fd3379, %fd659, %fd3378;
	ld.global.f64 	%fd3381, [%rd7+272];
	sub.f64 	%fd3382, %fd3380, %fd3381;
	abs.f64 	%fd3383, %fd3382;
	ld.global.f64 	%fd3385, [%rd5+16];
	setp.lt.f64 	%p309, %fd3383, %fd3385;
	ld.global.f64 	%fd3387, [%rd7+288];
	fma.rn.f64 	%fd3388, %fd3387, %fd3308, 0d0000000000000000;
	ld.global.f64 	%fd3389, [%rd7+296];
	fma.rn.f64 	%fd3390, %fd3389, %fd667, %fd3388;
	ld.global.f64 	%fd3391, [%rd7+304];
	fma.rn.f64 	%fd3392, %fd3391, %fd666, %fd3390;
	ld.global.f64 	%fd3393, [%rd7+312];
	fma.rn.f64 	%fd3394, %fd3393, %fd665, %fd3392;
	ld.global.f64 	%fd3395, [%rd7+320];
	fma.rn.f64 	%fd3396, %fd3395, %fd664, %fd3394;
	ld.global.f64 	%fd3397, [%rd7+328];
	fma.rn.f64 	%fd3398, %fd3397, %fd663, %fd3396;
	ld.global.f64 	%fd3399, [%rd7+336];
	fma.rn.f64 	%fd3400, %fd3399, %fd662, %fd3398;
	ld.global.f64 	%fd3401, [%rd7+344];
	fma.rn.f64 	%fd3402, %fd3401, %fd661, %fd3400;
	ld.global.f64 	%fd3403, [%rd7+352];
	fma.rn.f64 	%fd3404, %fd3403, %fd660, %fd3402;
	ld.global.f64 	%fd3405, [%rd7+360];
	fma.rn.f64 	%fd3406, %fd3405, %fd659, %fd3404;
	ld.global.f64 	%fd3407, [%rd7+368];
	sub.f64 	%fd3408, %fd3406, %fd3407;
	abs.f64 	%fd3409, %fd3408;
	ld.global.f64 	%fd3411, [%rd5+24];
	setp.lt.f64 	%p310, %fd3409, %fd3411;
	ld.global.f64 	%fd3413, [%rd7+384];
	fma.rn.f64 	%fd3414, %fd3413, %fd3308, 0d0000000000000000;
	ld.global.f64 	%fd3415, [%rd7+392];
	fma.rn.f64 	%fd3416, %fd3415, %fd667, %fd3414;
	ld.global.f64 	%fd3417, [%rd7+400];
	fma.rn.f64 	%fd3418, %fd3417, %fd666, %fd3416;
	ld.global.f64 	%fd3419, [%rd7+408];
	fma.rn.f64 	%fd3420, %fd3419, %fd665, %fd3418;
	ld.global.f64 	%fd3421, [%rd7+416];
	fma.rn.f64 	%fd3422, %fd3421, %fd664, %fd3420;
	ld.global.f64 	%fd3423, [%rd7+424];
	fma.rn.f64 	%fd3424, %fd3423, %fd663, %fd3422;
	ld.global.f64 	%fd3425, [%rd7+432];
	fma.rn.f64 	%fd3426, %fd3425, %fd662, %fd3424;
	ld.global.f64 	%fd3427, [%rd7+440];
	fma.rn.f64 	%fd3428, %fd3427, %fd661, %fd3426;
	ld.global.f64 	%fd3429, [%rd7+448];
	fma.rn.f64 	%fd3430, %fd3429, %fd660, %fd3428;
	ld.global.f64 	%fd3431, [%rd7+456];
	fma.rn.f64 	%fd3432, %fd3431, %fd659, %fd3430;
	ld.global.f64 	%fd3433, [%rd7+464];
	sub.f64 	%fd3434, %fd3432, %fd3433;
	abs.f64 	%fd3435, %fd3434;
	ld.global.f64 	%fd3437, [%rd5+32];
	setp.lt.f64 	%p311, %fd3435, %fd3437;
	ld.global.f64 	%fd3439, [%rd7+480];
	fma.rn.f64 	%fd3440, %fd3439, %fd3308, 0d0000000000000000;
	ld.global.f64 	%fd3441, [%rd7+488];
	fma.rn.f64 	%fd3442, %fd3441, %fd667, %fd3440;
	ld.global.f64 	%fd3443, [%rd7+496];
	fma.rn.f64 	%fd3444, %fd3443, %fd666, %fd3442;
	ld.global.f64 	%fd3445, [%rd7+504];
	fma.rn.f64 	%fd3446, %fd3445, %fd665, %fd3444;
	ld.global.f64 	%fd3447, [%rd7+512];
	fma.rn.f64 	%fd3448, %fd3447, %fd664, %fd3446;
	ld.global.f64 	%fd3449, [%rd7+520];
	fma.rn.f64 	%fd3450, %fd3449, %fd663, %fd3448;
	ld.global.f64 	%fd3451, [%rd7+528];
	fma.rn.f64 	%fd3452, %fd3451, %fd662, %fd3450;
	ld.global.f64 	%fd3453, [%rd7+536];
	fma.rn.f64 	%fd3454, %fd3453, %fd661, %fd3452;
	ld.global.f64 	%fd3455, [%rd7+544];
	fma.rn.f64 	%fd3456, %fd3455, %fd660, %fd3454;
	ld.global.f64 	%fd3457, [%rd7+552];
	fma.rn.f64 	%fd3458, %fd3457, %fd659, %fd3456;
	ld.global.f64 	%fd3459, [%rd7+560];
	sub.f64 	%fd3460, %fd3458, %fd3459;
	abs.f64 	%fd3461, %fd3460;
	ld.global.f64 	%fd3463, [%rd5+40];
	setp.lt.f64 	%p312, %fd3461, %fd3463;
	ld.global.f64 	%fd3465, [%rd7+576];
	fma.rn.f64 	%fd3466, %fd3465, %fd3308, 0d0000000000000000;
	ld.global.f64 	%fd3467, [%rd7+584];
	fma.rn.f64 	%fd3468, %fd3467, %fd667, %fd3466;
	ld.global.f64 	%fd3469, [%rd7+592];
	fma.rn.f64 	%fd3470, %fd3469, %fd666, %fd3468;
	ld.global.f64 	%fd3471, [%rd7+600];
	fma.rn.f64 	%fd3472, %fd3471, %fd665, %fd3470;
	ld.global.f64 	%fd3473, [%rd7+608];
	fma.rn.f64 	%fd3474, %fd3473, %fd664, %fd3472;
	ld.global.f64 	%fd3475, [%rd7+616];
	fma.rn.f64 	%fd3476, %fd3475, %fd663, %fd3474;
	ld.global.f64 	%fd3477, [%rd7+624];
	fma.rn.f64 	%fd3478, %fd3477, %fd662, %fd3476;
	ld.global.f64 	%fd3479, [%rd7+632];
	fma.rn.f64 	%fd3480, %fd3479, %fd661, %fd3478;
	ld.global.f64 	%fd3481, [%rd7+640];
	fma.rn.f64 	%fd3482, %fd3481, %fd660, %fd3480;
	ld.global.f64 	%fd3483, [%rd7+648];
	fma.rn.f64 	%fd3484, %fd3483, %fd659, %fd3482;
	ld.global.f64 	%fd3485, [%rd7+656];
	sub.f64 	%fd3486, %fd3484, %fd3485;
	abs.f64 	%fd3487, %fd3486;
	ld.global.f64 	%fd3489, [%rd5+48];
	setp.lt.f64 	%p313, %fd3487, %fd3489;
	ld.global.f64 	%fd3491, [%rd7+672];
	fma.rn.f64 	%fd3492, %fd3491, %fd3308, 0d0000000000000000;
	ld.global.f64 	%fd3493, [%rd7+680];
	fma.rn.f64 	%fd3494, %fd3493, %fd667, %fd3492;
	ld.global.f64 	%fd3495, [%rd7+688];
	fma.rn.f64 	%fd3496, %fd3495, %fd666, %fd3494;
	ld.global.f64 	%fd3497, [%rd7+696];
	fma.rn.f64 	%fd3498, %fd3497, %fd665, %fd3496;
	ld.global.f64 	%fd3499, [%rd7+704];
	fma.rn.f64 	%fd3500, %fd3499, %fd664, %fd3498;
	ld.global.f64 	%fd3501, [%rd7+712];
	fma.rn.f64 	%fd3502, %fd3501, %fd663, %fd3500;
	ld.global.f64 	%fd3503, [%rd7+720];
	fma.rn.f64 	%fd3504, %fd3503, %fd662, %fd3502;
	ld.global.f64 	%fd3505, [%rd7+728];
	fma.rn.f64 	%fd3506, %fd3505, %fd661, %fd3504;
	ld.global.f64 	%fd3507, [%rd7+736];
	fma.rn.f64 	%fd3508, %fd3507, %fd660, %fd3506;
	ld.global.f64 	%fd3509, [%rd7+744];
	fma.rn.f64 	%fd3510, %fd3509, %fd659, %fd3508;
	ld.global.f64 	%fd3511, [%rd7+752];
	sub.f64 	%fd3512, %fd3510, %fd3511;
	abs.f64 	%fd3513, %fd3512;
	ld.global.f64 	%fd3515, [%rd5+56];
	setp.lt.f64 	%p314, %fd3513, %fd3515;
	ld.global.f64 	%fd3517, [%rd7+768];
	fma.rn.f64 	%fd3518, %fd3517, %fd3308, 0d0000000000000000;
	ld.global.f64 	%fd3519, [%rd7+776];
	fma.rn.f64 	%fd3520, %fd3519, %fd667, %fd3518;
	ld.global.f64 	%fd3521, [%rd7+784];
	fma.rn.f64 	%fd3522, %fd3521, %fd666, %fd3520;
	ld.global.f64 	%fd3523, [%rd7+792];
	fma.rn.f64 	%fd3524, %fd3523, %fd665, %fd3522;
	ld.global.f64 	%fd3525, [%rd7+800];
	fma.rn.f64 	%fd3526, %fd3525, %fd664, %fd3524;
	ld.global.f64 	%fd3527, [%rd7+808];
	fma.rn.f64 	%fd3528, %fd3527, %fd663, %fd3526;
	ld.global.f64 	%fd3529, [%rd7+816];
	fma.rn.f64 	%fd3530, %fd3529, %fd662, %fd3528;
	ld.global.f64 	%fd3531, [%rd7+824];
	fma.rn.f64 	%fd3532, %fd3531, %fd661, %fd3530;
	ld.global.f64 	%fd3533, [%rd7+832];
	fma.rn.f64 	%fd3534, %fd3533, %fd660, %fd3532;
	ld.global.f64 	%fd3535, [%rd7+840];
	fma.rn.f64 	%fd3536, %fd3535, %fd659, %fd3534;
	ld.global.f64 	%fd3537, [%rd7+848];
	sub.f64 	%fd3538, %fd3536, %fd3537;
	abs.f64 	%fd3539, %fd3538;
	ld.global.f64 	%fd3541, [%rd5+64];
	setp.lt.f64 	%p315, %fd3539, %fd3541;
	ld.global.f64 	%fd3543, [%rd7+864];
	fma.rn.f64 	%fd3544, %fd3543, %fd3308, 0d0000000000000000;
	ld.global.f64 	%fd3545, [%rd7+872];
	fma.rn.f64 	%fd3546, %fd3545, %fd667, %fd3544;
	ld.global.f64 	%fd3547, [%rd7+880];
	fma.rn.f64 	%fd3548, %fd3547, %fd666, %fd3546;
	ld.global.f64 	%fd3549, [%rd7+888];
	fma.rn.f64 	%fd3550, %fd3549, %fd665, %fd3548;
	ld.global.f64 	%fd3551, [%rd7+896];
	fma.rn.f64 	%fd3552, %fd3551, %fd664, %fd3550;
	ld.global.f64 	%fd3553, [%rd7+904];
	fma.rn.f64 	%fd3554, %fd3553, %fd663, %fd3552;
	ld.global.f64 	%fd3555, [%rd7+912];
	fma.rn.f64 	%fd3556, %fd3555, %fd662, %fd3554;
	ld.global.f64 	%fd3557, [%rd7+920];
	fma.rn.f64 	%fd3558, %fd3557, %fd661, %fd3556;
	ld.global.f64 	%fd3559, [%rd7+928];
	fma.rn.f64 	%fd3560, %fd3559, %fd660, %fd3558;
	ld.global.f64 	%fd3561, [%rd7+936];
	fma.rn.f64 	%fd3562, %fd3561, %fd659, %fd3560;
	ld.global.f64 	%fd3563, [%rd7+944];
	sub.f64 	%fd3564, %fd3562, %fd3563;
	abs.f64 	%fd3565, %fd3564;
	ld.global.f64 	%fd3566, [%rd5+72];
	setp.lt.f64 	%p316, %fd3565, %fd3566;
	and.pred  	%p317, %p316, %p315;
	and.pred  	%p318, %p317, %p314;
	and.pred  	%p319, %p318, %p313;
	and.pred  	%p320, %p319, %p312;
	and.pred  	%p321, %p320, %p311;
	and.pred  	%p322, %p321, %p310;
	and.pred  	%p323, %p322, %p309;
	and.pred  	%p324, %p323, %p308;
	and.pred  	%p325, %p324, %p307;
	selp.u32 	%r3309, 1, 0, %p325;
$L__BB4_1620:
	add.s32 	%r850, %r220, 10;
	setp.ge.s32 	%p326, %r850, %r140;
	mov.b32 	%r3310, 1;
	@%p326 bra 	$L__BB4_1652;
	ld.global.u64 	%rd2855, [%rd6+72];
	or.b64  	%rd3289, %rd2184, %rd2855;
	and.b64  	%rd3290, %rd3289, -4294967296;
	setp.ne.s64 	%p327, %rd3290, 0;
	@%p327 bra 	$L__BB4_1623;
	cvt.u32.u64 	%r851, %rd2855;
	cvt.u32.u64 	%r852, %rd2184;
	div.u32 	%r853, %r852, %r851;
	mul.lo.s32 	%r854, %r853, %r851;
	sub.s32 	%r855, %r852, %r854;
	cvt.u64.u32 	%rd5601, %r853;
	cvt.u64.u32 	%rd5602, %r855;
	bra.uni 	$L__BB4_1624;
$L__BB4_1623:
	div.s64 	%rd5601, %rd2184, %rd2855;
	mul.lo.s64 	%rd3291, %rd5601, %rd2855;
	sub.s64 	%rd5602, %rd2184, %rd3291;
$L__BB4_1624:
	ld.global.f64 	%fd3567, [%rd8+216];
	cvt.rn.f64.s64 	%fd3568, %rd5602;
	ld.global.f64 	%fd3569, [%rd8+232];
	fma.rn.f64 	%fd668, %fd3569, %fd3568, %fd3567;
	ld.global.u64 	%rd2862, [%rd6+64];
	or.b64  	%rd3292, %rd5601, %rd2862;
	and.b64  	%rd3293, %rd3292, -4294967296;
	setp.ne.s64 	%p328, %rd3293, 0;
	@%p328 bra 	$L__BB4_1626;
	cvt.u32.u64 	%r856, %rd2862;
	cvt.u32.u64 	%r857, %rd5601;
	div.u32 	%r858, %r857, %r856;
	mul.lo.s32 	%r859, %r858, %r856;
	sub.s32 	%r860, %r857, %r859;
	cvt.u64.u32 	%rd5603, %r858;
	cvt.u64.u32 	%rd5604, %r860;
	bra.uni 	$L__BB4_1627;
$L__BB4_1626:
	div.s64 	%rd5603, %rd5601, %rd2862;
	mul.lo.s64 	%rd3294, %rd5603, %rd2862;
	sub.s64 	%rd5604, %rd5601, %rd3294;
$L__BB4_1627:
	ld.global.f64 	%fd3570, [%rd8+192];
	cvt.rn.f64.s64 	%fd3571, %rd5604;
	ld.global.f64 	%fd3572, [%rd8+208];
	fma.rn.f64 	%fd669, %fd3572, %fd3571, %fd3570;
	ld.global.u64 	%rd2869, [%rd6+56];
	or.b64  	%rd3295, %rd5603, %rd2869;
	and.b64  	%rd3296, %rd3295, -4294967296;
	setp.ne.s64 	%p329, %rd3296, 0;
	@%p329 bra 	$L__BB4_1629;
	cvt.u32.u64 	%r861, %rd2869;
	cvt.u32.u64 	%r862, %rd5603;
	div.u32 	%r863, %r862, %r861;
	mul.lo.s32 	%r864, %r863, %r861;
	sub.s32 	%r865, %r862, %r864;
	cvt.u64.u32 	%rd5605, %r863;
	cvt.u64.u32 	%rd5606, %r865;
	bra.uni 	$L__BB4_1630;
$L__BB4_1629:
	div.s64 	%rd5605, %rd5603, %rd2869;
	mul.lo.s64 	%rd3297, %rd5605, %rd2869;
	sub.s64 	%rd5606, %rd5603, %rd3297;
$L__BB4_1630:
	ld.global.f64 	%fd3573, [%rd8+168];
	cvt.rn.f64.s64 	%fd3574, %rd5606;
	ld.global.f64 	%fd3575, [%rd8+184];
	fma.rn.f64 	%fd670, %fd3575, %fd3574, %fd3573;
	ld.global.u64 	%rd2876, [%rd6+48];
	or.b64  	%rd3298, %rd5605, %rd2876;
	and.b64  	%rd3299, %rd3298, -4294967296;
	setp.ne.s64 	%p330, %rd3299, 0;
	@%p330 bra 	$L__BB4_1632;
	cvt.u32.u64 	%r866, %rd2876;
	cvt.u32.u64 	%r867, %rd5605;
	div.u32 	%r868, %r867, %r866;
	mul.lo.s32 	%r869, %r868, %r866;
	sub.s32 	%r870, %r867, %r869;
	cvt.u64.u32 	%rd5607, %r868;
	cvt.u64.u32 	%rd5608, %r870;
	bra.uni 	$L__BB4_1633;
$L__BB4_1632:
	div.s64 	%rd5607, %rd5605, %rd2876;
	mul.lo.s64 	%rd3300, %rd5607, %rd2876;
	sub.s64 	%rd5608, %rd5605, %rd3300;
$L__BB4_1633:
	ld.global.f64 	%fd3576, [%rd8+144];
	cvt.rn.f64.s64 	%fd3577, %rd5608;
	ld.global.f64 	%fd3578, [%rd8+160];
	fma.rn.f64 	%fd671, %fd3578, %fd3577, %fd3576;
	ld.global.u64 	%rd2883, [%rd6+40];
	or.b64  	%rd3301, %rd5607, %rd2883;
	and.b64  	%rd3302, %rd3301, -4294967296;
	setp.ne.s64 	%p331, %rd3302, 0;
	@%p331 bra 	$L__BB4_1635;
	cvt.u32.u64 	%r871, %rd2883;
	cvt.u32.u64 	%r872, %rd5607;
	div.u32 	%r873, %r872, %r871;
	mul.lo.s32 	%r874, %r873, %r871;
	sub.s32 	%r875, %r872, %r874;
	cvt.u64.u32 	%rd5609, %r873;
	cvt.u64.u32 	%rd5610, %r875;
	bra.uni 	$L__BB4_1636;
$L__BB4_1635:
	div.s64 	%rd5609, %rd5607, %rd2883;
	mul.lo.s64 	%rd3303, %rd5609, %rd2883;
	sub.s64 	%rd5610, %rd5607, %rd3303;
$L__BB4_1636:
	ld.global.f64 	%fd3579, [%rd8+120];
	cvt.rn.f64.s64 	%fd3580, %rd5610;
	ld.global.f64 	%fd3581, [%rd8+136];
	fma.rn.f64 	%fd672, %fd3581, %fd3580, %fd3579;
	ld.global.u64 	%rd2890, [%rd6+32];
	or.b64  	%rd3304, %rd5609, %rd2890;
	and.b64  	%rd3305, %rd3304, -4294967296;
	setp.ne.s64 	%p332, %rd3305, 0;
	@%p332 bra 	$L__BB4_1638;
	cvt.u32.u64 	%r876, %rd2890;
	cvt.u32.u64 	%r877, %rd5609;
	div.u32 	%r878, %r877, %r876;
	mul.lo.s32 	%r879, %r878, %r876;
	sub.s32 	%r880, %r877, %r879;
	cvt.u64.u32 	%rd5611, %r878;
	cvt.u64.u32 	%rd5612, %r880;
	bra.uni 	$L__BB4_1639;
$L__BB4_1638:
	div.s64 	%rd5611, %rd5609, %rd2890;
	mul.lo.s64 	%rd3306, %rd5611, %rd2890;
	sub.s64 	%rd5612, %rd5609, %rd3306;
$L__BB4_1639:
	ld.global.f64 	%fd3582, [%rd8+96];
	cvt.rn.f64.s64 	%fd3583, %rd5612;
	ld.global.f64 	%fd3584, [%rd8+112];
	fma.rn.f64 	%fd673, %fd3584, %fd3583, %fd3582;
	ld.global.u64 	%rd2897, [%rd6+24];
	or.b64  	%rd3307, %rd5611, %rd2897;
	and.b64  	%rd3308, %rd3307, -4294967296;
	setp.ne.s64 	%p333, %rd3308, 0;
	@%p333 bra 	$L__BB4_1641;
	cvt.u32.u64 	%r881, %rd2897;
	cvt.u32.u64 	%r882, %rd5611;
	div.u32 	%r883, %r882, %r881;
	mul.lo.s32 	%r884, %r883, %r881;
	sub.s32 	%r885, %r882, %r884;
	cvt.u64.u32 	%rd5613, %r883;
	cvt.u64.u32 	%rd5614, %r885;
	bra.uni 	$L__BB4_1642;
$L__BB4_1641:
	div.s64 	%rd5613, %rd5611, %rd2897;
	mul.lo.s64 	%rd3309, %rd5613, %rd2897;
	sub.s64 	%rd5614, %rd5611, %rd3309;
$L__BB4_1642:
	ld.global.f64 	%fd3585, [%rd8+72];
	cvt.rn.f64.s64 	%fd3586, %rd5614;
	ld.global.f64 	%fd3587, [%rd8+88];
	fma.rn.f64 	%fd674, %fd3587, %fd3586, %fd3585;
	ld.global.u64 	%rd2904, [%rd6+16];
	or.b64  	%rd3310, %rd5613, %rd2904;
	and.b64  	%rd3311, %rd3310, -4294967296;
	setp.ne.s64 	%p334, %rd3311, 0;
	@%p334 bra 	$L__BB4_1644;
	cvt.u32.u64 	%r886, %rd2904;
	cvt.u32.u64 	%r887, %rd5613;
	div.u32 	%r888, %r887, %r886;
	mul.lo.s32 	%r889, %r888, %r886;
	sub.s32 	%r890, %r887, %r889;
	cvt.u64.u32 	%rd5615, %r888;
	cvt.u64.u32 	%rd5616, %r890;
	bra.uni 	$L__BB4_1645;
$L__BB4_1644:
	div.s64 	%rd5615, %rd5613, %rd2904;
	mul.lo.s64 	%rd3312, %rd5615, %rd2904;
	sub.s64 	%rd5616, %rd5613, %rd3312;
$L__BB4_1645:
	ld.global.f64 	%fd3588, [%rd8+48];
	cvt.rn.f64.s64 	%fd3589, %rd5616;
	ld.global.f64 	%fd3590, [%rd8+64];
	fma.rn.f64 	%fd675, %fd3590, %fd3589, %fd3588;
	ld.global.u64 	%rd2911, [%rd6+8];
	or.b64  	%rd3313, %rd5615, %rd2911;
	and.b64  	%rd3314, %rd3313, -4294967296;
	setp.ne.s64 	%p335, %rd3314, 0;
	@%p335 bra 	$L__BB4_1647;
	cvt.u32.u64 	%r891, %rd2911;
	cvt.u32.u64 	%r892, %rd5615;
	div.u32 	%r893, %r892, %r891;
	mul.lo.s32 	%r894, %r893, %r891;
	sub.s32 	%r895, %r892, %r894;
	cvt.u64.u32 	%rd5617, %r893;
	cvt.u64.u32 	%rd5618, %r895;
	bra.uni 	$L__BB4_1648;
$L__BB4_1647:
	div.s64 	%rd5617, %rd5615, %rd2911;
	mul.lo.s64 	%rd3315, %rd5617, %rd2911;
	sub.s64 	%rd5618, %rd5615, %rd3315;
$L__BB4_1648:
	ld.global.f64 	%fd3591, [%rd8+24];
	cvt.rn.f64.s64 	%fd3592, %rd5618;
	ld.global.f64 	%fd3593, [%rd8+40];
	fma.rn.f64 	%fd676, %fd3593, %fd3592, %fd3591;
	ld.global.u64 	%rd2918, [%rd6];
	or.b64  	%rd3316, %rd5617, %rd2918;
	and.b64  	%rd3317, %rd3316, -4294967296;
	setp.ne.s64 	%p336, %rd3317, 0;
	@%p336 bra 	$L__BB4_1650;
	cvt.u32.u64 	%r896, %rd2918;
	cvt.u32.u64 	%r897, %rd5617;
	rem.u32 	%r898, %r897, %r896;
	cvt.u64.u32 	%rd5619, %r898;
	bra.uni 	$L__BB4_1651;
$L__BB4_1650:
	rem.s64 	%rd5619, %rd5617, %rd2918;
$L__BB4_1651:
	ld.global.f64 	%fd3594, [%rd8];
	cvt.rn.f64.s64 	%fd3595, %rd5619;
	ld.global.f64 	%fd3596, [%rd8+16];
	fma.rn.f64 	%fd3597, %fd3596, %fd3595, %fd3594;
	ld.global.f64 	%fd3598, [%rd7];
	fma.rn.f64 	%fd3599, %fd3598, %fd3597, 0d0000000000000000;
	ld.global.f64 	%fd3600, [%rd7+8];
	fma.rn.f64 	%fd3601, %fd3600, %fd676, %fd3599;
	ld.global.f64 	%fd3602, [%rd7+16];
	fma.rn.f64 	%fd3603, %fd3602, %fd675, %fd3601;
	ld.global.f64 	%fd3604, [%rd7+24];
	fma.rn.f64 	%fd3605, %fd3604, %fd674, %fd3603;
	ld.global.f64 	%fd3606, [%rd7+32];
	fma.rn.f64 	%fd3607, %fd3606, %fd673, %fd3605;
	ld.global.f64 	%fd3608, [%rd7+40];
	fma.rn.f64 	%fd3609, %fd3608, %fd672, %fd3607;
	ld.global.f64 	%fd3610, [%rd7+48];
	fma.rn.f64 	%fd3611, %fd3610, %fd671, %fd3609;
	ld.global.f64 	%fd3612, [%rd7+56];
	fma.rn.f64 	%fd3613, %fd3612, %fd670, %fd3611;
	ld.global.f64 	%fd3614, [%rd7+64];
	fma.rn.f64 	%fd3615, %fd3614, %fd669, %fd3613;
	ld.global.f64 	%fd3616, [%rd7+72];
	fma.rn.f64 	%fd3617, %fd3616, %fd668, %fd3615;
	ld.global.f64 	%fd3618, [%rd7+80];
	sub.f64 	%fd3619, %fd3617, %fd3618;
	abs.f64 	%fd3620, %fd3619;
	ld.global.f64 	%fd3622, [%rd5];
	setp.lt.f64 	%p337, %fd3620, %fd3622;
	ld.global.f64 	%fd3624, [%rd7+96];
	fma.rn.f64 	%fd3625, %fd3624, %fd3597, 0d0000000000000000;
	ld.global.f64 	%fd3626, [%rd7+104];
	fma.rn.f64 	%fd3627, %fd3626, %fd676, %fd3625;
	ld.global.f64 	%fd3628, [%rd7+112];
	fma.rn.f64 	%fd3629, %fd3628, %fd675, %fd3627;
	ld.global.f64 	%fd3630, [%rd7+120];
	fma.rn.f64 	%fd3631, %fd3630, %fd674, %fd3629;
	ld.global.f64 	%fd3632, [%rd7+128];
	fma.rn.f64 	%fd3633, %fd3632, %fd673, %fd3631;
	ld.global.f64 	%fd3634, [%rd7+136];
	fma.rn.f64 	%fd3635, %fd3634, %fd672, %fd3633;
	ld.global.f64 	%fd3636, [%rd7+144];
	fma.rn.f64 	%fd3637, %fd3636, %fd671, %fd3635;
	ld.global.f64 	%fd3638, [%rd7+152];
	fma.rn.f64 	%fd3639, %fd3638, %fd670, %fd3637;
	ld.global.f64 	%fd3640, [%rd7+160];
	fma.rn.f64 	%fd3641, %fd3640, %fd669, %fd3639;
	ld.global.f64 	%fd3642, [%rd7+168];
	fma.rn.f64 	%fd3643, %fd3642, %fd668, %fd3641;
	ld.global.f64 	%fd3644, [%rd7+176];
	sub.f64 	%fd3645, %fd3643, %fd3644;
	abs.f64 	%fd3646, %fd3645;
	ld.global.f64 	%fd3648, [%rd5+8];
	setp.lt.f64 	%p338, %fd3646, %fd3648;
	ld.global.f64 	%fd3650, [%rd7+192];
	fma.rn.f64 	%fd3651, %fd3650, %fd3597, 0d0000000000000000;
	ld.global.f64 	%fd3652, [%rd7+200];
	fma.rn.f64 	%fd3653, %fd3652, %fd676, %fd3651;
	ld.global.f64 	%fd3654, [%rd7+208];
	fma.rn.f64 	%fd3655, %fd3654, %fd675, %fd3653;
	ld.global.f64 	%fd3656, [%rd7+216];
	fma.rn.f64 	%fd3657, %fd3656, %fd674, %fd3655;
	ld.global.f64 	%fd3658, [%rd7+224];
	fma.rn.f64 	%fd3659, %fd3658, %fd673, %fd3657;
	ld.global.f64 	%fd3660, [%rd7+232];
	fma.rn.f64 	%fd3661, %fd3660, %fd672, %fd3659;
	ld.global.f64 	%fd3662, [%rd7+240];
	fma.rn.f64 	%fd3663, %fd3662, %fd671, %fd3661;
	ld.global.f64 	%fd3664, [%rd7+248];
	fma.rn.f64 	%fd3665, %fd3664, %fd670, %fd3663;
	ld.global.f64 	%fd3666, [%rd7+256];
	fma.rn.f64 	%fd3667, %fd3666, %fd669, %fd3665;
	ld.global.f64 	%fd3668, [%rd7+264];
	fma.rn.f64 	%fd3669, %fd3668, %fd668, %fd3667;
	ld.global.f64 	%fd3670, [%rd7+272];
	sub.f64 	%fd3671, %fd3669, %fd3670;
	abs.f64 	%fd3672, %fd3671;
	ld.global.f64 	%fd3674, [%rd5+16];
	setp.lt.f64 	%p339, %fd3672, %fd3674;
	ld.global.f64 	%fd3676, [%rd7+288];
	fma.rn.f64 	%fd3677, %fd3676, %fd3597, 0d0000000000000000;
	ld.global.f64 	%fd3678, [%rd7+296];
	fma.rn.f64 	%fd3679, %fd3678, %fd676, %fd3677;
	ld.global.f64 	%fd3680, [%rd7+304];
	fma.rn.f64 	%fd3681, %fd3680, %fd675, %fd3679;
	ld.global.f64 	%fd3682, [%rd7+312];
	fma.rn.f64 	%fd3683, %fd3682, %fd674, %fd3681;
	ld.global.f64 	%fd3684, [%rd7+320];
	fma.rn.f64 	%fd3685, %fd3684, %fd673, %fd3683;
	ld.global.f64 	%fd3686, [%rd7+328];
	fma.rn.f64 	%fd3687, %fd3686, %fd672, %fd3685;
	ld.global.f64 	%fd3688, [%rd7+336];
	fma.rn.f64 	%fd3689, %fd3688, %fd671, %fd3687;
	ld.global.f64 	%fd3690, [%rd7+344];
	fma.rn.f64 	%fd3691, %fd3690, %fd670, %fd3689;
	ld.global.f64 	%fd3692, [%rd7+352];
	fma.rn.f64 	%fd3693, %fd3692, %fd669, %fd3691;
	ld.global.f64 	%fd3694, [%rd7+360];
	fma.rn.f64 	%fd3695, %fd3694, %fd668, %fd3693;
	ld.global.f64 	%fd3696, [%rd7+368];
	sub.f64 	%fd3697, %fd3695, %fd3696;
	abs.f64 	%fd3698, %fd3697;
	ld.global.f64 	%fd3700, [%rd5+24];
	setp.lt.f64 	%p340, %fd3698, %fd3700;
	ld.global.f64 	%fd3702, [%rd7+384];
	fma.rn.f64 	%fd3703, %fd3702, %fd3597, 0d0000000000000000;
	ld.global.f64 	%fd3704, [%rd7+392];
	fma.rn.f64 	%fd3705, %fd3704, %fd676, %fd3703;
	ld.global.f64 	%fd3706, [%rd7+400];
	fma.rn.f64 	%fd3707, %fd3706, %fd675, %fd3705;
	ld.global.f64 	%fd3708, [%rd7+408];
	fma.rn.f64 	%fd3709, %fd3708, %fd674, %fd3707;
	ld.global.f64 	%fd3710, [%rd7+416];
	fma.rn.f64 	%fd3711, %fd3710, %fd673, %fd3709;
	ld.global.f64 	%fd3712, [%rd7+424];
	fma.rn.f64 	%fd3713, %fd3712, %fd672, %fd3711;
	ld.global.f64 	%fd3714, [%rd7+432];
	fma.rn.f64 	%fd3715, %fd3714, %fd671, %fd3713;
	ld.global.f64 	%fd3716, [%rd7+440];
	fma.rn.f64 	%fd3717, %fd3716, %fd670, %fd3715;
	ld.global.f64 	%fd3718, [%rd7+448];
	fma.rn.f64 	%fd3719, %fd3718, %fd669, %fd3717;
	ld.global.f64 	%fd3720, [%rd7+456];
	fma.rn.f64 	%fd3721, %fd3720, %fd668, %fd3719;
	ld.global.f64 	%fd3722, [%rd7+464];
	sub.f64 	%fd3723, %fd3721, %fd3722;
	abs.f64 	%fd3724, %fd3723;
	ld.global.f64 	%fd3726, [%rd5+32];
	setp.lt.f64 	%p341, %fd3724, %fd3726;
	ld.global.f64 	%fd3728, [%rd7+480];
	fma.rn.f64 	%fd3729, %fd3728, %fd3597, 0d0000000000000000;
	ld.global.f64 	%fd3730, [%rd7+488];
	fma.rn.f64 	%fd3731, %fd3730, %fd676, %fd3729;
	ld.global.f64 	%fd3732, [%rd7+496];
	fma.rn.f64 	%fd3733, %fd3732, %fd675, %fd3731;
	ld.global.f64 	%fd3734, [%rd7+504];
	fma.rn.f64 	%fd3735, %fd3734, %fd674, %fd3733;
	ld.global.f64 	%fd3736, [%rd7+512];
	fma.rn.f64 	%fd3737, %fd3736, %fd673, %fd3735;
	ld.global.f64 	%fd3738, [%rd7+520];
	fma.rn.f64 	%fd3739, %fd3738, %fd672, %fd3737;
	ld.global.f64 	%fd3740, [%rd7+528];
	fma.rn.f64 	%fd3741, %fd3740, %fd671, %fd3739;
	ld.global.f64 	%fd3742, [%rd7+536];
	fma.rn.f64 	%fd3743, %fd3742, %fd670, %fd3741;
	ld.global.f64 	%fd3744, [%rd7+544];
	fma.rn.f64 	%fd3745, %fd3744, %fd669, %fd3743;
	ld.global.f64 	%fd3746, [%rd7+552];
	fma.rn.f64 	%fd3747, %fd3746, %fd668, %fd3745;
	ld.global.f64 	%fd3748, [%rd7+560];
	sub.f64 	%fd3749, %fd3747, %fd3748;
	abs.f64 	%fd3750, %fd3749;
	ld.global.f64 	%fd3752, [%rd5+40];
	setp.lt.f64 	%p342, %fd3750, %fd3752;
	ld.global.f64 	%fd3754, [%rd7+576];
	fma.rn.f64 	%fd3755, %fd3754, %fd3597, 0d0000000000000000;
	ld.global.f64 	%fd3756, [%rd7+584];
	fma.rn.f64 	%fd3757, %fd3756, %fd676, %fd3755;
	ld.global.f64 	%fd3758, [%rd7+592];
	fma.rn.f64 	%fd3759, %fd3758, %fd675, %fd3757;
	ld.global.f64 	%fd3760, [%rd7+600];
	fma.rn.f64 	%fd3761, %fd3760, %fd674, %fd3759;
	ld.global.f64 	%fd3762, [%rd7+608];
	fma.rn.f64 	%fd3763, %fd3762, %fd673, %fd3761;
	ld.global.f64 	%fd3764, [%rd7+616];
	fma.rn.f64 	%fd3765, %fd3764, %fd672, %fd3763;
	ld.global.f64 	%fd3766, [%rd7+624];
	fma.rn.f64 	%fd3767, %fd3766, %fd671, %fd3765;
	ld.global.f64 	%fd3768, [%rd7+632];
	fma.rn.f64 	%fd3769, %fd3768, %fd670, %fd3767;
	ld.global.f64 	%fd3770, [%rd7+640];
	fma.rn.f64 	%fd3771, %fd3770, %fd669, %fd3769;
	ld.global.f64 	%fd3772, [%rd7+648];
	fma.rn.f64 	%fd3773, %fd3772, %fd668, %fd3771;
	ld.global.f64 	%fd3774, [%rd7+656];
	sub.f64 	%fd3775, %fd3773, %fd3774;
	abs.f64 	%fd3776, %fd3775;
	ld.global.f64 	%fd3778, [%rd5+48];
	setp.lt.f64 	%p343, %fd3776, %fd3778;
	ld.global.f64 	%fd3780, [%rd7+672];
	fma.rn.f64 	%fd3781, %fd3780, %fd3597, 0d0000000000000000;
	ld.global.f64 	%fd3782, [%rd7+680];
	fma.rn.f64 	%fd3783, %fd3782, %fd676, %fd3781;
	ld.global.f64 	%fd3784, [%rd7+688];
	fma.rn.f64 	%fd3785, %fd3784, %fd675, %fd3783;
	ld.global.f64 	%fd3786, [%rd7+696];
	fma.rn.f64 	%fd3787, %fd3786, %fd674, %fd3785;
	ld.global.f64 	%fd3788, [%rd7+704];
	fma.rn.f64 	%fd3789, %fd3788, %fd673, %fd3787;
	ld.global.f64 	%fd3790, [%rd7+712];
	fma.rn.f64 	%fd3791, %fd3790, %fd672, %fd3789;
	ld.global.f64 	%fd3792, [%rd7+720];
	fma.rn.f64 	%fd3793, %fd3792, %fd671, %fd3791;
	ld.global.f64 	%fd3794, [%rd7+728];
	fma.rn.f64 	%fd3795, %fd3794, %fd670, %fd3793;
	ld.global.f64 	%fd3796, [%rd7+736];
	fma.rn.f64 	%fd3797, %fd3796, %fd669, %fd3795;
	ld.global.f64 	%fd3798, [%rd7+744];
	fma.rn.f64 	%fd3799, %fd3798, %fd668, %fd3797;
	ld.global.f64 	%fd3800, [%rd7+752];
	sub.f64 	%fd3801, %fd3799, %fd3800;
	abs.f64 	%fd3802, %fd3801;
	ld.global.f64 	%fd3804, [%rd5+56];
	setp.lt.f64 	%p344, %fd3802, %fd3804;
	ld.global.f64 	%fd3806, [%rd7+768];
	fma.rn.f64 	%fd3807, %fd3806, %fd3597, 0d0000000000000000;
	ld.global.f64 	%fd3808, [%rd7+776];
	fma.rn.f64 	%fd3809, %fd3808, %fd676, %fd3807;
	ld.global.f64 	%fd3810, [%rd7+784];
	fma.rn.f64 	%fd3811, %fd3810, %fd675, %fd3809;
	ld.global.f64 	%fd3812, [%rd7+792];
	fma.rn.f64 	%fd3813, %fd3812, %fd674, %fd3811;
	ld.global.f64 	%fd3814, [%rd7+800];
	fma.rn.f64 	%fd3815, %fd3814, %fd673, %fd3813;
	ld.global.f64 	%fd3816, [%rd7+808];
	fma.rn.f64 	%fd3817, %fd3816, %fd672, %fd3815;
	ld.global.f64 	%fd3818, [%rd7+816];
	fma.rn.f64 	%fd3819, %fd3818, %fd671, %fd3817;
	ld.global.f64 	%fd3820, [%rd7+824];
	fma.rn.f64 	%fd3821, %fd3820, %fd670, %fd3819;
	ld.global.f64 	%fd3822, [%rd7+832];
	fma.rn.f64 	%fd3823, %fd3822, %fd669, %fd3821;
	ld.global.f64 	%fd3824, [%rd7+840];
	fma.rn.f64 	%fd3825, %fd3824, %fd668, %fd3823;
	ld.global.f64 	%fd3826, [%rd7+848];
	sub.f64 	%fd3827, %fd3825, %fd3826;
	abs.f64 	%fd3828, %fd3827;
	ld.global.f64 	%fd3830, [%rd5+64];
	setp.lt.f64 	%p345, %fd3828, %fd3830;
	ld.global.f64 	%fd3832, [%rd7+864];
	fma.rn.f64 	%fd3833, %fd3832, %fd3597, 0d0000000000000000;
	ld.global.f64 	%fd3834, [%rd7+872];
	fma.rn.f64 	%fd3835, %fd3834, %fd676, %fd3833;
	ld.global.f64 	%fd3836, [%rd7+880];
	fma.rn.f64 	%fd3837, %fd3836, %fd675, %fd3835;
	ld.global.f64 	%fd3838, [%rd7+888];
	fma.rn.f64 	%fd3839, %fd3838, %fd674, %fd3837;
	ld.global.f64 	%fd3840, [%rd7+896];
	fma.rn.f64 	%fd3841, %fd3840, %fd673, %fd3839;
	ld.global.f64 	%fd3842, [%rd7+904];
	fma.rn.f64 	%fd3843, %fd3842, %fd672, %fd3841;
	ld.global.f64 	%fd3844, [%rd7+912];
	fma.rn.f64 	%fd3845, %fd3844, %fd671, %fd3843;
	ld.global.f64 	%fd3846, [%rd7+920];
	fma.rn.f64 	%fd3847, %fd3846, %fd670, %fd3845;
	ld.global.f64 	%fd3848, [%rd7+928];
	fma.rn.f64 	%fd3849, %fd3848, %fd669, %fd3847;
	ld.global.f64 	%fd3850, [%rd7+936];
	fma.rn.f64 	%fd3851, %fd3850, %fd668, %fd3849;
	ld.global.f64 	%fd3852, [%rd7+944];
	sub.f64 	%fd3853, %fd3851, %fd3852;
	abs.f64 	%fd3854, %fd3853;
	ld.global.f64 	%fd3855, [%rd5+72];
	setp.lt.f64 	%p346, %fd3854, %fd3855;
	and.pred  	%p347, %p346, %p345;
	and.pred  	%p348, %p347, %p344;
	and.pred  	%p349, %p348, %p343;
	and.pred  	%p350, %p349, %p342;
	and.pred  	%p351, %p350, %p341;
	and.pred  	%p352, %p351, %p340;
	and.pred  	%p353, %p352, %p339;
	and.pred  	%p354, %p353, %p338;
	and.pred  	%p355, %p354, %p337;
	selp.u32 	%r3310, 1, 0, %p355;
$L__BB4_1652:
	bar.sync 	0;
	add.s32 	%r243, %r3301, %r3300;
	add.s32 	%r244, %r3302, %r243;
	add.s32 	%r245, %r3303, %r244;
	add.s32 	%r246, %r3304, %r245;
	add.s32 	%r247, %r3305, %r246;
	add.s32 	%r248, %r3306, %r247;
	add.s32 	%r249, %r3307, %r248;
	add.s32 	%r250, %r3308, %r249;
	add.s32 	%r251, %r3309, %r250;
	add.s32 	%r903, %r3310, %r251;
	mov.b32 	%r901, 1;
	mov.b32 	%r926, 0;
	mov.b32 	%r928, -1;
	// begin inline asm
	{  .reg .s32 r0;  .reg .pred p;  shfl.sync.up.b32 r0|p, %r903, %r901, %r926, %r928;  @p add.s32 r0, r0, %r903;  mov.s32 %r899, r0;}
	// end inline asm
	mov.b32 	%r907, 2;
	// begin inline asm
	{  .reg .s32 r0;  .reg .pred p;  shfl.sync.up.b32 r0|p, %r899, %r907, %r926, %r928;  @p add.s32 r0, r0, %r899;  mov.s32 %r905, r0;}
	// end inline asm
	mov.b32 	%r913, 4;
	// begin inline asm
	{  .reg .s32 r0;  .reg .pred p;  shfl.sync.up.b32 r0|p, %r905, %r913, %r926, %r928;  @p add.s32 r0, r0, %r905;  mov.s32 %r911, r0;}
	// end inline asm
	mov.b32 	%r919, 8;
	// begin inline asm
	{  .reg .s32 r0;  .reg .pred p;  shfl.sync.up.b32 r0|p, %r911, %r919, %r926, %r928;  @p add.s32 r0, r0, %r911;  mov.s32 %r917, r0;}
	// end inline asm
	mov.b32 	%r925, 16;
	// begin inline asm
	{  .reg .s32 r0;  .reg .pred p;  shfl.sync.up.b32 r0|p, %r917, %r925, %r926, %r928;  @p add.s32 r0, r0, %r917;  mov.s32 %r923, r0;}
	// end inline asm
	setp.ne.s32 	%p356, %r330, 31;
	@%p356 bra 	$L__BB4_1654;
	shl.b32 	%r929, %r219, 2;
	mov.u32 	%r930, _ZZN3cub18CUB_300001_SM_10006detail6select23DeviceSelectSweepKernelINS2_10policy_hubIxNS0_8NullTypeEiLb0ELNS0_10SelectImplE0EE10Policy1000EN6thrust24THRUST_300001_SM_1000_NS17counting_iteratorIxNSA_11use_defaultESC_SC_EEPS5_NSA_6detail15normal_iteratorINSA_10device_ptrIxEEEEPlNS0_13ScanTileStateIiLb1EEE17ConstraintCheckerS5_iNS2_19streaming_context_tIlLb1EEELS6_0EEEvT0_T1_T2_T3_T4_T5_T6_T7_iT8_NS1_7vsmem_tEE19static_temp_storage;
	add.s32 	%r931, %r930, %r929;
	st.shared.u32 	[%r931], %r923;
$L__BB4_1654:
	sub.s32 	%r932, %r923, %r903;
	bar.sync 	0;
	ld.shared.v4.u32 	{%r933, %r934, %r935, %r936}, [_ZZN3cub18CUB_300001_SM_10006detail6select23DeviceSelectSweepKernelINS2_10policy_hubIxNS0_8NullTypeEiLb0ELNS0_10SelectImplE0EE10Policy1000EN6thrust24THRUST_300001_SM_1000_NS17counting_iteratorIxNSA_11use_defaultESC_SC_EEPS5_NSA_6detail15normal_iteratorINSA_10device_ptrIxEEEEPlNS0_13ScanTileStateIiLb1EEE17ConstraintCheckerS5_iNS2_19streaming_context_tIlLb1EEELS6_0EEEvT0_T1_T2_T3_T4_T5_T6_T7_iT8_NS1_7vsmem_tEE19static_temp_storage];
	add.s32 	%r937, %r934, %r933;
	setp.eq.s32 	%p357, %r219, 2;
	selp.b32 	%r938, %r937, %r933, %p357;
	add.s32 	%r939, %r937, %r935;
	setp.eq.s32 	%p358, %r219, 3;
	selp.b32 	%r940, %r939, %r938, %p358;
	add.s32 	%r941, %r939, %r936;
	setp.eq.s32 	%p359, %r219, 4;
	selp.b32 	%r942, %r941, %r940, %p359;
	ld.shared.v4.u32 	{%r943, %r944, %r945, %r946}, [_ZZN3cub18CUB_300001_SM_10006detail6select23DeviceSelectSweepKernelINS2_10policy_hubIxNS0_8NullTypeEiLb0ELNS0_10SelectImplE0EE10Policy1000EN6thrust24THRUST_300001_SM_1000_NS17counting_iteratorIxNSA_11use_defaultESC_SC_EEPS5_NSA_6detail15normal_iteratorINSA_10device_ptrIxEEEEPlNS0_13ScanTileStateIiLb1EEE17ConstraintCheckerS5_iNS2_19streaming_context_tIlLb1EEELS6_0EEEvT0_T1_T2_T3_T4_T5_T6_T7_iT8_NS1_7vsmem_tEE19static_temp_storage+16];
	add.s32 	%r947, %r941, %r943;
	setp.eq.s32 	%p360, %r219, 5;
	selp.b32 	%r948, %r947, %r942, %p360;
	add.s32 	%r949, %r947, %r944;
	setp.eq.s32 	%p361, %r219, 6;
	selp.b32 	%r950, %r949, %r948, %p361;
	add.s32 	%r951, %r949, %r945;
	setp.eq.s32 	%p362, %r219, 7;
	selp.b32 	%r952, %r951, %r950, %p362;
	add.s32 	%r953, %r951, %r946;
	setp.eq.s32 	%p363, %r219, 8;
	selp.b32 	%r954, %r953, %r952, %p363;
	ld.shared.v4.u32 	{%r955, %r956, %r957, %r958}, [_ZZN3cub18CUB_300001_SM_10006detail6select23DeviceSelectSweepKernelINS2_10policy_hubIxNS0_8NullTypeEiLb0ELNS0_10SelectImplE0EE10Policy1000EN6thrust24THRUST_300001_SM_1000_NS17counting_iteratorIxNSA_11use_defaultESC_SC_EEPS5_NSA_6detail15normal_iteratorINSA_10device_ptrIxEEEEPlNS0_13ScanTileStateIiLb1EEE17ConstraintCheckerS5_iNS2_19streaming_context_tIlLb1EEELS6_0EEEvT0_T1_T2_T3_T4_T5_T6_T7_iT8_NS1_7vsmem_tEE19static_temp_storage+32];
	add.s32 	%r959, %r953, %r955;
	setp.eq.s32 	%p364, %r219, 9;
	selp.b32 	%r960, %r959, %r954, %p364;
	add.s32 	%r961, %r959, %r956;
	setp.eq.s32 	%p365, %r219, 10;
	selp.b32 	%r962, %r961, %r960, %p365;
	add.s32 	%r963, %r961, %r957;
	setp.eq.s32 	%p366, %r219, 11;
	selp.b32 	%r964, %r963, %r962, %p366;
	add.s32 	%r254, %r963, %r958;
	setp.gt.u32 	%p367, %r3322, 31;
	setp.lt.u32 	%p368, %r3322, 32;
	setp.eq.s32 	%p369, %r330, 0;
	selp.b32 	%r965, 0, %r932, %p369;
	add.s32 	%r3318, %r964, %r965;
	selp.b32 	%r256, %r932, %r3318, %p368;
	@%p367 bra 	$L__BB4_1679;
	setp.ne.s32 	%p370, %r3322, 0;
	mul.wide.s32 	%rd3318, %r1, 8;
	add.s64 	%rd2922, %rd2, %rd3318;
	@%p370 bra 	$L__BB4_1657;
	st.shared.u32 	[_ZZN3cub18CUB_300001_SM_10006detail6select23DeviceSelectSweepKernelINS2_10policy_hubIxNS0_8NullTypeEiLb0ELNS0_10SelectImplE0EE10Policy1000EN6thrust24THRUST_300001_SM_1000_NS17counting_iteratorIxNSA_11use_defaultESC_SC_EEPS5_NSA_6detail15normal_iteratorINSA_10device_ptrIxEEEEPlNS0_13ScanTileStateIiLb1EEE17ConstraintCheckerS5_iNS2_19streaming_context_tIlLb1EEELS6_0EEEvT0_T1_T2_T3_T4_T5_T6_T7_iT8_NS1_7vsmem_tEE19static_temp_storage+76], %r254;
	add.s64 	%rd3319, %rd2922, 256;
	mov.b32 	%r966, 100;
	// begin inline asm
	st.relaxed.gpu.v2.u32 [%rd3319], {%r966, %r254};
	// end inline asm
$L__BB4_1657:
	not.b32 	%r968, %r3322;
	add.s32 	%r3315, %r1, %r968;
	mov.u32 	%r258, %nctaid.x;
	setp.gt.u32 	%p371, %r258, 499;
	@%p371 bra 	$L__BB4_1659;
	membar.cta;
	bra.uni 	$L__BB4_1660;
$L__BB4_1659:
	mov.b32 	%r969, 1140;
	// begin inline asm
	nanosleep.u32 %r969;
	// end inline asm
$L__BB4_1660:
	mul.wide.s32 	%rd3321, %r3315, 8;
	add.s64 	%rd3322, %rd2, %rd3321;
	add.s64 	%rd3320, %rd3322, 256;
	// begin inline asm
	ld.relaxed.gpu.v2.u32 {%r3316, %r3312}, [%rd3320];
	// end inline asm
$L__BB4_1661:
	setp.eq.s32 	%p372, %r3316, 99;
	mov.b32 	%r972, -1;
	vote.sync.any.pred 	%p373, %p372, %r972;
	not.pred 	%p374, %p373;
	@%p374 bra 	$L__BB4_1666;
	setp.gt.u32 	%p465, %r258, 499;
	@%p465 bra 	$L__BB4_1664;
	membar.cta;
	bra.uni 	$L__BB4_1665;
$L__BB4_1664:
	mov.b32 	%r1121, 380;
	// begin inline asm
	nanosleep.u32 %r1121;
	// end inline asm
$L__BB4_1665:
	// begin inline asm
	ld.relaxed.gpu.v2.u32 {%r3316, %r3312}, [%rd3320];
	// end inline asm
	bra.uni 	$L__BB4_1661;
$L__BB4_1666:
	setp.eq.s32 	%p375, %r3316, 101;
	mov.b32 	%r999, -1;
	vote.sync.ballot.b32 	%r1000, %p375, %r999;
	// begin inline asm
	mov.u32 %r974, %lanemask_ge;
	// end inline asm
	and.b32  	%r1001, %r1000, %r974;
	or.b32  	%r1002, %r1001, -2147483648;
	add.s32 	%r1003, %r1002, -1;
	not.b32 	%r1004, %r1002;
	and.b32  	%r1005, %r1004, %r1003;
	popc.b32 	%r978, %r1005;
	mov.b32 	%r977, 1;
	// begin inline asm
	shfl.sync.down.b32 %r975, %r3312, %r977, %r978, %r999;
	// end inline asm
	setp.lt.s32 	%p377, %r330, %r978;
	selp.b32 	%r1006, %r975, 0, %p377;
	add.s32 	%r981, %r1006, %r3312;
	mov.b32 	%r982, 2;
	// begin inline asm
	shfl.sync.down.b32 %r980, %r981, %r982, %r978, %r999;
	// end inline asm
	add.s32 	%r268, %r330, 2;
	setp.gt.s32 	%p378, %r268, %r978;
	selp.b32 	%r1007, 0, %r980, %p378;
	add.s32 	%r986, %r981, %r1007;
	mov.b32 	%r987, 4;
	// begin inline asm
	shfl.sync.down.b32 %r985, %r986, %r987, %r978, %r999;
	// end inline asm
	add.s32 	%r269, %r330, 4;
	setp.gt.s32 	%p379, %r269, %r978;
	selp.b32 	%r1008, 0, %r985, %p379;
	add.s32 	%r991, %r986, %r1008;
	mov.b32 	%r992, 8;
	// begin inline asm
	shfl.sync.down.b32 %r990, %r991, %r992, %r978, %r999;
	// end inline asm
	add.s32 	%r270, %r330, 8;
	setp.gt.s32 	%p380, %r270, %r978;
	selp.b32 	%r1009, 0, %r990, %p380;
	add.s32 	%r996, %r991, %r1009;
	mov.b32 	%r997, 16;
	// begin inline asm
	shfl.sync.down.b32 %r995, %r996, %r997, %r978, %r999;
	// end inline asm
	add.s32 	%r271, %r330, 16;
	setp.gt.s32 	%p381, %r271, %r978;
	selp.b32 	%r1010, 0, %r995, %p381;
	add.s32 	%r3313, %r996, %r1010;
	add.s64 	%rd2924, %rd2, 256;
$L__BB4_1667:
	setp.ne.s32 	%p382, %r3316, 101;
	mov.b32 	%r1011, -1;
	vote.sync.all.pred 	%p383, %p382, %r1011;
	not.pred 	%p384, %p383;
	@%p384 bra 	$L__BB4_1675;
	mul.wide.s32 	%rd3408, %r3315, 8;
	add.s64 	%rd3409, %rd2924, %rd3408;
	add.s64 	%rd3407, %rd3409, -256;
	// begin inline asm
	ld.relaxed.gpu.v2.u32 {%r3316, %r3317}, [%rd3407];
	// end inline asm
$L__BB4_1669:
	setp.eq.s32 	%p454, %r3316, 99;
	mov.b32 	%r1079, -1;
	vote.sync.any.pred 	%p455, %p454, %r1079;
	not.pred 	%p456, %p455;
	@%p456 bra 	$L__BB4_1674;
	setp.gt.u32 	%p464, %r258, 499;
	@%p464 bra 	$L__BB4_1672;
	membar.cta;
	bra.uni 	$L__BB4_1673;
$L__BB4_1672:
	mov.b32 	%r1118, 380;
	// begin inline asm
	nanosleep.u32 %r1118;
	// end inline asm
$L__BB4_1673:
	// begin inline asm
	ld.relaxed.gpu.v2.u32 {%r3316, %r3317}, [%rd3407];
	// end inline asm
	bra.uni 	$L__BB4_1669;
$L__BB4_1674:
	setp.eq.s32 	%p457, %r3316, 101;
	mov.b32 	%r1105, -1;
	vote.sync.ballot.b32 	%r1106, %p457, %r1105;
	and.b32  	%r1107, %r1106, %r974;
	or.b32  	%r1108, %r1107, -2147483648;
	add.s32 	%r1109, %r1108, -1;
	not.b32 	%r1110, %r1108;
	and.b32  	%r1111, %r1110, %r1109;
	popc.b32 	%r1084, %r1111;
	mov.b32 	%r1083, 1;
	// begin inline asm
	shfl.sync.down.b32 %r1081, %r3317, %r1083, %r1084, %r1105;
	// end inline asm
	setp.lt.s32 	%p459, %r330, %r1084;
	selp.b32 	%r1112, %r1081, 0, %p459;
	add.s32 	%r1087, %r1112, %r3317;
	mov.b32 	%r1088, 2;
	// begin inline asm
	shfl.sync.down.b32 %r1086, %r1087, %r1088, %r1084, %r1105;
	// end inline asm
	setp.gt.s32 	%p460, %r268, %r1084;
	selp.b32 	%r1113, 0, %r1086, %p460;
	add.s32 	%r1092, %r1087, %r1113;
	mov.b32 	%r1093, 4;
	// begin inline asm
	shfl.sync.down.b32 %r1091, %r1092, %r1093, %r1084, %r1105;
	// end inline asm
	setp.gt.s32 	%p461, %r269, %r1084;
	selp.b32 	%r1114, 0, %r1091, %p461;
	add.s32 	%r1097, %r1092, %r1114;
	mov.b32 	%r1098, 8;
	// begin inline asm
	shfl.sync.down.b32 %r1096, %r1097, %r1098, %r1084, %r1105;
	// end inline asm
	setp.gt.s32 	%p462, %r270, %r1084;
	selp.b32 	%r1115, 0, %r1096, %p462;
	add.s32 	%r1102, %r1097, %r1115;
	mov.b32 	%r1103, 16;
	// begin inline asm
	shfl.sync.down.b32 %r1101, %r1102, %r1103, %r1084, %r1105;
	// end inline asm
	setp.gt.s32 	%p463, %r271, %r1084;
	selp.b32 	%r1116, 0, %r1101, %p463;
	add.s32 	%r1117, %r1116, %r3313;
	add.s32 	%r3313, %r1117, %r1102;
	add.s32 	%r3315, %r3315, -32;
	bra.uni 	$L__BB4_1667;
$L__BB4_1675:
	setp.ne.s32 	%p385, %r3322, 0;
	@%p385 bra 	$L__BB4_1677;
	add.s32 	%r1014, %r3313, %r254;
	add.s64 	%rd3323, %rd2922, 256;
	mov.b32 	%r1013, 101;
	// begin inline asm
	st.relaxed.gpu.v2.u32 [%rd3323], {%r1013, %r1014};
	// end inline asm
	st.shared.u32 	[_ZZN3cub18CUB_300001_SM_10006detail6select23DeviceSelectSweepKernelINS2_10policy_hubIxNS0_8NullTypeEiLb0ELNS0_10SelectImplE0EE10Policy1000EN6thrust24THRUST_300001_SM_1000_NS17counting_iteratorIxNSA_11use_defaultESC_SC_EEPS5_NSA_6detail15normal_iteratorINSA_10device_ptrIxEEEEPlNS0_13ScanTileStateIiLb1EEE17ConstraintCheckerS5_iNS2_19streaming_context_tIlLb1EEELS6_0EEEvT0_T1_T2_T3_T4_T5_T6_T7_iT8_NS1_7vsmem_tEE19static_temp_storage+68], %r3313;
	st.shared.u32 	[_ZZN3cub18CUB_300001_SM_10006detail6select23DeviceSelectSweepKernelINS2_10policy_hubIxNS0_8NullTypeEiLb0ELNS0_10SelectImplE0EE10Policy1000EN6thrust24THRUST_300001_SM_1000_NS17counting_iteratorIxNSA_11use_defaultESC_SC_EEPS5_NSA_6detail15normal_iteratorINSA_10device_ptrIxEEEEPlNS0_13ScanTileStateIiLb1EEE17ConstraintCheckerS5_iNS2_19streaming_context_tIlLb1EEELS6_0EEEvT0_T1_T2_T3_T4_T5_T6_T7_iT8_NS1_7vsmem_tEE19static_temp_storage+72], %r1014;
$L__BB4_1677:
	setp.ne.s32 	%p386, %r330, 0;
	mov.u32 	%r3318, %r256;
	@%p386 bra 	$L__BB4_1679;
	st.shared.u32 	[_ZZN3cub18CUB_300001_SM_10006detail6select23DeviceSelectSweepKernelINS2_10policy_hubIxNS0_8NullTypeEiLb0ELNS0_10SelectImplE0EE10Policy1000EN6thrust24THRUST_300001_SM_1000_NS17counting_iteratorIxNSA_11use_defaultESC_SC_EEPS5_NSA_6detail15normal_iteratorINSA_10device_ptrIxEEEEPlNS0_13ScanTileStateIiLb1EEE17ConstraintCheckerS5_iNS2_19streaming_context_tIlLb1EEELS6_0EEEvT0_T1_T2_T3_T4_T5_T6_T7_iT8_NS1_7vsmem_tEE19static_temp_storage+60], %r3313;
	mov.u32 	%r3318, %r3313;
$L__BB4_1679:
	bar.sync 	0;
	setp.eq.s32 	%p387, %r3322, 0;
	ld.shared.u32 	%r1015, [_ZZN3cub18CUB_300001_SM_10006detail6select23DeviceSelectSweepKernelINS2_10policy_hubIxNS0_8NullTypeEiLb0ELNS0_10SelectImplE0EE10Policy1000EN6thrust24THRUST_300001_SM_1000_NS17counting_iteratorIxNSA_11use_defaultESC_SC_EEPS5_NSA_6detail15normal_iteratorINSA_10device_ptrIxEEEEPlNS0_13ScanTileStateIiLb1EEE17ConstraintCheckerS5_iNS2_19streaming_context_tIlLb1EEELS6_0EEEvT0_T1_T2_T3_T4_T5_T6_T7_iT8_NS1_7vsmem_tEE19static_temp_storage+60];
	.pragma "used_bytes_mask 65520";
	ld.shared.v4.u32 	{%r1016, %r287, %r1017, %r288}, [_ZZN3cub18CUB_300001_SM_10006detail6select23DeviceSelectSweepKernelINS2_10policy_hubIxNS0_8NullTypeEiLb0ELNS0_10SelectImplE0EE10Policy1000EN6thrust24THRUST_300001_SM_1000_NS17counting_iteratorIxNSA_11use_defaultESC_SC_EEPS5_NSA_6detail15normal_iteratorINSA_10device_ptrIxEEEEPlNS0_13ScanTileStateIiLb1EEE17ConstraintCheckerS5_iNS2_19streaming_context_tIlLb1EEELS6_0EEEvT0_T1_T2_T3_T4_T5_T6_T7_iT8_NS1_7vsmem_tEE19static_temp_storage+64];
	selp.b32 	%r1018, 0, %r1015, %p387;
	add.s32 	%r289, %r1018, %r3318;
	add.s32 	%r290, %r289, %r3300;
	add.s32 	%r291, %r243, %r289;
	add.s32 	%r292, %r244, %r289;
	add.s32 	%r293, %r245, %r289;
	add.s32 	%r294, %r246, %r289;
	add.s32 	%r295, %r247, %r289;
	add.s32 	%r296, %r248, %r289;
	add.s32 	%r297, %r249, %r289;
	add.s32 	%r298, %r250, %r289;
	add.s32 	%r299, %r251, %r289;
	sub.s32 	%r1019, 4224, %r140;
	sub.s32 	%r3326, %r1017, %r1019;
	sub.s32 	%r301, %r288, %r1019;
	setp.gt.s32 	%p388, %r301, 384;
	@%p388 bra 	$L__BB4_1724;
	ld.param.u8 	%rs7, [%rd1];
	ld.param.u64 	%rd3324, [%rd1+24];
	cvta.to.global.u64 	%rd2926, %rd3324;
	setp.ne.s32 	%p389, %r3300, 0;
	setp.lt.s32 	%p390, %r289, %r3326;
	and.pred  	%p391, %p389, %p390;
	@%p391 bra 	$L__BB4_1681;
	bra.uni 	$L__BB4_1684;
$L__BB4_1681:
	setp.ne.s16 	%p392, %rs7, 0;
	mov.b64 	%rd5625, 0;
	@%p392 bra 	$L__BB4_1683;
	ld.global.u64 	%rd5625, [%rd2926];
$L__BB4_1683:
	cvt.s64.s32 	%rd3326, %r289;
	add.s64 	%rd3327, %rd5625, %rd3326;
	shl.b64 	%rd3328, %rd3327, 3;
	add.s64 	%rd3329, %rd4, %rd3328;
	st.global.u64 	[%rd3329], %rd2174;
$L__BB4_1684:
	setp.eq.s32 	%p393, %r3301, 0;
	setp.ge.s32 	%p394, %r290, %r3326;
	or.pred  	%p395, %p393, %p394;
	@%p395 bra 	$L__BB4_1688;
	setp.ne.s16 	%p396, %rs7, 0;
	mov.b64 	%rd5626, 0;
	@%p396 bra 	$L__BB4_1687;
	ld.global.u64 	%rd5626, [%rd2926];
$L__BB4_1687:
	cvt.s64.s32 	%rd3331, %r290;
	add.s64 	%rd3332, %rd5626, %rd3331;
	shl.b64 	%rd3333, %rd3332, 3;
	add.s64 	%rd3334, %rd4, %rd3333;
	st.global.u64 	[%rd3334], %rd2175;
$L__BB4_1688:
	setp.eq.s32 	%p397, %r3302, 0;
	setp.ge.s32 	%p398, %r291, %r3326;
	or.pred  	%p399, %p397, %p398;
	@%p399 bra 	$L__BB4_1692;
	setp.ne.s16 	%p400, %rs7, 0;
	mov.b64 	%rd5627, 0;
	@%p400 bra 	$L__BB4_1691;
	ld.global.u64 	%rd5627, [%rd2926];
$L__BB4_1691:
	cvt.s64.s32 	%rd3336, %r291;
	add.s64 	%rd3337, %rd5627, %rd3336;
	shl.b64 	%rd3338, %rd3337, 3;
	add.s64 	%rd3339, %rd4, %rd3338;
	st.global.u64 	[%rd3339], %rd2176;
$L__BB4_1692:
	setp.eq.s32 	%p401, %r3303, 0;
	setp.ge.s32 	%p402, %r292, %r3326;
	or.pred  	%p403, %p401, %p402;
	@%p403 bra 	$L__BB4_1696;
	setp.ne.s16 	%p404, %rs7, 0;
	mov.b64 	%rd5628, 0;
	@%p404 bra 	$L__BB4_1695;
	ld.global.u64 	%rd5628, [%rd2926];
$L__BB4_1695:
	cvt.s64.s32 	%rd3341, %r292;
	add.s64 	%rd3342, %rd5628, %rd3341;
	shl.b64 	%rd3343, %rd3342, 3;
	add.s64 	%rd3344, %rd4, %rd3343;
	st.global.u64 	[%rd3344], %rd2177;
$L__BB4_1696:
	setp.eq.s32 	%p405, %r3304, 0;
	setp.ge.s32 	%p406, %r293, %r3326;
	or.pred  	%p407, %p405, %p406;
	@%p407 bra 	$L__BB4_1700;
	setp.ne.s16 	%p408, %rs7, 0;
	mov.b64 	%rd5629, 0;
	@%p408 bra 	$L__BB4_1699;
	ld.global.u64 	%rd5629, [%rd2926];
$L__BB4_1699:
	cvt.s64.s32 	%rd3346, %r293;
	add.s64 	%rd3347, %rd5629, %rd3346;
	shl.b64 	%rd3348, %rd3347, 3;
	add.s64 	%rd3349, %rd4, %rd3348;
	st.global.u64 	[%rd3349], %rd2178;
$L__BB4_1700:
	setp.eq.s32 	%p409, %r3305, 0;
	setp.ge.s32 	%p410, %r294, %r3326;
	or.pred  	%p411, %p409, %p410;
	@%p411 bra 	$L__BB4_1704;
	setp.ne.s16 	%p412, %rs7, 0;
	mov.b64 	%rd5630, 0;
	@%p412 bra 	$L__BB4_1703;
	ld.global.u64 	%rd5630, [%rd2926];
$L__BB4_1703:
	cvt.s64.s32 	%rd3351, %r294;
	add.s64 	%rd3352, %rd5630, %rd3351;
	shl.b64 	%rd3353, %rd3352, 3;
	add.s64 	%rd3354, %rd4, %rd3353;
	st.global.u64 	[%rd3354], %rd2179;
$L__BB4_1704:
	setp.eq.s32 	%p413, %r3306, 0;
	setp.ge.s32 	%p414, %r295, %r3326;
	or.pred  	%p415, %p413, %p414;
	@%p415 bra 	$L__BB4_1708;
	setp.ne.s16 	%p416, %rs7, 0;
	mov.b64 	%rd5631, 0;
	@%p416 bra 	$L__BB4_1707;
	ld.global.u64 	%rd5631, [%rd2926];
$L__BB4_1707:
	cvt.s64.s32 	%rd3356, %r295;
	add.s64 	%rd3357, %rd5631, %rd3356;
	shl.b64 	%rd3358, %rd3357, 3;
	add.s64 	%rd3359, %rd4, %rd3358;
	st.global.u64 	[%rd3359], %rd2180;
$L__BB4_1708:
	setp.eq.s32 	%p417, %r3307, 0;
	setp.ge.s32 	%p418, %r296, %r3326;
	or.pred  	%p419, %p417, %p418;
	@%p419 bra 	$L__BB4_1712;
	setp.ne.s16 	%p420, %rs7, 0;
	mov.b64 	%rd5632, 0;
	@%p420 bra 	$L__BB4_1711;
	ld.global.u64 	%rd5632, [%rd2926];
$L__BB4_1711:
	cvt.s64.s32 	%rd3361, %r296;
	add.s64 	%rd3362, %rd5632, %rd3361;
	shl.b64 	%rd3363, %rd3362, 3;
	add.s64 	%rd3364, %rd4, %rd3363;
	st.global.u64 	[%rd3364], %rd2181;
$L__BB4_1712:
	setp.eq.s32 	%p421, %r3308, 0;
	setp.ge.s32 	%p422, %r297, %r3326;
	or.pred  	%p423, %p421, %p422;
	@%p423 bra 	$L__BB4_1716;
	setp.ne.s16 	%p424, %rs7, 0;
	mov.b64 	%rd5633, 0;
	@%p424 bra 	$L__BB4_1715;
	ld.global.u64 	%rd5633, [%rd2926];
$L__BB4_1715:
	cvt.s64.s32 	%rd3366, %r297;
	add.s64 	%rd3367, %rd5633, %rd3366;
	shl.b64 	%rd3368, %rd3367, 3;
	add.s64 	%rd3369, %rd4, %rd3368;
	st.global.u64 	[%rd3369], %rd2182;
$L__BB4_1716:
	setp.eq.s32 	%p425, %r3309, 0;
	setp.ge.s32 	%p426, %r298, %r3326;
	or.pred  	%p427, %p425, %p426;
	@%p427 bra 	$L__BB4_1720;
	setp.ne.s16 	%p428, %rs7, 0;
	mov.b64 	%rd5634, 0;
	@%p428 bra 	$L__BB4_1719;
	ld.global.u64 	%rd5634, [%rd2926];
$L__BB4_1719:
	cvt.s64.s32 	%rd3371, %r298;
	add.s64 	%rd3372, %rd5634, %rd3371;
	shl.b64 	%rd3373, %rd3372, 3;
	add.s64 	%rd3374, %rd4, %rd3373;
	st.global.u64 	[%rd3374], %rd2183;
$L__BB4_1720:
	setp.eq.s32 	%p429, %r3310, 0;
	setp.ge.s32 	%p430, %r299, %r3326;
	or.pred  	%p431, %p429, %p430;
	@%p431 bra 	$L__BB4_1763;
	setp.ne.s16 	%p432, %rs7, 0;
	mov.b64 	%rd5635, 0;
	@%p432 bra 	$L__BB4_1723;
	ld.global.u64 	%rd5635, [%rd2926];
$L__BB4_1723:
	cvt.s64.s32 	%rd3376, %r299;
	add.s64 	%rd3377, %rd5635, %rd3376;
	shl.b64 	%rd3378, %rd3377, 3;
	add.s64 	%rd3379, %rd4, %rd3378;
	st.global.u64 	[%rd3379], %rd2184;
	bra.uni 	$L__BB4_1763;
$L__BB4_1724:
	bar.sync 	0;
	setp.eq.s32 	%p433, %r3300, 0;
	@%p433 bra 	$L__BB4_1726;
	sub.s32 	%r1020, %r289, %r287;
	shl.b32 	%r1021, %r1020, 3;
	mov.u32 	%r1022, _ZZN3cub18CUB_300001_SM_10006detail6select23DeviceSelectSweepKernelINS2_10policy_hubIxNS0_8NullTypeEiLb0ELNS0_10SelectImplE0EE10Policy1000EN6thrust24THRUST_300001_SM_1000_NS17counting_iteratorIxNSA_11use_defaultESC_SC_EEPS5_NSA_6detail15normal_iteratorINSA_10device_ptrIxEEEEPlNS0_13ScanTileStateIiLb1EEE17ConstraintCheckerS5_iNS2_19streaming_context_tIlLb1EEELS6_0EEEvT0_T1_T2_T3_T4_T5_T6_T7_iT8_NS1_7vsmem_tEE19static_temp_storage;
	add.s32 	%r1023, %r1022, %r1021;
	st.shared.u64 	[%r1023], %rd2174;
$L__BB4_1726:
	setp.eq.s32 	%p434, %r3301, 0;
	@%p434 bra 	$L__BB4_1728;
	sub.s32 	%r1024, %r290, %r287;
	shl.b32 	%r1025, %r1024, 3;
	mov.u32 	%r1026, _ZZN3cub18CUB_300001_SM_10006detail6select23DeviceSelectSweepKernelINS2_10policy_hubIxNS0_8NullTypeEiLb0ELNS0_10SelectImplE0EE10Policy1000EN6thrust24THRUST_300001_SM_1000_NS17counting_iteratorIxNSA_11use_defaultESC_SC_EEPS5_NSA_6detail15normal_iteratorINSA_10device_ptrIxEEEEPlNS0_13ScanTileStateIiLb1EEE17ConstraintCheckerS5_iNS2_19streaming_context_tIlLb1EEELS6_0EEEvT0_T1_T2_T3_T4_T5_T6_T7_iT8_NS1_7vsmem_tEE19static_temp_storage;
	add.s32 	%r1027, %r1026, %r1025;
	st.shared.u64 	[%r1027], %rd2175;
$L__BB4_1728:
	setp.eq.s32 	%p435, %r3302, 0;
	@%p435 bra 	$L__BB4_1730;
	sub.s32 	%r1028, %r291, %r287;
	shl.b32 	%r1029, %r1028, 3;
	mov.u32 	%r1030, _ZZN3cub18CUB_300001_SM_10006detail6select23DeviceSelectSweepKernelINS2_10policy_hubIxNS0_8NullTypeEiLb0ELNS0_10SelectImplE0EE10Policy1000EN6thrust24THRUST_300001_SM_1000_NS17counting_iteratorIxNSA_11use_defaultESC_SC_EEPS5_NSA_6detail15normal_iteratorINSA_10device_ptrIxEEEEPlNS0_13ScanTileStateIiLb1EEE17ConstraintCheckerS5_iNS2_19streaming_context_tIlLb1EEELS6_0EEEvT0_T1_T2_T3_T4_T5_T6_T7_iT8_NS1_7vsmem_tEE19static_temp_storage;
	add.s32 	%r1031, %r1030, %r1029;
	st.shared.u64 	[%r1031], %rd2176;
$L__BB4_1730:
	setp.eq.s32 	%p436, %r3303, 0;
	@%p436 bra 	$L__BB4_1732;
	sub.s32 	%r1032, %r292, %r287;
	shl.b32 	%r1033, %r1032, 3;
	mov.u32 	%r1034, _ZZN3cub18CUB_300001_SM_10006detail6select23DeviceSelectSweepKernelINS2_10policy_hubIxNS0_8NullTypeEiLb0ELNS0_10SelectImplE0EE10Policy1000EN6thrust24THRUST_300001_SM_1000_NS17counting_iteratorIxNSA_11use_defaultESC_SC_EEPS5_NSA_6detail15normal_iteratorINSA_10device_ptrIxEEEEPlNS0_13ScanTileStateIiLb1EEE17ConstraintCheckerS5_iNS2_19streaming_context_tIlLb1EEELS6_0EEEvT0_T1_T2_T3_T4_T5_T6_T7_iT8_NS1_7vsmem_tEE19static_temp_storage;
	add.s32 	%r1035, %r1034, %r1033;
	st.shared.u64 	[%r1035], %rd2177;
$L__BB4_1732:
	setp.eq.s32 	%p437, %r3304, 0;
	@%p437 bra 	$L__BB4_1734;
	sub.s32 	%r1036, %r293, %r287;
	shl.b32 	%r1037, %r1036, 3;
	mov.u32 	%r1038, _ZZN3cub18CUB_300001_SM_10006detail6select23DeviceSelectSweepKernelINS2_10policy_hubIxNS0_8NullTypeEiLb0ELNS0_10SelectImplE0EE10Policy1000EN6thrust24THRUST_300001_SM_1000_NS17counting_iteratorIxNSA_11use_defaultESC_SC_EEPS5_NSA_6detail15normal_iteratorINSA_10device_ptrIxEEEEPlNS0_13ScanTileStateIiLb1EEE17ConstraintCheckerS5_iNS2_19streaming_context_tIlLb1EEELS6_0EEEvT0_T1_T2_T3_T4_T5_T6_T7_iT8_NS1_7vsmem_tEE19static_temp_storage;
	add.s32 	%r1039, %r1038, %r1037;
	st.shared.u64 	[%r1039], %rd2178;
$L__BB4_1734:
	setp.eq.s32 	%p438, %r3305, 0;
	@%p438 bra 	$L__BB4_1736;
	sub.s32 	%r1040, %r294, %r287;
	shl.b32 	%r1041, %r1040, 3;
	mov.u32 	%r1042, _ZZN3cub18CUB_300001_SM_10006detail6select23DeviceSelectSweepKernelINS2_10policy_hubIxNS0_8NullTypeEiLb0ELNS0_10SelectImplE0EE10Policy1000EN6thrust24THRUST_300001_SM_1000_NS17counting_iteratorIxNSA_11use_defaultESC_SC_EEPS5_NSA_6detail15normal_iteratorINSA_10device_ptrIxEEEEPlNS0_13ScanTileStateIiLb1EEE17ConstraintCheckerS5_iNS2_19streaming_context_tIlLb1EEELS6_0EEEvT0_T1_T2_T3_T4_T5_T6_T7_iT8_NS1_7vsmem_tEE19static_temp_storage;
	add.s32 	%r1043, %r1042, %r1041;
	st.shared.u64 	[%r1043], %rd2179;
$L__BB4_1736:
	setp.eq.s32 	%p439, %r3306, 0;
	@%p439 bra 	$L__BB4_1738;
	sub.s32 	%r1044, %r295, %r287;
	shl.b32 	%r1045, %r1044, 3;
	mov.u32 	%r1046, _ZZN3cub18CUB_300001_SM_10006detail6select23DeviceSelectSweepKernelINS2_10policy_hubIxNS0_8NullTypeEiLb0ELNS0_10SelectImplE0EE10Policy1000EN6thrust24THRUST_300001_SM_1000_NS17counting_iteratorIxNSA_11use_defaultESC_SC_EEPS5_NSA_6detail15normal_iteratorINSA_10device_ptrIxEEEEPlNS0_13ScanTileStateIiLb1EEE17ConstraintCheckerS5_iNS2_19streaming_context_tIlLb1EEELS6_0EEEvT0_T1_T2_T3_T4_T5_T6_T7_iT8_NS1_7vsmem_tEE19static_temp_storage;
	add.s32 	%r1047, %r1046, %r1045;
	st.shared.u64 	[%r1047], %rd2180;
$L__BB4_1738:
	setp.eq.s32 	%p440, %r3307, 0;
	@%p440 bra 	$L__BB4_1740;
	sub.s32 	%r1048, %r296, %r287;
	shl.b32 	%r1049, %r1048, 3;
	mov.u32 	%r1050, _ZZN3cub18CUB_300001_SM_10006detail6select23DeviceSelectSweepKernelINS2_10policy_hubIxNS0_8NullTypeEiLb0ELNS0_10SelectImplE0EE10Policy1000EN6thrust24THRUST_300001_SM_1000_NS17counting_iteratorIxNSA_11use_defaultESC_SC_EEPS5_NSA_6detail15normal_iteratorINSA_10device_ptrIxEEEEPlNS0_13ScanTileStateIiLb1EEE17ConstraintCheckerS5_iNS2_19streaming_context_tIlLb1EEELS6_0EEEvT0_T1_T2_T3_T4_T5_T6_T7_iT8_NS1_7vsmem_tEE19static_temp_storage;
	add.s32 	%r1051, %r1050, %r1049;
	st.shared.u64 	[%r1051], %rd2181;
$L__BB4_1740:
	setp.eq.s32 	%p441, %r3308, 0;
	@%p441 bra 	$L__BB4_1742;
	sub.s32 	%r1052, %r297, %r287;
	shl.b32 	%r1053, %r1052, 3;
	mov.u32 	%r1054, _ZZN3cub18CUB_300001_SM_10006detail6select23DeviceSelectSweepKernelINS2_10policy_hubIxNS0_8NullTypeEiLb0ELNS0_10SelectImplE0EE10Policy1000EN6thrust24THRUST_300001_SM_1000_NS17counting_iteratorIxNSA_11use_defaultESC_SC_EEPS5_NSA_6detail15normal_iteratorINSA_10device_ptrIxEEEEPlNS0_13ScanTileStateIiLb1EEE17ConstraintCheckerS5_iNS2_19streaming_context_tIlLb1EEELS6_0EEEvT0_T1_T2_T3_T4_T5_T6_T7_iT8_NS1_7vsmem_tEE19static_temp_storage;
	add.s32 	%r1055, %r1054, %r1053;
	st.shared.u64 	[%r1055], %rd2182;
$L__BB4_1742:
	setp.eq.s32 	%p442, %r3309, 0;
	@%p442 bra 	$L__BB4_1744;
	sub.s32 	%r1056, %r298, %r287;
	shl.b32 	%r1057, %r1056, 3;
	mov.u32 	%r1058, _ZZN3cub18CUB_300001_SM_10006detail6select23DeviceSelectSweepKernelINS2_10policy_hubIxNS0_8NullTypeEiLb0ELNS0_10SelectImplE0EE10Policy1000EN6thrust24THRUST_300001_SM_1000_NS17counting_iteratorIxNSA_11use_defaultESC_SC_EEPS5_NSA_6detail15normal_iteratorINSA_10device_ptrIxEEEEPlNS0_13ScanTileStateIiLb1EEE17ConstraintCheckerS5_iNS2_19streaming_context_tIlLb1EEELS6_0EEEvT0_T1_T2_T3_T4_T5_T6_T7_iT8_NS1_7vsmem_tEE19static_temp_storage;
	add.s32 	%r1059, %r1058, %r1057;
	st.shared.u64 	[%r1059], %rd2183;
$L__BB4_1744:
	setp.eq.s32 	%p443, %r3310, 0;
	@%p443 bra 	$L__BB4_1746;
	sub.s32 	%r1060, %r299, %r287;
	shl.b32 	%r1061, %r1060, 3;
	mov.u32 	%r1062, _ZZN3cub18CUB_300001_SM_10006detail6select23DeviceSelectSweepKernelINS2_10policy_hubIxNS0_8NullTypeEiLb0ELNS0_10SelectImplE0EE10Policy1000EN6thrust24THRUST_300001_SM_1000_NS17counting_iteratorIxNSA_11use_defaultESC_SC_EEPS5_NSA_6detail15normal_iteratorINSA_10device_ptrIxEEEEPlNS0_13ScanTileStateIiLb1EEE17ConstraintCheckerS5_iNS2_19streaming_context_tIlLb1EEELS6_0EEEvT0_T1_T2_T3_T4_T5_T6_T7_iT8_NS1_7vsmem_tEE19static_temp_storage;
	add.s32 	%r1063, %r1062, %r1061;
	st.shared.u64 	[%r1063], %rd2184;
$L__BB4_1746:
	bar.sync 	0;
	setp.ge.s32 	%p444, %r3322, %r301;
	@%p444 bra 	$L__BB4_1763;
	ld.param.u8 	%rs8, [%rd1];
	ld.param.u64 	%rd3380, [%rd1+24];
	cvta.to.global.u64 	%rd2927, %rd3380;
	add.s32 	%r1064, %r288, %r324;
	add.s32 	%r1065, %r3322, %r2;
	sub.s32 	%r1066, %r1064, %r1065;
	add.s32 	%r302, %r1066, -4225;
	mul.hi.u32 	%r1067, %r302, -1431655765;
	shr.u32 	%r1068, %r1067, 8;
	add.s32 	%r303, %r1068, 1;
	and.b32  	%r1069, %r1068, 3;
	setp.eq.s32 	%p445, %r1069, 3;
	@%p445 bra 	$L__BB4_1752;
	and.b32  	%r1070, %r303, 3;
	add.s32 	%r3321, %r287, %r3322;
	shl.b32 	%r1071, %r3322, 3;
	mov.u32 	%r1072, _ZZN3cub18CUB_300001_SM_10006detail6select23DeviceSelectSweepKernelINS2_10policy_hubIxNS0_8NullTypeEiLb0ELNS0_10SelectImplE0EE10Policy1000EN6thrust24THRUST_300001_SM_1000_NS17counting_iteratorIxNSA_11use_defaultESC_SC_EEPS5_NSA_6detail15normal_iteratorINSA_10device_ptrIxEEEEPlNS0_13ScanTileStateIiLb1EEE17ConstraintCheckerS5_iNS2_19streaming_context_tIlLb1EEELS6_0EEEvT0_T1_T2_T3_T4_T5_T6_T7_iT8_NS1_7vsmem_tEE19static_temp_storage;
	add.s32 	%r3320, %r1072, %r1071;
	neg.s32 	%r3319, %r1070;
	mad.lo.s32 	%r3322, %r1070, 384, %r3322;
$L__BB4_1749:
	.pragma "nounroll";
	setp.ne.s16 	%p446, %rs8, 0;
	mov.b64 	%rd5620, 0;
	@%p446 bra 	$L__BB4_1751;
	ld.global.u64 	%rd5620, [%rd2927];
$L__BB4_1751:
	cvt.s64.s32 	%rd3382, %r3321;
	add.s64 	%rd3383, %rd5620, %rd3382;
	shl.b64 	%rd3384, %rd3383, 3;
	add.s64 	%rd3385, %rd4, %rd3384;
	ld.shared.u64 	%rd3386, [%r3320];
	st.global.u64 	[%rd3385], %rd3386;
	add.s32 	%r3321, %r3321, 384;
	add.s32 	%r3320, %r3320, 3072;
	add.s32 	%r3319, %r3319, 1;
	setp.ne.s32 	%p447, %r3319, 0;
	@%p447 bra 	$L__BB4_1749;
$L__BB4_1752:
	setp.lt.u32 	%p448, %r302, 1152;
	@%p448 bra 	$L__BB4_1763;
	add.s32 	%r3324, %r287, %r3322;
	shl.b32 	%r1073, %r3322, 3;
	mov.u32 	%r1074, _ZZN3cub18CUB_300001_SM_10006detail6select23DeviceSelectSweepKernelINS2_10policy_hubIxNS0_8NullTypeEiLb0ELNS0_10SelectImplE0EE10Policy1000EN6thrust24THRUST_300001_SM_1000_NS17counting_iteratorIxNSA_11use_defaultESC_SC_EEPS5_NSA_6detail15normal_iteratorINSA_10device_ptrIxEEEEPlNS0_13ScanTileStateIiLb1EEE17ConstraintCheckerS5_iNS2_19streaming_context_tIlLb1EEELS6_0EEEvT0_T1_T2_T3_T4_T5_T6_T7_iT8_NS1_7vsmem_tEE19static_temp_storage;
	add.s32 	%r1075, %r1073, %r1074;
	add.s32 	%r3323, %r1075, 6144;
$L__BB4_1754:
	setp.ne.s16 	%p449, %rs8, 0;
	cvt.s64.s32 	%rd2930, %r3324;
	mov.b64 	%rd5621, 0;
	@%p449 bra 	$L__BB4_1756;
	ld.global.u64 	%rd5621, [%rd2927];
$L__BB4_1756:
	setp.ne.s16 	%p450, %rs8, 0;
	add.s64 	%rd3389, %rd5621, %rd2930;
	shl.b64 	%rd3390, %rd3389, 3;
	add.s64 	%rd3391, %rd4, %rd3390;
	ld.shared.u64 	%rd3392, [%r3323+-6144];
	st.global.u64 	[%rd3391], %rd3392;
	mov.b64 	%rd5622, 0;
	@%p450 bra 	$L__BB4_1758;
	ld.global.u64 	%rd5622, [%rd2927];
$L__BB4_1758:
	setp.ne.s16 	%p451, %rs8, 0;
	add.s64 	%rd3394, %rd5622, %rd2930;
	shl.b64 	%rd3395, %rd3394, 3;
	add.s64 	%rd3396, %rd4, %rd3395;
	ld.shared.u64 	%rd3397, [%r3323+-3072];
	st.global.u64 	[%rd3396+3072], %rd3397;
	mov.b64 	%rd5623, 0;
	@%p451 bra 	$L__BB4_1760;
	ld.global.u64 	%rd5623, [%rd2927];
$L__BB4_1760:
	setp.ne.s16 	%p452, %rs8, 0;
	add.s64 	%rd3399, %rd5623, %rd2930;
	shl.b64 	%rd3400, %rd3399, 3;
	add.s64 	%rd3401, %rd4, %rd3400;
	ld.shared.u64 	%rd3402, [%r3323];
	st.global.u64 	[%rd3401+6144], %rd3402;
	mov.b64 	%rd5624, 0;
	@%p452 bra 	$L__BB4_1762;
	ld.global.u64 	%rd5624, [%rd2927];
$L__BB4_1762:
	cvt.u32.u64 	%r1076, %rd2930;
	add.s64 	%rd3403, %rd5624, %rd2930;
	shl.b64 	%rd3404, %rd3403, 3;
	add.s64 	%rd3405, %rd4, %rd3404;
	ld.shared.u64 	%rd3406, [%r3323+3072];
	st.global.u64 	[%rd3405+9216], %rd3406;
	add.s32 	%r3322, %r3322, 1536;
	add.s32 	%r3324, %r1076, 1536;
	add.s32 	%r3323, %r3323, 12288;
	setp.lt.s32 	%p453, %r3322, %r301;
	@%p453 bra 	$L__BB4_1754;
$L__BB4_1763:
	mov.u32 	%r1806, %tid.x;
	setp.ne.s32 	%p876, %r1806, 0;
	@%p876 bra 	$L__BB4_1771;
	ld.param.u8 	%rs43, [%rd1+1];
	setp.eq.s16 	%p877, %rs43, 0;
	@%p877 bra 	$L__BB4_1768;
	ld.param.u8 	%rs44, [%rd1];
	setp.ne.s16 	%p878, %rs44, 0;
	mov.b64 	%rd5636, 0;
	@%p878 bra 	$L__BB4_1767;
	ld.param.u64 	%rd3843, [%rd1+24];
	cvta.to.global.u64 	%rd3844, %rd3843;
	ld.global.u64 	%rd5636, [%rd3844];
$L__BB4_1767:
	cvt.s64.s32 	%rd3845, %r3326;
	add.s64 	%rd3846, %rd5636, %rd3845;
	cvta.to.global.u64 	%rd3847, %rd2965;
	st.global.u64 	[%rd3847], %rd3846;
	bra.uni 	$L__BB4_1771;
$L__BB4_1768:
	ld.param.u8 	%rs45, [%rd1];
	setp.ne.s16 	%p879, %rs45, 0;
	mov.b64 	%rd5637, 0;
	@%p879 bra 	$L__BB4_1770;
	ld.param.u64 	%rd3849, [%rd1+24];
	cvta.to.global.u64 	%rd3850, %rd3849;
	ld.global.u64 	%rd5637, [%rd3850];
$L__BB4_1770:
	cvt.s64.s32 	%rd3851, %r3326;
	add.s64 	%rd3852, %rd5637, %rd3851;
	ld.param.u64 	%rd3853, [%rd1+32];
	cvta.to.global.u64 	%rd3854, %rd3853;
	st.global.u64 	[%rd3854], %rd3852;
$L__BB4_1771:
	ret;

}


// ===== COMPILED SASS (sm_100) =====

	.target	sm_100

	.elftype	@"ET_EXEC"


//--------------------- .note.nv.tkinfo           --------------------------
	.section	.note.nv.tkinfo,"",@"SHT_NOTE"
	.sectionflags	@"SHF_NOTE_NV_TKINFO"
	.tkinfo
        /*0018*/ 	.word	0x00000002
        /*0030*/ 	.string	""
        /*0030*/ 	.string	"ptxas"
        /*0030*/ 	.string	"Cuda compilation tools, release 13.0, V13.0.88"
        /*0030*/ 	.string	"Build cuda_13.0.r13.0/compiler.36424714_0"
        /*0030*/ 	.string	"-arch sm_100 -m 64 "



//--------------------- .note.nv.cuinfo           --------------------------
	.section	.note.nv.cuinfo,"",@"SHT_NOTE"
	.sectionflags	@"SHF_NOTE_NV_CUINFO"
        /*0018*/ 	.short	0x0002
        /*001a*/ 	.short	0x0064
        /*001c*/ 	.short	0x0082
	.zero		2


//--------------------- .nv.info                  --------------------------
	.section	.nv.info,"",@"SHT_CUDA_INFO"
	.align	4


	//----- nvinfo : EIATTR_REGCOUNT
	.align		4
        /*0000*/ 	.byte	0x04, 0x2f
        /*0002*/ 	.short	(.L_44 - .L_43)
	.align		4
.L_43:
        /*0004*/ 	.word	index@(_ZN3cub18CUB_300001_SM_10006detail11EmptyKernelIvEEvv)
        /*0008*/ 	.word	0x00000004


	//----- nvinfo : EIATTR_FRAME_SIZE
	.align		4
.L_44:
        /*000c*/ 	.byte	0x04, 0x11
        /*000e*/ 	.short	(.L_46 - .L_45)
	.align		4
.L_45:
        /*0010*/ 	.word	index@(_ZN3cub18CUB_300001_SM_10006detail11EmptyKernelIvEEvv)
        /*0014*/ 	.word	0x00000000


	//----- nvinfo : EIATTR_REGCOUNT
	.align		4
.L_46:
        /*0018*/ 	.byte	0x04, 0x2f
        /*001a*/ 	.short	(.L_48 - .L_47)
	.align		4
.L_47:
        /*001c*/ 	.word	index@(_ZN3cub18CUB_300001_SM_10006detail8for_each13static_kernelINS2_12policy_hub_t12policy_500_tEmN6thrust24THRUST_300001_SM_1000_NS8cuda_cub20__uninitialized_fill7functorINS7_10device_ptrIdEEdEEEEvT0_T1_)
        /*0020*/ 	.word	0x00000009


	//----- nvinfo : EIATTR_FRAME_SIZE
	.align		4
.L_48:
        /*0024*/ 	.byte	0x04, 0x11
        /*0026*/ 	.short	(.L_50 - .L_49)
	.align		4
.L_49:
        /*0028*/ 	.word	index@(_ZN3cub18CUB_300001_SM_10006detail8for_each13static_kernelINS2_12policy_hub_t12policy_500_tEmN6thrust24THRUST_300001_SM_1000_NS8cuda_cub20__uninitialized_fill7functorINS7_10device_ptrIdEEdEEEEvT0_T1_)
        /*002c*/ 	.word	0x00000000


	//----- nvinfo : EIATTR_REGCOUNT
	.align		4
.L_50:
        /*0030*/ 	.byte	0x04, 0x2f
        /*0032*/ 	.short	(.L_52 - .L_51)
	.align		4
.L_51:
        /*0034*/ 	.word	index@(_ZN3cub18CUB_300001_SM_10006detail8for_each13static_kernelINS2_12policy_hub_t12policy_500_tEmN6thrust24THRUST_300001_SM_1000_NS8cuda_cub20__uninitialized_fill7functorINS7_10device_ptrIxEExEEEEvT0_T1_)
        /*0038*/ 	.word	0x00000009


	//----- nvinfo : EIATTR_FRAME_SIZE
	.align		4
.L_52:
        /*003c*/ 	.byte	0x04, 0x11
        /*003e*/ 	.short	(.L_54 - .L_53)
	.align		4
.L_53:
        /*0040*/ 	.word	index@(_ZN3cub18CUB_300001_SM_10006detail8for_each13static_kernelINS2_12policy_hub_t12policy_500_tEmN6thrust24THRUST_300001_SM_1000_NS8cuda_cub20__uninitialized_fill7functorINS7_10device_ptrIxEExEEEEvT0_T1_)
        /*0044*/ 	.word	0x00000000


	//----- nvinfo : EIATTR_REGCOUNT
	.align		4
.L_54:
        /*0048*/ 	.byte	0x04, 0x2f
        /*004a*/ 	.short	(.L_56 - .L_55)
	.align		4
.L_55:
        /*004c*/ 	.word	index@(_ZN3cub18CUB_300001_SM_10006detail4scan23DeviceCompactInitKernelINS0_13ScanTileStateIiLb1EEEPlEEvT_iT0_)
        /*0050*/ 	.word	0x0000000a


	//----- nvinfo : EIATTR_FRAME_SIZE
	.align		4
.L_56:
        /*0054*/ 	.byte	0x04, 0x11
        /*0056*/ 	.short	(.L_58 - .L_57)
	.align		4
.L_57:
        /*0058*/ 	.word	index@(_ZN3cub18CUB_300001_SM_10006detail4scan23DeviceCompactInitKernelINS0_13ScanTileStateIiLb1EEEPlEEvT_iT0_)
        /*005c*/ 	.word	0x00000000


	//----- nvinfo : EIATTR_REGCOUNT
	.align		4
.L_58:
        /*0060*/ 	.byte	0x04, 0x2f
        /*0062*/ 	.short	(.L_60 - .L_59)
	.align		4
.L_59:
        /*0064*/ 	.word	index@(_ZN3cub18CUB_300001_SM_10006detail6select23DeviceSelectSweepKernelINS2_10policy_hubIxNS0_8NullTypeEiLb0ELNS0_10SelectImplE0EE10Policy1000EN6thrust24THRUST_300001_SM_1000_NS17counting_iteratorIxNSA_11use_defaultESC_SC_EEPS5_NSA_6detail15normal_iteratorINSA_10device_ptrIxEEEEPlNS0_13ScanTileStateIiLb1EEE17ConstraintCheckerS5_iNS2_19streaming_context_tIlLb1EEELS6_0EEEvT0_T1_T2_T3_T4_T5_T6_T7_iT8_NS1_7vsmem_tE)
        /*0068*/ 	.word	0x000000a8


	//----- nvinfo : EIATTR_FRAME_SIZE
	.align		4
.L_60:
        /*006c*/ 	.byte	0x04, 0x11
        /*006e*/ 	.short	(.L_62 - .L_61)
	.align		4
.L_61:
        /*0070*/ 	.word	index@($__internal_1_$__cuda_sm20_rem_s64)
        /*0074*/ 	.word	0x00000408


	//----- nvinfo : EIATTR_FRAME_SIZE
	.align		4
.L_62:
        /*0078*/ 	.byte	0x04, 0x11
        /*007a*/ 	.short	(.L_64 - .L_63)
	.align		4
.L_63:
        /*007c*/ 	.word	index@($__internal_0_$__cuda_sm20_div_s64)
        /*0080*/ 	.word	0x00000408


	//----- nvinfo : EIATTR_FRAME_SIZE
	.align		4
.L_64:
        /*0084*/ 	.byte	0x04, 0x11
        /*0086*/ 	.short	(.L_66 - .L_65)
	.align		4
.L_65:
        /*0088*/ 	.word	index@(_ZN3cub18CUB_300001_SM_10006detail6select23DeviceSelectSweepKernelINS2_10policy_hubIxNS0_8NullTypeEiLb0ELNS0_10SelectImplE0EE10Policy1000EN6thrust24THRUST_300001_SM_1000_NS17counting_iteratorIxNSA_11use_defaultESC_SC_EEPS5_NSA_6detail15normal_iteratorINSA_10device_ptrIxEEEEPlNS0_13ScanTileStateIiLb1EEE17ConstraintCheckerS5_iNS2_19streaming_context_tIlLb1EEELS6_0EEEvT0_T1_T2_T3_T4_T5_T6_T7_iT8_NS1_7vsmem_tE)
        /*008c*/ 	.word	0x00000408


	//----- nvinfo : EIATTR_MIN_STACK_SIZE
	.align		4
.L_66:
        /*0090*/ 	.byte	0x04, 0x12
        /*0092*/ 	.short	(.L_68 - .L_67)
	.align		4
.L_67:
        /*0094*/ 	.word	index@(_ZN3cub18CUB_300001_SM_10006detail6select23DeviceSelectSweepKernelINS2_10policy_hubIxNS0_8NullTypeEiLb0ELNS0_10SelectImplE0EE10Policy1000EN6thrust24THRUST_300001_SM_1000_NS17counting_iteratorIxNSA_11use_defaultESC_SC_EEPS5_NSA_6detail15normal_iteratorINSA_10device_ptrIxEEEEPlNS0_13ScanTileStateIiLb1EEE17ConstraintCheckerS5_iNS2_19streaming_context_tIlLb1EEELS6_0EEEvT0_T1_T2_T3_T4_T5_T6_T7_iT8_NS1_7vsmem_tE)
        /*0098*/ 	.word	0x00000408


	//----- nvinfo : EIATTR_MIN_STACK_SIZE
	.align		4
.L_68:
        /*009c*/ 	.byte	0x04, 0x12
        /*009e*/ 	.short	(.L_70 - .L_69)
	.align		4
.L_69:
        /*00a0*/ 	.word	index@(_ZN3cub18CUB_300001_SM_10006detail4scan23DeviceCompactInitKernelINS0_13ScanTileStateIiLb1EEEPlEEvT_iT0_)
        /*00a4*/ 	.word	0x00000000


	//----- nvinfo : EIATTR_MIN_STACK_SIZE
	.align		4
.L_70:
        /*00a8*/ 	.byte	0x04, 0x12
        /*00aa*/ 	.short	(.L_72 - .L_71)
	.align		4
.L_71:
        /*00ac*/ 	.word	index@(_ZN3cub18CUB_300001_SM_10006detail8for_each13static_kernelINS2_12policy_hub_t12policy_500_tEmN6thrust24THRUST_300001_SM_1000_NS8cuda_cub20__uninitialized_fill7functorINS7_10device_ptrIxEExEEEEvT0_T1_)
        /*00b0*/ 	.word	0x00000000


	//----- nvinfo : EIATTR_MIN_STACK_SIZE
	.align		4
.L_72:
        /*00b4*/ 	.byte	0x04, 0x12
        /*00b6*/ 	.short	(.L_74 - .L_73)
	.align		4
.L_73:
        /*00b8*/ 	.word	index@(_ZN3cub18CUB_300001_SM_10006detail8for_each13static_kernelINS2_12policy_hub_t12policy_500_tEmN6thrust24THRUST_300001_SM_1000_NS8cuda_cub20__uninitialized_fill7functorINS7_10device_ptrIdEEdEEEEvT0_T1_)
        /*00bc*/ 	.word	0x00000000


	//----- nvinfo : EIATTR_MIN_STACK_SIZE
	.align		4
.L_74:
        /*00c0*/ 	.byte	0x04, 0x12
        /*00c2*/ 	.short	(.L_76 - .L_75)
	.align		4
.L_75:
        /*00c4*/ 	.word	index@(_ZN3cub18CUB_300001_SM_10006detail11EmptyKernelIvEEvv)
        /*00c8*/ 	.word	0x00000000
.L_76:


//--------------------- .nv.compat                --------------------------
	.section	.nv.compat,"",@"SHT_CUDA_COMPAT_INFO"
	.align	4
        /*0000*/ 	.byte	0x02, 0x09, 0x00, 0x00, 0x02, 0x02, 0x01, 0x00, 0x02, 0x05, 0x05, 0x00, 0x03, 0x07, 0x01, 0x01
        /*0010*/ 	.byte	0x02, 0x03, 0x00, 0x00, 0x02, 0x06, 0x01, 0x00, 0x04, 0x0b, 0x08, 0x00, 0x01, 0x00, 0x00, 0x00
        /*0020*/ 	.byte	0x00, 0x00, 0x00, 0x00


//--------------------- .nv.info._ZN3cub18CUB_300001_SM_10006detail6select23DeviceSelectSweepKernelINS2_10policy_hubIxNS0_8NullTypeEiLb0ELNS0_10SelectImplE0EE10Policy1000EN6thrust24THRUST_300001_SM_1000_NS17counting_iteratorIxNSA_11use_defaultESC_SC_EEPS5_NSA_6detail15normal_iteratorINSA_10device_ptrIxEEEEPlNS0_13ScanTileStateIiLb1EEE17ConstraintCheckerS5_iNS2_19streaming_context_tIlLb1EEELS6_0EEEvT0_T1_T2_T3_T4_T5_T6_T7_iT8_NS1_7vsmem_tE --------------------------
	.section	.nv.info._ZN3cub18CUB_300001_SM_10006detail6select23DeviceSelectSweepKernelINS2_10policy_hubIxNS0_8NullTypeEiLb0ELNS0_10SelectImplE0EE10Policy1000EN6thrust24THRUST_300001_SM_1000_NS17counting_iteratorIxNSA_11use_defaultESC_SC_EEPS5_NSA_6detail15normal_iteratorINSA_10device_ptrIxEEEEPlNS0_13ScanTileStateIiLb1EEE17ConstraintCheckerS5_iNS2_19streaming_context_tIlLb1EEELS6_0EEEvT0_T1_T2_T3_T4_T5_T6_T7_iT8_NS1_7vsmem_tE,"",@"SHT_CUDA_INFO"
	.sectionflags	@""
	.align	4


	//----- nvinfo : EIATTR_CUDA_API_VERSION
	.align		4
        /*0000*/ 	.byte	0x04, 0x37
        /*0002*/ 	.short	(.L_78 - .L_77)
.L_77:
        /*0004*/ 	.word	0x00000082


	//----- nvinfo : EIATTR_KPARAM_INFO
	.align		4
.L_78:
        /*0008*/ 	.byte	0x04, 0x17
        /*000a*/ 	.short	(.L_80 - .L_79)
.L_79:
        /*000c*/ 	.word	0x00000000
        /*0010*/ 	.short	0x000a
        /*0012*/ 	.short	0x0080
        /*0014*/ 	.byte	0x00, 0xf0, 0x21, 0x00


	//----- nvinfo : EIATTR_KPARAM_INFO
	.align		4
.L_80:
        /*0018*/ 	.byte	0x04, 0x17
        /*001a*/ 	.short	(.L_82 - .L_81)
.L_81:
        /*001c*/ 	.word	0x00000000
        /*0020*/ 	.short	0x0009
        /*0022*/ 	.short	0x0058
        /*0024*/ 	.byte	0x00, 0xf0, 0xa1, 0x00


	//----- nvinfo : EIATTR_KPARAM_INFO
	.align		4
.L_82:
        /*0028*/ 	.byte	0x04, 0x17
        /*002a*/ 	.short	(.L_84 - .L_83)
.L_83:
        /*002c*/ 	.word	0x00000000
        /*0030*/ 	.short	0x0008
        /*0032*/ 	.short	0x0050
        /*0034*/ 	.byte	0x00, 0xf0, 0x11, 0x00


	//----- nvinfo : EIATTR_KPARAM_INFO
	.align		4
.L_84:
        /*0038*/ 	.byte	0x04, 0x17
        /*003a*/ 	.short	(.L_86 - .L_85)
.L_85:
        /*003c*/ 	.word	0x00000000
        /*0040*/ 	.short	0x0007
        /*0042*/ 	.short	0x004c
        /*0044*/ 	.byte	0x00, 0xf0, 0x11, 0x00


	//----- nvinfo : EIATTR_KPARAM_INFO
	.align		4
.L_86:
        /*0048*/ 	.byte	0x04, 0x17
        /*004a*/ 	.short	(.L_88 - .L_87)
.L_87:
        /*004c*/ 	.word	0x00000000
        /*0050*/ 	.short	0x0006
        /*0052*/ 	.short	0x0048
        /*0054*/ 	.byte	0x00, 0xf0, 0x05, 0x00


	//----- nvinfo : EIATTR_KPARAM_INFO
	.align		4
.L_88:
        /*0058*/ 	.byte	0x04, 0x17
        /*005a*/ 	.short	(.L_90 - .L_89)
.L_89:
        /*005c*/ 	.word	0x00000000
        /*0060*/ 	.short	0x0005
        /*0062*/ 	.short	0x0028
        /*0064*/ 	.byte	0x00, 0xf0, 0x81, 0x00


	//----- nvinfo : EIATTR_KPARAM_INFO
	.align		4
.L_90:
        /*0068*/ 	.byte	0x04, 0x17
        /*006a*/ 	.short	(.L_92 - .L_91)
.L_91:
        /*006c*/ 	.word	0x00000000
        /*0070*/ 	.short	0x0004
        /*0072*/ 	.short	0x0020
        /*0074*/ 	.byte	0x00, 0xf0, 0x21, 0x00


	//----- nvinfo : EIATTR_KPARAM_INFO
	.align		4
.L_92:
        /*0078*/ 	.byte	0x04, 0x17
        /*007a*/ 	.short	(.L_94 - .L_93)
.L_93:
        /*007c*/ 	.word	0x00000000
        /*0080*/ 	.short	0x0003
        /*0082*/ 	.short	0x0018
        /*0084*/ 	.byte	0x00, 0xf5, 0x21, 0x00


	//----- nvinfo : EIATTR_KPARAM_INFO
	.align		4
.L_94:
        /*0088*/ 	.byte	0x04, 0x17
        /*008a*/ 	.short	(.L_96 - .L_95)
.L_95:
        /*008c*/ 	.word	0x00000000
        /*0090*/ 	.short	0x0002
        /*0092*/ 	.short	0x0010
        /*0094*/ 	.byte	0x00, 0xf0, 0x21, 0x00


	//----- nvinfo : EIATTR_KPARAM_INFO
	.align		4
.L_96:
        /*0098*/ 	.byte	0x04, 0x17
        /*009a*/ 	.short	(.L_98 - .L_97)
.L_97:
        /*009c*/ 	.word	0x00000000
        /*00a0*/ 	.short	0x0001
        /*00a2*/ 	.short	0x0008
        /*00a4*/ 	.byte	0x00, 0xf5, 0x21, 0x00


	//----- nvinfo : EIATTR_KPARAM_INFO
	.align		4
.L_98:
        /*00a8*/ 	.byte	0x04, 0x17
        /*00aa*/ 	.short	(.L_100 - .L_99)
.L_99:
        /*00ac*/ 	.word	0x00000000
        /*00b0*/ 	.short	0x0000
        /*00b2*/ 	.short	0x0000
        /*00b4*/ 	.byte	0x00, 0xf0, 0x21, 0x00


	//----- nvinfo : EIATTR_SPARSE_MMA_MASK
	.align		4
.L_100:
        /*00b8*/ 	.byte	0x03, 0x50
        /*00ba*/ 	.short	0x0000


	//----- nvinfo : EIATTR_MAXREG_COUNT
	.align		4
        /*00bc*/ 	.byte	0x03, 0x1b
        /*00be*/ 	.short	0x00a8


	//----- nvinfo : EIATTR_NUM_BARRIERS
	.align		4
        /*00c0*/ 	.byte	0x02, 0x4c
        /*00c2*/ 	.byte	0x01
	.zero		1


	//----- nvinfo : EIATTR_ANNOTATIONS
	.align		4
        /*00c4*/ 	.byte	0x04, 0x55
        /*00c6*/ 	.short	(.L_102 - .L_101)


	//   ....[0]....
.L_101:
        /*00c8*/ 	.word	0x00000001
        /*00cc*/ 	.byte	0x50, 0x05, 0x00, 0x00, 0x01, 0x00, 0x00, 0x00, 0x60, 0x05, 0x00, 0x00, 0x01, 0x00, 0x00, 0x00
        /* <DEDUP_REMOVED lines=1047> */
        /*424c*/ 	.byte	0x40, 0xfd, 0x03, 0x00


	//----- nvinfo : EIATTR_MERCURY_ISA_VERSION
	.align		4
.L_102:
        /*4250*/ 	.byte	0x03, 0x5f
        /*4252*/ 	.short	0x0101


	//----- nvinfo : EIATTR_UNUSED_LOAD_BYTE_OFFSET
	.align		4
        /*4254*/ 	.byte	0x04, 0x44
        /*4256*/ 	.short	(.L_104 - .L_103)


	//   ....[0]....
.L_103:
        /*4258*/ 	.word	0x00085ac0
        /*425c*/ 	.word	0x0000fff0


	//----- nvinfo : EIATTR_COOP_GROUP_MASK_REGIDS
	.align		4
.L_104:
        /*4260*/ 	.byte	0x04, 0x29
        /*4262*/ 	.short	(.L_106 - .L_105)


	//   ....[0]....
.L_105:
        /*4264*/ 	.word	0xffffffff


	//   ....[1]....
        /*4268*/ 	.word	0xffffffff


	//   ....[2]....
        /*426c*/ 	.word	0xffffffff


	//   ....[3]....
        /*4270*/ 	.word	0xffffffff


	//   ....[4]....
        /*4274*/ 	.word	0xffffffff


	//   ....[5]....
        /*4278*/ 	.word	0xffffffff


	//   ....[6]....
        /*427c*/ 	.word	0xffffffff


	//   ....[7]....
        /*4280*/ 	.word	0xffffffff


	//   ....[8]....
        /*4284*/ 	.word	0xffffffff


	//   ....[9]....
        /*4288*/ 	.word	0xffffffff


	//   ....[10]....
        /*428c*/ 	.word	0xffffffff


	//   ....[11]....
        /*4290*/ 	.word	0xffffffff


	//   ....[12]....
        /*4294*/ 	.word	0xffffffff


	//   ....[13]....
        /*4298*/ 	.word	0xffffffff


	//   ....[14]....
        /*429c*/ 	.word	0xffffffff


	//   ....[15]....
        /*42a0*/ 	.word	0xffffffff


	//   ....[16]....
        /*42a4*/ 	.word	0xffffffff


	//   ....[17]....
        /*42a8*/ 	.word	0xffffffff


	//   ....[18]....
        /*42ac*/ 	.word	0xffffffff


	//   ....[19]....
        /*42b0*/ 	.word	0xffffffff


	//   ....[20]....
        /*42b4*/ 	.word	0xffffffff


	//   ....[21]....
        /*42b8*/ 	.word	0xffffffff


	//   ....[22]....
        /*42bc*/ 	.word	0xffffffff


	//   ....[23]....
        /*42c0*/ 	.word	0xffffffff


	//   ....[24]....
        /*42c4*/ 	.word	0xffffffff


	//   ....[25]....
        /*42c8*/ 	.word	0xffffffff


	//   ....[26]....
        /*42cc*/ 	.word	0xffffffff


	//   ....[27]....
        /*42d0*/ 	.word	0xffffffff


	//   ....[28]....
        /*42d4*/ 	.word	0xffffffff


	//   ....[29]....
        /*42d8*/ 	.word	0xffffffff


	//   ....[30]....
        /*42dc*/ 	.word	0xffffffff


	//   ....[31]....
        /*42e0*/ 	.word	0xffffffff


	//   ....[32]....
        /*42e4*/ 	.word	0xffffffff


	//   ....[33]....
        /*42e8*/ 	.word	0xffffffff


	//   ....[34]....
        /*42ec*/ 	.word	0xffffffff


	//   ....[35]....
        /*42f0*/ 	.word	0xffffffff


	//   ....[36]....
        /*42f4*/ 	.word	0xffffffff


	//   ....[37]....
        /*42f8*/ 	.word	0xffffffff


	//   ....[38]....
        /*42fc*/ 	.word	0xffffffff


	//   ....[39]....
        /*4300*/ 	.word	0xffffffff


	//   ....[40]....
        /*4304*/ 	.word	0xffffffff


	//   ....[41]....
        /*4308*/ 	.word	0xffffffff


	//   ....[42]....
        /*430c*/ 	.word	0xffffffff


	//   ....[43]....
        /*4310*/ 	.word	0xffffffff


	//   ....[44]....
        /*4314*/ 	.word	0xffffffff


	//   ....[45]....
        /*4318*/ 	.word	0xffffffff


	//   ....[46]....
        /*431c*/ 	.word	0xffffffff


	//   ....[47]....
        /*4320*/ 	.word	0xffffffff


	//   ....[48]....
        /*4324*/ 	.word	0xffffffff


	//   ....[49]....
        /*4328*/ 	.word	0xffffffff


	//   ....[50]....
        /*432c*/ 	.word	0xffffffff


	//   ....[51]....
        /*4330*/ 	.word	0xffffffff


	//   ....[52]....
        /*4334*/ 	.word	0xffffffff


	//   ....[53]....
        /*4338*/ 	.word	0xffffffff


	//   ....[54]....
        /*433c*/ 	.word	0xffffffff


	//   ....[55]....
        /*4340*/ 	.word	0xffffffff


	//   ....[56]....
        /*4344*/ 	.word	0xffffffff


	//   ....[57]....
        /*4348*/ 	.word	0xffffffff


	//   ....[58]....
        /*434c*/ 	.word	0xffffffff


	//   ....[59]....
        /*4350*/ 	.word	0xffffffff


	//   ....[60]....
        /*4354*/ 	.word	0x05000036


	//   ....[61]....
        /*4358*/ 	.word	0x05000036


	//   ....[62]....
        /*435c*/ 	.word	0x05000036


	//   ....[63]....
        /*4360*/ 	.word	0x05000036


	//   ....[64]....
        /*4364*/ 	.word	0x05000036


	//   ....[65]....
        /*4368*/ 	.word	0x05000036


	//   ....[66]....
        /*436c*/ 	.word	0x05000036


	//   ....[67]....
        /*4370*/ 	.word	0x05000036


	//   ....[68]....
        /*4374*/ 	.word	0x05000036


	//   ....[69]....
        /*4378*/ 	.word	0x05000036


	//   ....[70]....
        /*437c*/ 	.word	0x05000036


	//   ....[71]....
        /*4380*/ 	.word	0x05000036


	//   ....[72]....
        /*4384*/ 	.word	0x05000036


	//   ....[73]....
        /*4388*/ 	.word	0x05000036


	//   ....[74]....
        /*438c*/ 	.word	0x05000036


	//   ....[75]....
        /*4390*/ 	.word	0x05000036


	//   ....[76]....
        /*4394*/ 	.word	0x05000036


	//   ....[77]....
        /*4398*/ 	.word	0x05000036


	//   ....[78]....
        /*439c*/ 	.word	0x05000036


	//   ....[79]....
        /*43a0*/ 	.word	0x05000036


	//   ....[80]....
        /*43a4*/ 	.word	0x05000036


	//   ....[81]....
        /*43a8*/ 	.word	0x05000036


	//   ....[82]....
        /*43ac*/ 	.word	0x05000036


	//   ....[83]....
        /*43b0*/ 	.word	0x05000036


	//   ....[84]....
        /*43b4*/ 	.word	0x05000036


	//   ....[85]....
        /*43b8*/ 	.word	0x05000036


	//   ....[86]....
        /*43bc*/ 	.word	0x05000036


	//   ....[87]....
        /*43c0*/ 	.word	0x05000036


	//   ....[88]....
        /*43c4*/ 	.word	0x05000036


	//   ....[89]....
        /*43c8*/ 	.word	0x05000036


	//   ....[90]....
        /*43cc*/ 	.word	0x05000036


	//   ....[91]....
        /*43d0*/ 	.word	0x05000036


	//   ....[92]....
        /*43d4*/ 	.word	0x05000036


	//   ....[93]....
        /*43d8*/ 	.word	0x05000036


	//   ....[94]....
        /*43dc*/ 	.word	0x05000036


	//   ....[95]....
        /*43e0*/ 	.word	0x05000036


	//----- nvinfo : EIATTR_COOP_GROUP_INSTR_OFFSETS
	.align		4
.L_106:
        /*43e4*/ 	.byte	0x04, 0x28
        /*43e6*/ 	.short	(.L_108 - .L_107)


	//   ....[0]....
.L_107:
        /*43e8*/ 	.word	0x000004d0


	//   ....[1]....
        /*43ec*/ 	.word	0x0001f120


	//   ....[2]....
        /*43f0*/ 	.word	0x0001f140


	//   ....[3]....
        /*43f4*/ 	.word	0x0001f160


	//   ....[4]....
        /*43f8*/ 	.word	0x0001f180


	//   ....[5]....
        /*43fc*/ 	.word	0x0001f1d0


	//   ....[6]....
        /*4400*/ 	.word	0x00020d90


	//   ....[7]....
        /*4404*/ 	.word	0x0003e310


	//   ....[8]....
        /*4408*/ 	.word	0x0003e330


	//   ....[9]....
        /*440c*/ 	.word	0x0003e350


	//   ....[10]....
        /*4410*/ 	.word	0x0003e370


	//   ....[11]....
        /*4414*/ 	.word	0x0003e3c0


	//   ....[12]....
        /*4418*/ 	.word	0x0003e870


	//   ....[13]....
        /*441c*/ 	.word	0x0003e930


	//   ....[14]....
        /*4420*/ 	.word	0x0003e990


	//   ....[15]....
        /*4424*/ 	.word	0x0003ea20


	//   ....[16]....
        /*4428*/ 	.word	0x0003ea80


	//   ....[17]....
        /*442c*/ 	.word	0x0003eac0


	//   ....[18]....
        /*4430*/ 	.word	0x0003eb10


	//   ....[19]....
        /*4434*/ 	.word	0x0003eb70


	//   ....[20]....
        /*4438*/ 	.word	0x0003ebb0


	//   ....[21]....
        /*443c*/ 	.word	0x0003ec50


	//   ....[22]....
        /*4440*/ 	.word	0x0003ed20


	//   ....[23]....
        /*4444*/ 	.word	0x0003ed90


	//   ....[24]....
        /*4448*/ 	.word	0x0003ee00


	//   ....[25]....
        /*444c*/ 	.word	0x0003ee50


	//   ....[26]....
        /*4450*/ 	.word	0x0003ee90


	//   ....[27]....
        /*4454*/ 	.word	0x0003eed0


	//   ....[28]....
        /*4458*/ 	.word	0x0003ef10


	//   ....[29]....
        /*445c*/ 	.word	0x0003ef50


	//   ....[30]....
        /*4460*/ 	.word	0x00040a80


	//   ....[31]....
        /*4464*/ 	.word	0x00061e40


	//   ....[32]....
        /*4468*/ 	.word	0x00061e60


	//   ....[33]....
        /*446c*/ 	.word	0x00061e80


	//   ....[34]....
        /*4470*/ 	.word	0x00061ea0


	//   ....[35]....
        /*4474*/ 	.word	0x00061ec0


	//   ....[36]....
        /*4478*/ 	.word	0x00063a10


	//   ....[37]....
        /*447c*/ 	.word	0x00084dd0


	//   ....[38]....
        /*4480*/ 	.word	0x00084df0


	//   ....[39]....
        /*4484*/ 	.word	0x00084e10


	//   ....[40]....
        /*4488*/ 	.word	0x00084e30


	//   ....[41]....
        /*448c*/ 	.word	0x00084e50


	//   ....[42]....
        /*4490*/ 	.word	0x00085270


	//   ....[43]....
        /*4494*/ 	.word	0x00085330


	//   ....[44]....
        /*4498*/ 	.word	0x00085390


	//   ....[45]....
        /*449c*/ 	.word	0x000853f0


	//   ....[46]....
        /*44a0*/ 	.word	0x00085440


	//   ....[47]....
        /*44a4*/ 	.word	0x00085490


	//   ....[48]....
        /*44a8*/ 	.word	0x000854e0


	//   ....[49]....
        /*44ac*/ 	.word	0x00085540


	//   ....[50]....
        /*44b0*/ 	.word	0x00085580


	//   ....[51]....
        /*44b4*/ 	.word	0x00085640


	//   ....[52]....
        /*44b8*/ 	.word	0x00085710


	//   ....[53]....
        /*44bc*/ 	.word	0x00085780


	//   ....[54]....
        /*44c0*/ 	.word	0x000857e0


	//   ....[55]....
        /*44c4*/ 	.word	0x00085800


	//   ....[56]....
        /*44c8*/ 	.word	0x00085850


	//   ....[57]....
        /*44cc*/ 	.word	0x00085890


	//   ....[58]....
        /*44d0*/ 	.word	0x000858d0


	//   ....[59]....
        /*44d4*/ 	.word	0x00085910


	//   ....[60]....
        /*44d8*/ 	.word	0x00087160


	//   ....[61]....
        /*44dc*/ 	.word	0x000871e0


	//   ....[62]....
        /*44e0*/ 	.word	0x00087260


	//   ....[63]....
        /*44e4*/ 	.word	0x00087380


	//   ....[64]....
        /*44e8*/ 	.word	0x00087420


	//   ....[65]....
        /*44ec*/ 	.word	0x000874b0


	//   ....[66]....
        /*44f0*/ 	.word	0x00087550


	//   ....[67]....
        /*44f4*/ 	.word	0x00087600


	//   ....[68]....
        /*44f8*/ 	.word	0x00087680


	//   ....[69]....
        /*44fc*/ 	.word	0x000876f0


	//   ....[70]....
        /*4500*/ 	.word	0x00087770


	//   ....[71]....
        /*4504*/ 	.word	0x000877f0


	//   ....[72]....
        /*4508*/ 	.word	0x000878e0


	//   ....[73]....
        /*450c*/ 	.word	0x00087970


	//   ....[74]....
        /*4510*/ 	.word	0x00087a00


	//   ....[75]....
        /*4514*/ 	.word	0x00087a90


	//   ....[76]....
        /*4518*/ 	.word	0x00087b20


	//   ....[77]....
        /*451c*/ 	.word	0x00087ba0


	//   ....[78]....
        /*4520*/ 	.word	0x00087c10


	//   ....[79]....
        /*4524*/ 	.word	0x00087c90


	//   ....[80]....
        /*4528*/ 	.word	0x00087d20


	//   ....[81]....
        /*452c*/ 	.word	0x00087e40


	//   ....[82]....
        /*4530*/ 	.word	0x00087ec0


	//   ....[83]....
        /*4534*/ 	.word	0x00087f40


	//   ....[84]....
        /*4538*/ 	.word	0x00087fe0


	//   ....[85]....
        /*453c*/ 	.word	0x00088060


	//   ....[86]....
        /*4540*/ 	.word	0x000880c0


	//   ....[87]....
        /*4544*/ 	.word	0x00088130


	//   ....[88]....
        /*4548*/ 	.word	0x000881b0


	//   ....[89]....
        /*454c*/ 	.word	0x00088230


	//   ....[90]....
        /*4550*/ 	.word	0x00088310


	//   ....[91]....
        /*4554*/ 	.word	0x00088390


	//   ....[92]....
        /*4558*/ 	.word	0x00088410


	//   ....[93]....
        /*455c*/ 	.word	0x00088490


	//   ....[94]....
        /*4560*/ 	.word	0x00088510


	//   ....[95]....
        /*4564*/ 	.word	0x00088570


	//----- nvinfo : EIATTR_VRC_CTA_INIT_COUNT
	.align		4
.L_108:
        /*4568*/ 	.byte	0x02, 0x4a
	.zero		1
	.zero		1


	//----- nvinfo : EIATTR_EXIT_INSTR_OFFSETS
	.align		4
        /*456c*/ 	.byte	0x04, 0x1c
        /*456e*/ 	.short	(.L_110 - .L_109)


	//   ....[0]....
.L_109:
        /*4570*/ 	.word	0x0001ffa0


	//   ....[1]....
        /*4574*/ 	.word	0x00020070


	//   ....[2]....
        /*4578*/ 	.word	0x00020370


	//   ....[3]....
        /*457c*/ 	.word	0x00020600


	//   ....[4]....
        /*4580*/ 	.word	0x00020980


	//   ....[5]....
        /*4584*/ 	.word	0x0003fbc0


	//   ....[6]....
        /*4588*/ 	.word	0x0003fc90


	//   ....[7]....
        /*458c*/ 	.word	0x00040070


	//   ....[8]....
        /*4590*/ 	.word	0x00040290


	//   ....[9]....
        /*4594*/ 	.word	0x000405f0


	//   ....[10]....
        /*4598*/ 	.word	0x00086f80


	//   ....[11]....
        /*459c*/ 	.word	0x00087060


	//   ....[12]....
        /*45a0*/ 	.word	0x00087110


	//----- nvinfo : EIATTR_MAX_THREADS
	.align		4
.L_110:
        /*45a4*/ 	.byte	0x04, 0x05
        /*45a6*/ 	.short	(.L_112 - .L_111)
.L_111:
        /*45a8*/ 	.word	0x00000180
        /*45ac*/ 	.word	0x00000001
        /*45b0*/ 	.word	0x00000001


	//----- nvinfo : EIATTR_CRS_STACK_SIZE
	.align		4
.L_112:
        /*45b4*/ 	.byte	0x04, 0x1e
        /*45b6*/ 	.short	(.L_114 - .L_113)
.L_113:
        /*45b8*/ 	.word	0x00000000


	//----- nvinfo : EIATTR_CBANK_PARAM_SIZE
	.align		4
.L_114:
        /*45bc*/ 	.byte	0x03, 0x19
        /*45be*/ 	.short	0x0088


	//----- nvinfo : EIATTR_PARAM_CBANK
	.align		4
        /*45c0*/ 	.byte	0x04, 0x0a
        /*45c2*/ 	.short	(.L_116 - .L_115)
	.align		4
.L_115:
        /*45c4*/ 	.word	index@(.nv.constant0._ZN3cub18CUB_300001_SM_10006detail6select23DeviceSelectSweepKernelINS2_10policy_hubIxNS0_8NullTypeEiLb0ELNS0_10SelectImplE0EE10Policy1000EN6thrust24THRUST_300001_SM_1000_NS17counting_iteratorIxNSA_11use_defaultESC_SC_EEPS5_NSA_6detail15normal_iteratorINSA_10device_ptrIxEEEEPlNS0_13ScanTileStateIiLb1EEE17ConstraintCheckerS5_iNS2_19streaming_context_tIlLb1EEELS6_0EEEvT0_T1_T2_T3_T4_T5_T6_T7_iT8_NS1_7vsmem_tE)
        /*45c8*/ 	.short	0x0380
        /*45ca*/ 	.short	0x0088


	//----- nvinfo : EIATTR_SW_WAR
	.align		4
.L_116:
        /*45cc*/ 	.byte	0x04, 0x36
        /*45ce*/ 	.short	(.L_118 - .L_117)
.L_117:
        /*45d0*/ 	.word	0x00000008
.L_118:


//--------------------- .nv.info._ZN3cub18CUB_300001_SM_10006detail4scan23DeviceCompactInitKernelINS0_13ScanTileStateIiLb1EEEPlEEvT_iT0_ --------------------------
	.section	.nv.info._ZN3cub18CUB_300001_SM_10006detail4scan23DeviceCompactInitKernelINS0_13ScanTileStateIiLb1EEEPlEEvT_iT0_,"",@"SHT_CUDA_INFO"
	.sectionflags	@""
	.align	4


	//----- nvinfo : EIATTR_CUDA_API_VERSION
	.align		4
        /*0000*/ 	.byte	0x04, 0x37
        /*0002*/ 	.short	(.L_120 - .L_119)
.L_119:
        /*0004*/ 	.word	0x00000082


	//----- nvinfo : EIATTR_KPARAM_INFO
	.align		4
.L_120:
        /*0008*/ 	.byte	0x04, 0x17
        /*000a*/ 	.short	(.L_122 - .L_121)
.L_121:
        /*000c*/ 	.word	0x00000000
        /*0010*/ 	.short	0x0002
        /*0012*/ 	.short	0x0010
        /*0014*/ 	.byte	0x00, 0xf5, 0x21, 0x00


	//----- nvinfo : EIATTR_KPARAM_INFO
	.align		4
.L_122:
        /*0018*/ 	.byte	0x04, 0x17
        /*001a*/ 	.short	(.L_124 - .L_123)
.L_123:
        /*001c*/ 	.word	0x00000000
        /*0020*/ 	.short	0x0001
        /*0022*/ 	.short	0x0008
        /*0024*/ 	.byte	0x00, 0xf0, 0x11, 0x00


	//----- nvinfo : EIATTR_KPARAM_INFO
	.align		4
.L_124:
        /*0028*/ 	.byte	0x04, 0x17
        /*002a*/ 	.short	(.L_126 - .L_125)
.L_125:
        /*002c*/ 	.word	0x00000000
        /*0030*/ 	.short	0x0000
        /*0032*/ 	.short	0x0000
        /*0034*/ 	.byte	0x00, 0xf0, 0x21, 0x00


	//----- nvinfo : EIATTR_SPARSE_MMA_MASK
	.align		4
.L_126:
        /*0038*/ 	.byte	0x03, 0x50
        /*003a*/ 	.short	0x0000


	//----- nvinfo : EIATTR_MAXREG_COUNT
	.align		4
        /*003c*/ 	.byte	0x03, 0x1b
        /*003e*/ 	.short	0x00ff


	//----- nvinfo : EIATTR_MERCURY_ISA_VERSION
	.align		4
        /*0040*/ 	.byte	0x03, 0x5f
        /*0042*/ 	.short	0x0101


	//----- nvinfo : EIATTR_VRC_CTA_INIT_COUNT
	.align		4
        /*0044*/ 	.byte	0x02, 0x4a
	.zero		1
	.zero		1


	//----- nvinfo : EIATTR_EXIT_INSTR_OFFSETS
	.align		4
        /*0048*/ 	.byte	0x04, 0x1c
        /*004a*/ 	.short	(.L_128 - .L_127)


	//   ....[0]....
.L_127:
        /*004c*/ 	.word	0x00000130


	//   ....[1]....
        /*0050*/ 	.word	0x00000160


	//----- nvinfo : EIATTR_CBANK_PARAM_SIZE
	.align		4
.L_128:
        /*0054*/ 	.byte	0x03, 0x19
        /*0056*/ 	.short	0x0018


	//----- nvinfo : EIATTR_PARAM_CBANK
	.align		4
        /*0058*/ 	.byte	0x04, 0x0a
        /*005a*/ 	.short	(.L_130 - .L_129)
	.align		4
.L_129:
        /*005c*/ 	.word	index@(.nv.constant0._ZN3cub18CUB_300001_SM_10006detail4scan23DeviceCompactInitKernelINS0_13ScanTileStateIiLb1EEEPlEEvT_iT0_)
        /*0060*/ 	.short	0x0380
        /*0062*/ 	.short	0x0018


	//----- nvinfo : EIATTR_SW_WAR
	.align		4
.L_130:
        /*0064*/ 	.byte	0x04, 0x36
        /*0066*/ 	.short	(.L_132 - .L_131)
.L_131:
        /*0068*/ 	.word	0x00000008
.L_132:


//--------------------- .nv.info._ZN3cub18CUB_300001_SM_10006detail8for_each13static_kernelINS2_12policy_hub_t12policy_500_tEmN6thrust24THRUST_300001_SM_1000_NS8cuda_cub20__uninitialized_fill7functorINS7_10device_ptrIxEExEEEEvT0_T1_ --------------------------
	.section	.nv.info._ZN3cub18CUB_300001_SM_10006detail8for_each13static_kernelINS2_12policy_hub_t12policy_500_tEmN6thrust24THRUST_300001_SM_1000_NS8cuda_cub20__uninitialized_fill7functorINS7_10device_ptrIxEExEEEEvT0_T1_,"",@"SHT_CUDA_INFO"
	.sectionflags	@""
	.align	4


	//----- nvinfo : EIATTR_CUDA_API_VERSION
	.align		4
        /*0000*/ 	.byte	0x04, 0x37
        /*0002*/ 	.short	(.L_134 - .L_133)
.L_133:
        /*0004*/ 	.word	0x00000082


	//----- nvinfo : EIATTR_KPARAM_INFO
	.align		4
.L_134:
        /*0008*/ 	.byte	0x04, 0x17
        /*000a*/ 	.short	(.L_136 - .L_135)
.L_135:
        /*000c*/ 	.word	0x00000000
        /*0010*/ 	.short	0x0001
        /*0012*/ 	.short	0x0008
        /*0014*/ 	.byte	0x00, 0xf0, 0x41, 0x00


	//----- nvinfo : EIATTR_KPARAM_INFO
	.align		4
.L_136:
        /*0018*/ 	.byte	0x04, 0x17
        /*001a*/ 	.short	(.L_138 - .L_137)
.L_137:
        /*001c*/ 	.word	0x00000000
        /*0020*/ 	.short	0x0000
        /*0022*/ 	.short	0x0000
        /*0024*/ 	.byte	0x00, 0xf0, 0x21, 0x00


	//----- nvinfo : EIATTR_SPARSE_MMA_MASK
	.align		4
.L_138:
        /*0028*/ 	.byte	0x03, 0x50
        /*002a*/ 	.short	0x0000


	//----- nvinfo : EIATTR_MAXREG_COUNT
	.align		4
        /*002c*/ 	.byte	0x03, 0x1b
        /*002e*/ 	.short	0x00ff


	//----- nvinfo : EIATTR_MERCURY_ISA_VERSION
	.align		4
        /*0030*/ 	.byte	0x03, 0x5f
        /*0032*/ 	.short	0x0101


	//----- nvinfo : EIATTR_VRC_CTA_INIT_COUNT
	.align		4
        /*0034*/ 	.byte	0x02, 0x4a
	.zero		1
	.zero		1


	//----- nvinfo : EIATTR_EXIT_INSTR_OFFSETS
	.align		4
        /*0038*/ 	.byte	0x04, 0x1c
        /*003a*/ 	.short	(.L_140 - .L_139)


	//   ....[0]....
.L_139:
        /*003c*/ 	.word	0x00000130


	//   ....[1]....
        /*0040*/ 	.word	0x00000230


	//   ....[2]....
        /*0044*/ 	.word	0x00000260


	//----- nvinfo : EIATTR_MAX_THREADS
	.align		4
.L_140:
        /*0048*/ 	.byte	0x04, 0x05
        /*004a*/ 	.short	(.L_142 - .L_141)
.L_141:
        /*004c*/ 	.word	0x00000100
        /*0050*/ 	.word	0x00000001
        /*0054*/ 	.word	0x00000001


	//----- nvinfo : EIATTR_CBANK_PARAM_SIZE
	.align		4
.L_142:
        /*0058*/ 	.byte	0x03, 0x19
        /*005a*/ 	.short	0x0018


	//----- nvinfo : EIATTR_PARAM_CBANK
	.align		4
        /*005c*/ 	.byte	0x04, 0x0a
        /*005e*/ 	.short	(.L_144 - .L_143)
	.align		4
.L_143:
        /*0060*/ 	.word	index@(.nv.constant0._ZN3cub18CUB_300001_SM_10006detail8for_each13static_kernelINS2_12policy_hub_t12policy_500_tEmN6thrust24THRUST_300001_SM_1000_NS8cuda_cub20__uninitialized_fill7functorINS7_10device_ptrIxEExEEEEvT0_T1_)
        /*0064*/ 	.short	0x0380
        /*0066*/ 	.short	0x0018


	//----- nvinfo : EIATTR_SW_WAR
	.align		4
.L_144:
        /*0068*/ 	.byte	0x04, 0x36
        /*006a*/ 	.short	(.L_146 - .L_145)
.L_145:
        /*006c*/ 	.word	0x00000008
.L_146:


//--------------------- .nv.info._ZN3cub18CUB_300001_SM_10006detail8for_each13static_kernelINS2_12policy_hub_t12policy_500_tEmN6thrust24THRUST_300001_SM_1000_NS8cuda_cub20__uninitialized_fill7functorINS7_10device_ptrIdEEdEEEEvT0_T1_ --------------------------
	.section	.nv.info._ZN3cub18CUB_300001_SM_10006detail8for_each13static_kernelINS2_12policy_hub_t12policy_500_tEmN6thrust24THRUST_300001_SM_1000_NS8cuda_cub20__uninitialized_fill7functorINS7_10device_ptrIdEEdEEEEvT0_T1_,"",@"SHT_CUDA_INFO"
	.sectionflags	@""
	.align	4


	//----- nvinfo : EIATTR_CUDA_API_VERSION
	.align		4
        /*0000*/ 	.byte	0x04, 0x37
        /*0002*/ 	.short	(.L_148 - .L_147)
.L_147:
        /*0004*/ 	.word	0x00000082


	//----- nvinfo : EIATTR_KPARAM_INFO
	.align		4
.L_148:
        /*0008*/ 	.byte	0x04, 0x17
        /*000a*/ 	.short	(.L_150 - .L_149)
.L_149:
        /*000c*/ 	.word	0x00000000
        /*0010*/ 	.short	0x0001
        /*0012*/ 	.short	0x0008
        /*0014*/ 	.byte	0x00, 0xf0, 0x41, 0x00


	//----- nvinfo : EIATTR_KPARAM_INFO
	.align		4
.L_150:
        /*0018*/ 	.byte	0x04, 0x17
        /*001a*/ 	.short	(.L_152 - .L_151)
.L_151:
        /*001c*/ 	.word	0x00000000
        /*0020*/ 	.short	0x0000
        /*0022*/ 	.short	0x0000
        /*0024*/ 	.byte	0x00, 0xf0, 0x21, 0x00


	//----- nvinfo : EIATTR_SPARSE_MMA_MASK
	.align		4
.L_152:
        /*0028*/ 	.byte	0x03, 0x50
        /*002a*/ 	.short	0x0000


	//----- nvinfo : EIATTR_MAXREG_COUNT
	.align		4
        /*002c*/ 	.byte	0x03, 0x1b
        /*002e*/ 	.short	0x00ff


	//----- nvinfo : EIATTR_MERCURY_ISA_VERSION
	.align		4
        /*0030*/ 	.byte	0x03, 0x5f
        /*0032*/ 	.short	0x0101


	//----- nvinfo : EIATTR_VRC_CTA_INIT_COUNT
	.align		4
        /*0034*/ 	.byte	0x02, 0x4a
	.zero		1
	.zero		1


	//----- nvinfo : EIATTR_EXIT_INSTR_OFFSETS
	.align		4
        /*0038*/ 	.byte	0x04, 0x1c
        /*003a*/ 	.short	(.L_154 - .L_153)


	//   ....[0]....
.L_153:
        /*003c*/ 	.word	0x00000130


	//   ....[1]....
        /*0040*/ 	.word	0x00000230


	//   ....[2]....
        /*0044*/ 	.word	0x00000260


	//----- nvinfo : EIATTR_MAX_THREADS
	.align		4
.L_154:
        /*0048*/ 	.byte	0x04, 0x05
        /*004a*/ 	.short	(.L_156 - .L_155)
.L_155:
        /*004c*/ 	.word	0x00000100
        /*0050*/ 	.word	0x00000001
        /*0054*/ 	.word	0x00000001


	//----- nvinfo : EIATTR_CBANK_PARAM_SIZE
	.align		4
.L_156:
        /*0058*/ 	.byte	0x03, 0x19
        /*005a*/ 	.short	0x0018


	//----- nvinfo : EIATTR_PARAM_CBANK
	.align		4
        /*005c*/ 	.byte	0x04, 0x0a
        /*005e*/ 	.short	(.L_158 - .L_157)
	.align		4
.L_157:
        /*0060*/ 	.word	index@(.nv.constant0._ZN3cub18CUB_300001_SM_10006detail8for_each13static_kernelINS2_12policy_hub_t12policy_500_tEmN6thrust24THRUST_300001_SM_1000_NS8cuda_cub20__uninitialized_fill7functorINS7_10device_ptrIdEEdEEEEvT0_T1_)
        /*0064*/ 	.short	0x0380
        /*0066*/ 	.short	0x0018


	//----- nvinfo : EIATTR_SW_WAR
	.align		4
.L_158:
        /*0068*/ 	.byte	0x04, 0x36
        /*006a*/ 	.short	(.L_160 - .L_159)
.L_159:
        /*006c*/ 	.word	0x00000008
.L_160:


//--------------------- .nv.info._ZN3cub18CUB_300001_SM_10006detail11EmptyKernelIvEEvv --------------------------
	.section	.nv.info._ZN3cub18CUB_300001_SM_10006detail11EmptyKernelIvEEvv,"",@"SHT_CUDA_INFO"
	.sectionflags	@""
	.align	4


	//----- nvinfo : EIATTR_CUDA_API_VERSION
	.align		4
        /*0000*/ 	.byte	0x04, 0x37
        /*0002*/ 	.short	(.L_162 - .L_161)
.L_161:
        /*0004*/ 	.word	0x00000082


	//----- nvinfo : EIATTR_SPARSE_MMA_MASK
	.align		4
.L_162:
        /*0008*/ 	.byte	0x03, 0x50
        /*000a*/ 	.short	0x0000


	//----- nvinfo : EIATTR_MAXREG_COUNT
	.align		4
        /*000c*/ 	.byte	0x03, 0x1b
        /*000e*/ 	.short	0x00ff


	//----- nvinfo : EIATTR_MERCURY_ISA_VERSION
	.align		4
        /*0010*/ 	.byte	0x03, 0x5f
        /*0012*/ 	.short	0x0101


	//----- nvinfo : EIATTR_VRC_CTA_INIT_COUNT
	.align		4
        /*0014*/ 	.byte	0x02, 0x4a
	.zero		1
	.zero		1


	//----- nvinfo : EIATTR_EXIT_INSTR_OFFSETS
	.align		4
        /*0018*/ 	.byte	0x04, 0x1c
        /*001a*/ 	.short	(.L_164 - .L_163)


	//   ....[0]....
.L_163:
        /*001c*/ 	.word	0x00000010


	//----- nvinfo : EIATTR_SW_WAR
	.align		4
.L_164:
        /*0020*/ 	.byte	0x04, 0x36
        /*0022*/ 	.short	(.L_166 - .L_165)
.L_165:
        /*0024*/ 	.word	0x00000008
.L_166:


//--------------------- .nv.callgraph             --------------------------
	.section	.nv.callgraph,"",@"SHT_CUDA_CALLGRAPH"
	.align	4
	.sectionentsize	8
	.align		4
        /*0000*/ 	.word	0x00000000
	.align		4
        /*0004*/ 	.word	0xffffffff
	.align		4
        /*0008*/ 	.word	0x00000000
	.align		4
        /*000c*/ 	.word	0xfffffffe
	.align		4
        /*0010*/ 	.word	0x00000000
	.align		4
        /*0014*/ 	.word	0xfffffffd
	.align		4
        /*0018*/ 	.word	0x00000000
	.align		4
        /*001c*/ 	.word	0xfffffffc


//--------------------- .nv.constant4             --------------------------
	.section	.nv.constant4,"a",@progbits
	.align	8
	.align		8
.nv.constant4:
        /*0000*/ 	.dword	_ZN30_INTERNAL_896bbc8b_4_k_cu_main4cuda3std3__45__cpo5beginE
	.align		8
        /*0008*/ 	.dword	_ZN30_INTERNAL_896bbc8b_4_k_cu_main4cuda3std3__45__cpo3endE
	.align		8
        /*0010*/ 	.dword	_ZN30_INTERNAL_896bbc8b_4_k_cu_main4cuda3std3__45__cpo6cbeginE
	.align		8
        /*0018*/ 	.dword	_ZN30_INTERNAL_896bbc8b_4_k_cu_main4cuda3std3__45__cpo4cendE
	.align		8
        /*0020*/ 	.dword	_ZN30_INTERNAL_896bbc8b_4_k_cu_main4cuda3std3__45__cpo6rbeginE
	.align		8
        /*0028*/ 	.dword	_ZN30_INTERNAL_896bbc8b_4_k_cu_main4cuda3std3__45__cpo4rendE
	.align		8
        /*0030*/ 	.dword	_ZN30_INTERNAL_896bbc8b_4_k_cu_main4cuda3std3__45__cpo7crbeginE
	.align		8
        /*0038*/ 	.dword	_ZN30_INTERNAL_896bbc8b_4_k_cu_main4cuda3std3__45__cpo5crendE
	.align		8
        /*0040*/ 	.dword	_ZN30_INTERNAL_896bbc8b_4_k_cu_main4cuda3std3__432_GLOBAL__N__896bbc8b_4_k_cu_main6ignoreE
	.align		8
        /*0048*/ 	.dword	_ZN30_INTERNAL_896bbc8b_4_k_cu_main4cuda3std3__419piecewise_constructE
	.align		8
        /*0050*/ 	.dword	_ZN30_INTERNAL_896bbc8b_4_k_cu_main4cuda3std3__48in_placeE
	.align		8
        /*0058*/ 	.dword	_ZN30_INTERNAL_896bbc8b_4_k_cu_main4cuda3std3__420unreachable_sentinelE
	.align		8
        /*0060*/ 	.dword	_ZN30_INTERNAL_896bbc8b_4_k_cu_main4cuda3std3__47nulloptE
	.align		8
        /*0068*/ 	.dword	_ZN30_INTERNAL_896bbc8b_4_k_cu_main4cuda3std3__48unexpectE
	.align		8
        /*0070*/ 	.dword	_ZN30_INTERNAL_896bbc8b_4_k_cu_main4cuda3std6ranges3__45__cpo4swapE
	.align		8
        /*0078*/ 	.dword	_ZN30_INTERNAL_896bbc8b_4_k_cu_main4cuda3std6ranges3__45__cpo9iter_moveE
	.align		8
        /*0080*/ 	.dword	_ZN30_INTERNAL_896bbc8b_4_k_cu_main4cuda3std6ranges3__45__cpo5beginE
	.align		8
        /*0088*/ 	.dword	_ZN30_INTERNAL_896bbc8b_4_k_cu_main4cuda3std6ranges3__45__cpo3endE
	.align		8
        /*0090*/ 	.dword	_ZN30_INTERNAL_896bbc8b_4_k_cu_main4cuda3std6ranges3__45__cpo6cbeginE
	.align		8
        /*0098*/ 	.dword	_ZN30_INTERNAL_896bbc8b_4_k_cu_main4cuda3std6ranges3__45__cpo4cendE
	.align		8
        /*00a0*/ 	.dword	_ZN30_INTERNAL_896bbc8b_4_k_cu_main4cuda3std6ranges3__45__cpo7advanceE
	.align		8
        /*00a8*/ 	.dword	_ZN30_INTERNAL_896bbc8b_4_k_cu_main4cuda3std6ranges3__45__cpo9iter_swapE
	.align		8
        /*00b0*/ 	.dword	_ZN30_INTERNAL_896bbc8b_4_k_cu_main4cuda3std6ranges3__45__cpo4nextE
	.align		8
        /*00b8*/ 	.dword	_ZN30_INTERNAL_896bbc8b_4_k_cu_main4cuda3std6ranges3__45__cpo4prevE
	.align		8
        /*00c0*/ 	.dword	_ZN30_INTERNAL_896bbc8b_4_k_cu_main4cuda3std6ranges3__45__cpo4dataE
	.align		8
        /*00c8*/ 	.dword	_ZN30_INTERNAL_896bbc8b_4_k_cu_main4cuda3std6ranges3__45__cpo5cdataE
	.align		8
        /*00d0*/ 	.dword	_ZN30_INTERNAL_896bbc8b_4_k_cu_main4cuda3std6ranges3__45__cpo4sizeE
	.align		8
        /*00d8*/ 	.dword	_ZN30_INTERNAL_896bbc8b_4_k_cu_main4cuda3std6ranges3__45__cpo5ssizeE
	.align		8
        /*00e0*/ 	.dword	_ZN30_INTERNAL_896bbc8b_4_k_cu_main4cuda3std6ranges3__45__cpo8distanceE
	.align		8
        /*00e8*/ 	.dword	_ZN30_INTERNAL_896bbc8b_4_k_cu_main6thrust24THRUST_300001_SM_1000_NS8cuda_cub3parE
	.align		8
        /*00f0*/ 	.dword	_ZN30_INTERNAL_896bbc8b_4_k_cu_main6thrust24THRUST_300001_SM_1000_NS8cuda_cub10par_nosyncE
	.align		8
        /*00f8*/ 	.dword	_ZN30_INTERNAL_896bbc8b_4_k_cu_main6thrust24THRUST_300001_SM_1000_NS6system6detail10sequential3seqE
	.align		8
        /*0100*/ 	.dword	_ZN30_INTERNAL_896bbc8b_4_k_cu_main6thrust24THRUST_300001_SM_1000_NS12placeholders2_1E
	.align		8
        /*0108*/ 	.dword	_ZN30_INTERNAL_896bbc8b_4_k_cu_main6thrust24THRUST_300001_SM_1000_NS12placeholders2_2E
	.align		8
        /*0110*/ 	.dword	_ZN30_INTERNAL_896bbc8b_4_k_cu_main6thrust24THRUST_300001_SM_1000_NS12placeholders2_3E
	.align		8
        /*0118*/ 	.dword	_ZN30_INTERNAL_896bbc8b_4_k_cu_main6thrust24THRUST_300001_SM_1000_NS12placeholders2_4E
	.align		8
        /*0120*/ 	.dword	_ZN30_INTERNAL_896bbc8b_4_k_cu_main6thrust24THRUST_300001_SM_1000_NS12placeholders2_5E
	.align		8
        /*0128*/ 	.dword	_ZN30_INTERNAL_896bbc8b_4_k_cu_main6thrust24THRUST_300001_SM_1000_NS12placeholders2_6E
	.align		8
        /*0130*/ 	.dword	_ZN30_INTERNAL_896bbc8b_4_k_cu_main6thrust24THRUST_300001_SM_1000_NS12placeholders2_7E
	.align		8
        /*0138*/ 	.dword	_ZN30_INTERNAL_896bbc8b_4_k_cu_main6thrust24THRUST_300001_SM_1000_NS12placeholders2_8E
	.align		8
        /*0140*/ 	.dword	_ZN30_INTERNAL_896bbc8b_4_k_cu_main6thrust24THRUST_300001_SM_1000_NS12placeholders2_9E
	.align		8
        /*0148*/ 	.dword	_ZN30_INTERNAL_896bbc8b_4_k_cu_main6thrust24THRUST_300001_SM_1000_NS12placeholders3_10E
	.align		8
        /*0150*/ 	.dword	_ZN30_INTERNAL_896bbc8b_4_k_cu_main6thrust24THRUST_300001_SM_1000_NS3seqE


//--------------------- .text._ZN3cub18CUB_300001_SM_10006detail6select23DeviceSelectSweepKernelINS2_10policy_hubIxNS0_8NullTypeEiLb0ELNS0_10SelectImplE0EE10Policy1000EN6thrust24THRUST_300001_SM_1000_NS17counting_iteratorIxNSA_11use_defaultESC_SC_EEPS5_NSA_6detail15normal_iteratorINSA_10device_ptrIxEEEEPlNS0_13ScanTileStateIiLb1EEE17ConstraintCheckerS5_iNS2_19streaming_context_tIlLb1EEELS6_0EEEvT0_T1_T2_T3_T4_T5_T6_T7_iT8_NS1_7vsmem_tE --------------------------
	.section	.text._ZN3cub18CUB_300001_SM_10006detail6select23DeviceSelectSweepKernelINS2_10policy_hubIxNS0_8NullTypeEiLb0ELNS0_10SelectImplE0EE10Policy1000EN6thrust24THRUST_300001_SM_1000_NS17counting_iteratorIxNSA_11use_defaultESC_SC_EEPS5_NSA_6detail15normal_iteratorINSA_10device_ptrIxEEEEPlNS0_13ScanTileStateIiLb1EEE17ConstraintCheckerS5_iNS2_19streaming_context_tIlLb1EEELS6_0EEEvT0_T1_T2_T3_T4_T5_T6_T7_iT8_NS1_7vsmem_tE,"ax",@progbits
	.align	128
        .global         _ZN3cub18CUB_300001_SM_10006detail6select23DeviceSelectSweepKernelINS2_10policy_hubIxNS0_8NullTypeEiLb0ELNS0_10SelectImplE0EE10Policy1000EN6thrust24THRUST_300001_SM_1000_NS17counting_iteratorIxNSA_11use_defaultESC_SC_EEPS5_NSA_6detail15normal_iteratorINSA_10device_ptrIxEEEEPlNS0_13ScanTileStateIiLb1EEE17ConstraintCheckerS5_iNS2_19streaming_context_tIlLb1EEELS6_0EEEvT0_T1_T2_T3_T4_T5_T6_T7_iT8_NS1_7vsmem_tE
        .type           _ZN3cub18CUB_300001_SM_10006detail6select23DeviceSelectSweepKernelINS2_10policy_hubIxNS0_8NullTypeEiLb0ELNS0_10SelectImplE0EE10Policy1000EN6thrust24THRUST_300001_SM_1000_NS17counting_iteratorIxNSA_11use_defaultESC_SC_EEPS5_NSA_6detail15normal_iteratorINSA_10device_ptrIxEEEEPlNS0_13ScanTileStateIiLb1EEE17ConstraintCheckerS5_iNS2_19streaming_context_tIlLb1EEELS6_0EEEvT0_T1_T2_T3_T4_T5_T6_T7_iT8_NS1_7vsmem_tE,@function
        .size           _ZN3cub18CUB_300001_SM_10006detail6select23DeviceSelectSweepKernelINS2_10policy_hubIxNS0_8NullTypeEiLb0ELNS0_10SelectImplE0EE10Policy1000EN6thrust24THRUST_300001_SM_1000_NS17counting_iteratorIxNSA_11use_defaultESC_SC_EEPS5_NSA_6detail15normal_iteratorINSA_10device_ptrIxEEEEPlNS0_13ScanTileStateIiLb1EEE17ConstraintCheckerS5_iNS2_19streaming_context_tIlLb1EEELS6_0EEEvT0_T1_T2_T3_T4_T5_T6_T7_iT8_NS1_7vsmem_tE,(.L_x_1624 - _ZN3cub18CUB_300001_SM_10006detail6select23DeviceSelectSweepKernelINS2_10policy_hubIxNS0_8NullTypeEiLb0ELNS0_10SelectImplE0EE10Policy1000EN6thrust24THRUST_300001_SM_1000_NS17counting_iteratorIxNSA_11use_defaultESC_SC_EEPS5_NSA_6detail15normal_iteratorINSA_10device_ptrIxEEEEPlNS0_13ScanTileStateIiLb1EEE17ConstraintCheckerS5_iNS2_19streaming_context_tIlLb1EEELS6_0EEEvT0_T1_T2_T3_T4_T5_T6_T7_iT8_NS1_7vsmem_tE)
        .other          _ZN3cub18CUB_300001_SM_10006detail6select23DeviceSelectSweepKernelINS2_10policy_hubIxNS0_8NullTypeEiLb0ELNS0_10SelectImplE0EE10Policy1000EN6thrust24THRUST_300001_SM_1000_NS17counting_iteratorIxNSA_11use_defaultESC_SC_EEPS5_NSA_6detail15normal_iteratorINSA_10device_ptrIxEEEEPlNS0_13ScanTileStateIiLb1EEE17ConstraintCheckerS5_iNS2_19streaming_context_tIlLb1EEELS6_0EEEvT0_T1_T2_T3_T4_T5_T6_T7_iT8_NS1_7vsmem_tE,@"STO_CUDA_ENTRY STV_DEFAULT"
_ZN3cub18CUB_300001_SM_10006detail6select23DeviceSelectSweepKernelINS2_10policy_hubIxNS0_8NullTypeEiLb0ELNS0_10SelectImplE0EE10Policy1000EN6thrust24THRUST_300001_SM_1000_NS17counting_iteratorIxNSA_11use_defaultESC_SC_EEPS5_NSA_6detail15normal_iteratorINSA_10device_ptrIxEEEEPlNS0_13ScanTileStateIiLb1EEE17ConstraintCheckerS5_iNS2_19streaming_context_tIlLb1EEELS6_0EEEvT0_T1_T2_T3_T4_T5_T6_T7_iT8_NS1_7vsmem_tE:
.text._ZN3cub18CUB_300001_SM_10006detail6select23DeviceSelectSweepKernelINS2_10policy_hubIxNS0_8NullTypeEiLb0ELNS0_10SelectImplE0EE10Policy1000EN6thrust24THRUST_300001_SM_1000_NS17counting_iteratorIxNSA_11use_defaultESC_SC_EEPS5_NSA_6detail15normal_iteratorINSA_10device_ptrIxEEEEPlNS0_13ScanTileStateIiLb1EEE17ConstraintCheckerS5_iNS2_19streaming_context_tIlLb1EEELS6_0EEEvT0_T1_T2_T3_T4_T5_T6_T7_iT8_NS1_7vsmem_tE:
[----:B------:R-:W0:Y:S08]  /*0000*/  LDC R1, c[0x0][0x37c] ;  /* 0x0000df00ff017b82 */ /* 0x000e300000000800 */
[----:B------:R-:W-:Y:S01]  /*0010*/  S2UR UR5, SR_CTAID.X ;  /* 0x00000000000579c3 */ /* 0x000fe20000002500 */
[----:B------:R-:W1:Y:S01]  /*0020*/  LDCU UR4, c[0x0][0x374] ;  /* 0x00006e80ff0477ac */ /* 0x000e620008000800 */
[----:B0-----:R-:W-:Y:S01]  /*0030*/  VIADD R1, R1, 0xfffffbf8 ;  /* 0xfffffbf801017836 */ /* 0x001fe20000000000 */
[----:B------:R-:W0:Y:S05]  /*0040*/  LDCU UR7, c[0x0][0x3d0] ;  /* 0x00007a00ff0777ac */ /* 0x000e2a0008000800 */
[----:B------:R-:W1:Y:S01]  /*0050*/  S2UR UR6, SR_CTAID.Y ;  /* 0x00000000000679c3 */ /* 0x000e620000002600 */
[----:B------:R-:W2:Y:S01]  /*0060*/  LDCU.64 UR12, c[0x0][0x358] ;  /* 0x00006b00ff0c77ac */ /* 0x000ea20008000a00 */
[----:B-1----:R-:W-:-:S02]  /*0070*/  UIMAD UR5, UR5, UR4, UR6 ;  /* 0x00000004050572a4 */ /* 0x002fc4000f8e0206 */
[----:B0-----:R-:W-:Y:S02]  /*0080*/  UIADD3 UR6, UPT, UPT, UR7, -0x1, URZ ;  /* 0xffffffff07067890 */ /* 0x001fe4000fffe0ff */
[----:B------:R-:W-:Y:S02]  /*0090*/  UIMAD UR4, UR5, 0x1080, URZ ;  /* 0x00001080050478a4 */ /* 0x000fe4000f8e02ff */
[----:B------:R-:W-:-:S09]  /*00a0*/  UISETP.GE.AND UP0, UPT, UR5, UR6, UPT ;  /* 0x000000060500728c */ /* 0x000fd2000bf06270 */
[----:B--2---:R-:W-:Y:S05]  /*00b0*/  BRA.U UP0, `(.L_x_0) ;  /* 0x0000040500507547 */ /* 0x004fea000b800000 */
[----:B------:R-:W-:-:S09]  /*00c0*/  UISETP.NE.AND UP0, UPT, UR5, URZ, UPT ;  /* 0x000000ff0500728c */ /* 0x000fd2000bf05270 */
[----:B------:R-:W-:Y:S05]  /*00d0*/  BRA.U UP0, `(.L_x_1) ;  /* 0x00000209002c7547 */ /* 0x000fea000b800000 */
[----:B------:R-:W0:Y:S01]  /*00e0*/  S2R R2, SR_TID.X ;  /* 0x0000000000027919 */ /* 0x000e220000002100 */
[----:B------:R-:W1:Y:S01]  /*00f0*/  LDCU.U8 UR10, c[0x0][0x3d8] ;  /* 0x00007b00ff0a77ac */ /* 0x000e620008000000 */
[----:B------:R-:W2:Y:S01]  /*0100*/  S2UR UR5, SR_CgaCtaId ;  /* 0x00000000000579c3 */ /* 0x000ea20000008800 */
[----:B------:R-:W3:Y:S01]  /*0110*/  S2R R16, SR_LANEID ;  /* 0x0000000000107919 */ /* 0x000ee20000000000 */
[----:B------:R-:W4:Y:S01]  /*0120*/  LDCU.64 UR6, c[0x0][0x3e8] ;  /* 0x00007d00ff0677ac */ /* 0x000f220008000a00 */
[----:B------:R-:W5:Y:S05]  /*0130*/  LDCU.64 UR8, c[0x0][0x380] ;  /* 0x00007000ff0877ac */ /* 0x000f6a0008000a00 */
[----:B------:R-:W3:Y:S01]  /*0140*/  LDC.64 R120, c[0x0][0x3b0] ;  /* 0x0000ec00ff787b82 */ /* 0x000ee20000000a00 */
[----:B-1----:R-:W-:-:S04]  /*0150*/  UISETP.NE.AND UP0, UPT, UR10, URZ, UPT ;  /* 0x000000ff0a00728c */ /* 0x002fc8000bf05270 */
[----:B----4-:R-:W-:Y:S02]  /*0160*/  USEL UR6, UR6, URZ, !UP0 ;  /* 0x000000ff06067287 */ /* 0x010fe4000c000000 */
[----:B------:R-:W-:Y:S02]  /*0170*/  USEL UR7, UR7, URZ, !UP0 ;  /* 0x000000ff07077287 */ /* 0x000fe4000c000000 */
[----:B-----5:R-:W-:-:S03]  /*0180*/  UIADD3 UR6, UP0, UP1, UR6, UR8, UR4 ;  /* 0x0000000806067290 */ /* 0x020fc6000f91e004 */
[----:B------:R-:W-:Y:S01]  /*0190*/  UMOV UR4, 0x400 ;  /* 0x0000040000047882 */ /* 0x000fe20000000000 */
[----:B------:R-:W-:Y:S01]  /*01a0*/  UIADD3.X UR7, UPT, UPT, UR7, UR9, URZ, UP0, UP1 ;  /* 0x0000000907077290 */ /* 0x000fe200087e24ff */
[C---:B0-----:R-:W-:Y:S01]  /*01b0*/  LOP3.LUT R0, R2.reuse, 0x1f, RZ, 0xc0, !PT ;  /* 0x0000001f02007812 */ /* 0x041fe200078ec0ff */
[----:B--2---:R-:W-:Y:S01]  /*01c0*/  ULEA UR4, UR5, UR4, 0x18 ;  /* 0x0000000405047291 */ /* 0x004fe2000f8ec0ff */
[----:B------:R-:W-:Y:S02]  /*01d0*/  LOP3.LUT R3, R2, 0x3e0, RZ, 0xc0, !PT ;  /* 0x000003e002037812 */ /* 0x000fe400078ec0ff */
[----:B------:R-:W-:-:S03]  /*01e0*/  SHF.R.U32.HI R2, RZ, 0x5, R2 ;  /* 0x00000005ff027819 */ /* 0x000fc60000011602 */
[----:B------:R-:W-:Y:S02]  /*01f0*/  IMAD R0, R3, 0xb, R0 ;  /* 0x0000000b03007824 */ /* 0x000fe400078e0200 */
[----:B---3--:R-:W-:Y:S02]  /*0200*/  IMAD R5, R2, 0x160, R16 ;  /* 0x0000016002057824 */ /* 0x008fe400078e0210 */
[C---:B------:R-:W-:Y:S01]  /*0210*/  VIADD R4, R0.reuse, 0x20 ;  /* 0x0000002000047836 */ /* 0x040fe20000000000 */
[C---:B------:R-:W-:Y:S01]  /*0220*/  IADD3 R2, P0, PT, R0.reuse, UR6, RZ ;  /* 0x0000000600027c10 */ /* 0x040fe2000ff1e0ff */
[C---:B------:R-:W-:Y:S01]  /*0230*/  VIADD R6, R0.reuse, 0x40 ;  /* 0x0000004000067836 */ /* 0x040fe20000000000 */
[----:B------:R-:W-:Y:S01]  /*0240*/  LEA R15, R5, UR4, 0x3 ;  /* 0x00000004050f7c11 */ /* 0x000fe2000f8e18ff */
[C---:B------:R-:W-:Y:S01]  /*0250*/  VIADD R8, R0.reuse, 0x60 ;  /* 0x0000006000087836 */ /* 0x040fe20000000000 */
[----:B------:R-:W-:Y:S01]  /*0260*/  IADD3.X R3, PT, PT, RZ, UR7, RZ, P0, !PT ;  /* 0x00000007ff037c10 */ /* 0x000fe200087fe4ff */
[----:B------:R-:W-:Y:S01]  /*0270*/  VIADD R12, R0, 0xa0 ;  /* 0x000000a0000c7836 */ /* 0x000fe20000000000 */
[----:B------:R-:W-:Y:S01]  /*0280*/  IADD3 R4, P0, PT, R4, UR6, RZ ;  /* 0x0000000604047c10 */ /* 0x000fe2000ff1e0ff */
[----:B------:R-:W-:Y:S01]  /*0290*/  VIADD R14, R0, 0x120 ;  /* 0x00000120000e7836 */ /* 0x000fe20000000000 */
[----:B------:R-:W-:Y:S01]  /*02a0*/  IADD3 R6, P1, PT, R6, UR6, RZ ;  /* 0x0000000606067c10 */ /* 0x000fe2000ff3e0ff */
[----:B------:R0:W-:Y:S01]  /*02b0*/  STS.64 [R15], R2 ;  /* 0x000000020f007388 */ /* 0x0001e20000000a00 */
[----:B------:R-:W-:Y:S01]  /*02c0*/  IADD3 R10, PT, PT, R0, 0x80, RZ ;  /* 0x00000080000a7810 */ /* 0x000fe20007ffe0ff */
[----:B------:R-:W-:Y:S01]  /*02d0*/  IMAD.X R5, RZ, RZ, UR7, P0 ;  /* 0x00000007ff057e24 */ /* 0x000fe200080e06ff */
[----:B------:R-:W-:-:S02]  /*02e0*/  IADD3 R8, P0, PT, R8, UR6, RZ ;  /* 0x0000000608087c10 */ /* 0x000fc4000ff1e0ff */
[----:B------:R-:W-:Y:S02]  /*02f0*/  IADD3.X R7, PT, PT, RZ, UR7, RZ, P1, !PT ;  /* 0x00000007ff077c10 */ /* 0x000fe40008ffe4ff */
[----:B------:R1:W-:Y:S01]  /*0300*/  STS.64 [R15+0x100], R4 ;  /* 0x000100040f007388 */ /* 0x0003e20000000a00 */
[----:B------:R-:W-:Y:S01]  /*0310*/  IADD3 R10, P2, PT, R10, UR6, RZ ;  /* 0x000000060a0a7c10 */ /* 0x000fe2000ff5e0ff */
[----:B------:R-:W-:Y:S01]  /*0320*/  IMAD.X R9, RZ, RZ, UR7, P0 ;  /* 0x00000007ff097e24 */ /* 0x000fe200080e06ff */
[----:B------:R-:W-:Y:S01]  /*0330*/  IADD3 R12, P1, PT, R12, UR6, RZ ;  /* 0x000000060c0c7c10 */ /* 0x000fe2000ff3e0ff */
[----:B------:R2:W-:Y:S01]  /*0340*/  STS.64 [R15+0x200], R6 ;  /* 0x000200060f007388 */ /* 0x0005e20000000a00 */
[----:B0-----:R-:W-:Y:S02]  /*0350*/  VIADD R2, R0, 0xc0 ;  /* 0x000000c000027836 */ /* 0x001fe40000000000 */
[----:B------:R-:W-:Y:S01]  /*0360*/  IADD3.X R13, PT, PT, RZ, UR7, RZ, P1, !PT ;  /* 0x00000007ff0d7c10 */ /* 0x000fe20008ffe4ff */
[----:B------:R-:W-:Y:S01]  /*0370*/  IMAD.X R11, RZ, RZ, UR7, P2 ;  /* 0x00000007ff0b7e24 */ /* 0x000fe200090e06ff */
[----:B------:R0:W-:Y:S01]  /*0380*/  STS.64 [R15+0x300], R8 ;  /* 0x000300080f007388 */ /* 0x0001e20000000a00 */
[----:B------:R-:W-:Y:S01]  /*0390*/  IADD3 R2, P0, PT, R2, UR6, RZ ;  /* 0x0000000602027c10 */ /* 0x000fe2000ff1e0ff */
[C---:B-1----:R-:W-:Y:S01]  /*03a0*/  VIADD R4, R0.reuse, 0xe0 ;  /* 0x000000e000047836 */ /* 0x042fe20000000000 */
[C---:B------:R-:W-:Y:S01]  /*03b0*/  IADD3 R5, PT, PT, R0.reuse, 0x100, RZ ;  /* 0x0000010000057810 */ /* 0x040fe20007ffe0ff */
[----:B------:R1:W-:Y:S01]  /*03c0*/  STS.64 [R15+0x400], R10 ;  /* 0x0004000a0f007388 */ /* 0x0003e20000000a00 */
[----:B------:R-:W-:Y:S01]  /*03d0*/  IADD3 R0, PT, PT, R0, 0x140, RZ ;  /* 0x0000014000007810 */ /* 0x000fe20007ffe0ff */
[----:B------:R-:W-:Y:S01]  /*03e0*/  IMAD.X R3, RZ, RZ, UR7, P0 ;  /* 0x00000007ff037e24 */ /* 0x000fe200080e06ff */
[----:B------:R-:W-:Y:S01]  /*03f0*/  IADD3 R4, P1, PT, R4, UR6, RZ ;  /* 0x0000000604047c10 */ /* 0x000fe2000ff3e0ff */
[----:B------:R-:W-:Y:S01]  /*0400*/  STS.64 [R15+0x500], R12 ;  /* 0x0005000c0f007388 */ /* 0x000fe20000000a00 */
[----:B--2---:R-:W-:-:S02]  /*0410*/  IADD3 R6, P0, PT, R5, UR6, RZ ;  /* 0x0000000605067c10 */ /* 0x004fc4000ff1e0ff */
[----:B0-----:R-:W-:Y:S01]  /*0420*/  IADD3 R8, P2, PT, R14, UR6, RZ ;  /* 0x000000060e087c10 */ /* 0x001fe2000ff5e0ff */
[----:B------:R-:W-:Y:S01]  /*0430*/  IMAD.X R5, RZ, RZ, UR7, P1 ;  /* 0x00000007ff057e24 */ /* 0x000fe200088e06ff */
[----:B------:R-:W-:Y:S01]  /*0440*/  STS.64 [R15+0x600], R2 ;  /* 0x000600020f007388 */ /* 0x000fe20000000a00 */
[----:B------:R-:W-:Y:S01]  /*0450*/  IMAD.X R7, RZ, RZ, UR7, P0 ;  /* 0x00000007ff077e24 */ /* 0x000fe200080e06ff */
[----:B------:R-:W-:Y:S02]  /*0460*/  IADD3.X R9, PT, PT, RZ, UR7, RZ, P2, !PT ;  /* 0x00000007ff097c10 */ /* 0x000fe400097fe4ff */
[----:B-1----:R-:W-:Y:S01]  /*0470*/  IADD3 R10, P1, PT, R0, UR6, RZ ;  /* 0x00000006000a7c10 */ /* 0x002fe2000ff3e0ff */
[----:B------:R-:W-:Y:S04]  /*0480*/  STS.64 [R15+0x700], R4 ;  /* 0x000700040f007388 */ /* 0x000fe80000000a00 */
[----:B------:R-:W-:Y:S01]  /*0490*/  IMAD.X R11, RZ, RZ, UR7, P1 ;  /* 0x00000007ff0b7e24 */ /* 0x000fe200088e06ff */
[----:B------:R-:W-:Y:S04]  /*04a0*/  STS.64 [R15+0x800], R6 ;  /* 0x000800060f007388 */ /* 0x000fe80000000a00 */
[----:B------:R-:W-:Y:S04]  /*04b0*/  STS.64 [R15+0x900], R8 ;  /* 0x000900080f007388 */ /* 0x000fe80000000a00 */
[----:B------:R-:W-:Y:S01]  /*04c0*/  STS.64 [R15+0xa00], R10 ;  /* 0x000a000a0f007388 */ /* 0x000fe20000000a00 */
[----:B------:R-:W-:-:S03]  /*04d0*/  NOP ;  /* 0x0000000000007918 */ /* 0x000fc60000000000 */
[----:B------:R-:W2:Y:S01]  /*04e0*/  LDG.E.64 R120, desc[UR12][R120.64+0x48] ;  /* 0x0000480c78787981 */ /* 0x000ea2000c1e1b00 */
[----:B------:R-:W-:Y:S01]  /*04f0*/  IMAD R0, R16, 0x50, R15 ;  /* 0x0000005010007824 */ /* 0x000fe200078e020f */
[----:B------:R-:W-:Y:S04]  /*0500*/  BSSY.RECONVERGENT B0, `(.L_x_2) ;  /* 0x0000040000007945 */ /* 0x000fe80003800200 */
[----:B------:R-:W0:Y:S04]  /*0510*/  LDS.64 R6, [R0+0x8] ;  /* 0x0000080000067984 */ /* 0x000e280000000a00 */
[----:B------:R-:W1:Y:S04]  /*0520*/  LDS.64 R8, [R0] ;  /* 0x0000000000087984 */ /* 0x000e680000000a00 */
[----:B------:R-:W3:Y:S04]  /*0530*/  LDS.64 R4, [R0+0x10] ;  /* 0x0000100000047984 */ /* 0x000ee80000000a00 */
[----:B------:R-:W4:Y:S04]  /*0540*/  LDS.64 R2, [R0+0x18] ;  /* 0x0000180000027984 */ /* 0x000f280000000a00 */
[----:B0-----:R-:W-:Y:S04]  /*0550*/  STL.64 [R1+0x2f8], R6 ;  /* 0x0002f80601007387 */ /* 0x001fe80000100a00 */
[----:B-1----:R-:W-:Y:S04]  /*0560*/  STL.64 [R1+0x300], R8 ;  /* 0x0003000801007387 */ /* 0x002fe80000100a00 */
[----:B---3--:R-:W-:Y:S04]  /*0570*/  STL.64 [R1+0x2f0], R4 ;  /* 0x0002f00401007387 */ /* 0x008fe80000100a00 */
[----:B------:R-:W0:Y:S04]  /*0580*/  LDS.64 R4, [R0+0x20] ;  /* 0x0000200000047984 */ /* 0x000e280000000a00 */
[----:B----4-:R-:W-:Y:S04]  /*0590*/  STL.64 [R1+0x2e8], R2 ;  /* 0x0002e80201007387 */ /* 0x010fe80000100a00 */
[----:B------:R-:W1:Y:S04]  /*05a0*/  LDS.64 R2, [R0+0x28] ;  /* 0x0000280000027984 */ /* 0x000e680000000a00 */
[----:B------:R-:W3:Y:S04]  /*05b0*/  LDS.64 R6, [R0+0x30] ;  /* 0x0000300000067984 */ /* 0x000ee80000000a00 */
[----:B0-----:R-:W-:Y:S04]  /*05c0*/  STL.64 [R1+0x2e0], R4 ;  /* 0x0002e00401007387 */ /* 0x001fe80000100a00 */
[----:B------:R-:W0:Y:S04]  /*05d0*/  LDS.64 R4, [R0+0x38] ;  /* 0x0000380000047984 */ /* 0x000e280000000a00 */
[----:B-1----:R-:W-:Y:S04]  /*05e0*/  STL.64 [R1+0x2d8], R2 ;  /* 0x0002d80201007387 */ /* 0x002fe80000100a00 */
[----:B------:R-:W1:Y:S04]  /*05f0*/  LDS.64 R2, [R0+0x40] ;  /* 0x0000400000027984 */ /* 0x000e680000000a00 */
[----:B---3--:R-:W-:Y:S04]  /*0600*/  STL.64 [R1+0x2d0], R6 ;  /* 0x0002d00601007387 */ /* 0x008fe80000100a00 */
[----:B------:R-:W3:Y:S04]  /*0610*/  LDS.64 R6, [R0+0x48] ;  /* 0x0000480000067984 */ /* 0x000ee80000000a00 */
[----:B0-----:R-:W-:Y:S04]  /*0620*/  STL.64 [R1+0x2c8], R4 ;  /* 0x0002c80401007387 */ /* 0x001fe80000100a00 */
[----:B------:R-:W0:Y:S04]  /*0630*/  LDS.64 R4, [R0+0x50] ;  /* 0x0000500000047984 */ /* 0x000e280000000a00 */
[----:B-1----:R2:W-:Y:S04]  /*0640*/  STL.64 [R1+0x2c0], R2 ;  /* 0x0002c00201007387 */ /* 0x0025e80000100a00 */
[----:B---3--:R1:W-:Y:S04]  /*0650*/  STL.64 [R1+0x2b8], R6 ;  /* 0x0002b80601007387 */ /* 0x0083e80000100a00 */
[----:B0-----:R1:W-:Y:S01]  /*0660*/  STL.64 [R1+0x2b0], R4 ;  /* 0x0002b00401007387 */ /* 0x0013e20000100a00 */
[----:B--2---:R-:W-:-:S04]  /*0670*/  LOP3.LUT R2, R9, R121, RZ, 0xfc, !PT ;  /* 0x0000007909027212 */ /* 0x004fc800078efcff */
[----:B------:R-:W-:-:S13]  /*0680*/  ISETP.NE.U32.AND P0, PT, R2, RZ, PT ;  /* 0x000000ff0200720c */ /* 0x000fda0003f05070 */
[----:B-1----:R-:W-:Y:S05]  /*0690*/  @P0 BRA `(.L_x_3) ;  /* 0x00000000005c0947 */ /* 0x002fea0003800000 */
[----:B------:R-:W0:Y:S01]  /*06a0*/  I2F.U32.RP R0, R120 ;  /* 0x0000007800007306 */ /* 0x000e220000209000 */
[----:B------:R-:W-:Y:S01]  /*06b0*/  IADD3 R5, PT, PT, RZ, -R120, RZ ;  /* 0x80000078ff057210 */ /* 0x000fe20007ffe0ff */
[----:B------:R-:W-:Y:S01]  /*06c0*/  IMAD.MOV.U32 R7, RZ, RZ, RZ ;  /* 0x000000ffff077224 */ /* 0x000fe200078e00ff */
[----:B------:R-:W-:Y:S01]  /*06d0*/  ISETP.NE.U32.AND P2, PT, R120, RZ, PT ;  /* 0x000000ff7800720c */ /* 0x000fe20003f45070 */
[----:B------:R-:W-:-:S04]  /*06e0*/  IMAD.MOV.U32 R11, RZ, RZ, RZ ;  /* 0x000000ffff0b7224 */ /* 0x000fc800078e00ff */
[----:B0-----:R-:W0:Y:S02]  /*06f0*/  MUFU.RCP R0, R0 ;  /* 0x0000000000007308 */ /* 0x001e240000001000 */
[----:B0-----:R-:W-:-:S06]  /*0700*/  VIADD R2, R0, 0xffffffe ;  /* 0x0ffffffe00027836 */ /* 0x001fcc0000000000 */
[----:B------:R0:W1:Y:S02]  /*0710*/  F2I.FTZ.U32.TRUNC.NTZ R3, R2 ;  /* 0x0000000200037305 */ /* 0x000064000021f000 */
[----:B0-----:R-:W-:Y:S02]  /*0720*/  IMAD.MOV.U32 R2, RZ, RZ, RZ ;  /* 0x000000ffff027224 */ /* 0x001fe400078e00ff */
[----:B-1----:R-:W-:-:S04]  /*0730*/  IMAD R5, R5, R3, RZ ;  /* 0x0000000305057224 */ /* 0x002fc800078e02ff */
[----:B------:R-:W-:-:S06]  /*0740*/  IMAD.HI.U32 R3, R3, R5, R2 ;  /* 0x0000000503037227 */ /* 0x000fcc00078e0002 */
[----:B------:R-:W-:-:S04]  /*0750*/  IMAD.HI.U32 R10, R3, R8, RZ ;  /* 0x00000008030a7227 */ /* 0x000fc800078e00ff */
[----:B------:R-:W-:-:S04]  /*0760*/  IMAD.MOV R3, RZ, RZ, -R10 ;  /* 0x000000ffff037224 */ /* 0x000fc800078e0a0a */
[----:B------:R-:W-:-:S05]  /*0770*/  IMAD R3, R120, R3, R8 ;  /* 0x0000000378037224 */ /* 0x000fca00078e0208 */
[----:B------:R-:W-:-:S13]  /*0780*/  ISETP.GE.U32.AND P0, PT, R3, R120, PT ;  /* 0x000000780300720c */ /* 0x000fda0003f06070 */
[----:B------:R-:W-:Y:S01]  /*0790*/  @P0 IADD3 R3, PT, PT, -R120, R3, RZ ;  /* 0x0000000378030210 */ /* 0x000fe20007ffe1ff */
[----:B------:R-:W-:-:S03]  /*07a0*/  @P0 VIADD R10, R10, 0x1 ;  /* 0x000000010a0a0836 */ /* 0x000fc60000000000 */
[----:B------:R-:W-:-:S13]  /*07b0*/  ISETP.GE.U32.AND P1, PT, R3, R120, PT ;  /* 0x000000780300720c */ /* 0x000fda0003f26070 */
[----:B------:R-:W-:Y:S01]  /*07c0*/  @P1 VIADD R10, R10, 0x1 ;  /* 0x000000010a0a1836 */ /* 0x000fe20000000000 */
[----:B------:R-:W-:-:S04]  /*07d0*/  @!P2 LOP3.LUT R10, RZ, R120, RZ, 0x33, !PT ;  /* 0x00000078ff0aa212 */ /* 0x000fc800078e33ff */
[----:B------:R-:W-:-:S05]  /*07e0*/  IADD3 R3, PT, PT, -R10, RZ, RZ ;  /* 0x000000ff0a037210 */ /* 0x000fca0007ffe1ff */
[----:B------:R-:W-:Y:S01]  /*07f0*/  IMAD R6, R120, R3, R8 ;  /* 0x0000000378067224 */ /* 0x000fe200078e0208 */
[----:B------:R-:W-:Y:S06]  /*0800*/  BRA `(.L_x_4) ;  /* 0x00000000003c7947 */ /* 0x000fec0003800000 */
.L_x_3:
[----:B------:R-:W-:Y:S01]  /*0810*/  MOV R6, R8 ;  /* 0x0000000800067202 */ /* 0x000fe20000000f00 */
[----:B------:R-:W-:Y:S01]  /*0820*/  IMAD.MOV.U32 R5, RZ, RZ, R9 ;  /* 0x000000ffff057224 */ /* 0x000fe200078e0009 */
[----:B------:R-:W-:Y:S01]  /*0830*/  MOV R3, R121 ;  /* 0x0000007900037202 */ /* 0x000fe20000000f00 */
[----:B------:R-:W-:Y:S01]  /*0840*/  IMAD.MOV.U32 R4, RZ, RZ, R120 ;  /* 0x000000ffff047224 */ /* 0x000fe200078e0078 */
[----:B------:R-:W-:-:S07]  /*0850*/  MOV R2, 0x870 ;  /* 0x0000087000027802 */ /* 0x000fce0000000f00 */
[----:B------:R-:W-:Y:S05]  /*0860*/  CALL.REL.NOINC `($__internal_0_$__cuda_sm20_div_s64) ;  /* 0x0000087c004c7944 */ /* 0x000fea0003c00000 */
[----:B------:R-:W2:Y:S01]  /*0870*/  LDL.64 R8, [R1+0x300] ;  /* 0x0003000001087983 */ /* 0x000ea20000100a00 */
[-C--:B------:R-:W-:Y:S01]  /*0880*/  IADD3 R5, P0, PT, RZ, -R4.reuse, RZ ;  /* 0x80000004ff057210 */ /* 0x080fe20007f1e0ff */
[----:B------:R-:W-:Y:S01]  /*0890*/  IMAD.MOV.U32 R11, RZ, RZ, R3 ;  /* 0x000000ffff0b7224 */ /* 0x000fe200078e0003 */
[----:B------:R-:W-:-:S03]  /*08a0*/  MOV R10, R4 ;  /* 0x00000004000a7202 */ /* 0x000fc60000000f00 */
[----:B------:R-:W-:-:S04]  /*08b0*/  IMAD.X R7, RZ, RZ, ~R3, P0 ;  /* 0x000000ffff077224 */ /* 0x000fc800000e0e03 */
[----:B------:R-:W-:Y:S02]  /*08c0*/  IMAD R0, R7, R120, RZ ;  /* 0x0000007807007224 */ /* 0x000fe400078e02ff */
[----:B--2---:R-:W-:-:S04]  /*08d0*/  IMAD.WIDE.U32 R6, R120, R5, R8 ;  /* 0x0000000578067225 */ /* 0x004fc800078e0008 */
[----:B------:R-:W-:-:S04]  /*08e0*/  IMAD R5, R121, R5, R0 ;  /* 0x0000000579057224 */ /* 0x000fc800078e0200 */
[----:B------:R-:W-:-:S07]  /*08f0*/  IMAD.IADD R7, R7, 0x1, R5 ;  /* 0x0000000107077824 */ /* 0x000fce00078e0205 */
.L_x_4:
[----:B------:R-:W-:Y:S05]  /*0900*/  BSYNC.RECONVERGENT B0 ;  /* 0x0000000000007941 */ /* 0x000fea0003800200 */
.L_x_2:
[----:B------:R-:W0:Y:S08]  /*0910*/  LDC.64 R118, c[0x0][0x3b0] ;  /* 0x0000ec00ff767b82 */ /* 0x000e300000000a00 */
[----:B------:R-:W1:Y:S01]  /*0920*/  LDC.64 R2, c[0x0][0x3c0] ;  /* 0x0000f000ff027b82 */ /* 0x000e620000000a00 */
[----:B0-----:R-:W2:Y:S04]  /*0930*/  LDG.E.64 R118, desc[UR12][R118.64+0x40] ;  /* 0x0000400c76767981 */ /* 0x001ea8000c1e1b00 */
[----:B-1----:R-:W3:Y:S04]  /*0940*/  LDG.E.64 R158, desc[UR12][R2.64+0xd8] ;  /* 0x0000d80c029e7981 */ /* 0x002ee8000c1e1b00 */
[----:B------:R0:W3:Y:S01]  /*0950*/  LDG.E.64 R154, desc[UR12][R2.64+0xe8] ;  /* 0x0000e80c029a7981 */ /* 0x0000e2000c1e1b00 */
[----:B------:R-:W-:Y:S01]  /*0960*/  BSSY.RECONVERGENT B0, `(.L_x_5) ;  /* 0x000002f000007945 */ /* 0x000fe20003800200 */
[----:B0-----:R-:W-:Y:S01]  /*0970*/  IMAD.MOV.U32 R2, RZ, RZ, R6 ;  /* 0x000000ffff027224 */ /* 0x001fe200078e0006 */
[----:B------:R-:W-:-:S04]  /*0980*/  MOV R3, R7 ;  /* 0x0000000700037202 */ /* 0x000fc80000000f00 */
[----:B------:R-:W3:Y:S01]  /*0990*/  I2F.F64.S64 R8, R2 ;  /* 0x0000000200087312 */ /* 0x000ee20000301c00 */
[----:B--2---:R-:W-:-:S04]  /*09a0*/  LOP3.LUT R0, R11, R119, RZ, 0xfc, !PT ;  /* 0x000000770b007212 */ /* 0x004fc800078efcff */
[----:B------:R-:W-:Y:S01]  /*09b0*/  ISETP.NE.U32.AND P0, PT, R0, RZ, PT ;  /* 0x000000ff0000720c */ /* 0x000fe20003f05070 */
[----:B---3--:R-:W-:-:S12]  /*09c0*/  DFMA R8, R8, R154, R158 ;  /* 0x0000009a0808722b */ /* 0x008fd8000000009e */
[----:B------:R-:W-:Y:S05]  /*09d0*/  @P0 BRA `(.L_x_6) ;  /* 0x00000000005c0947 */ /* 0x000fea0003800000 */
[----:B------:R-:W0:Y:S01]  /*09e0*/  I2F.U32.RP R0, R118 ;  /* 0x0000007600007306 */ /* 0x000e220000209000 */
[----:B------:R-:W-:Y:S01]  /*09f0*/  IMAD.MOV R5, RZ, RZ, -R118 ;  /* 0x000000ffff057224 */ /* 0x000fe200078e0a76 */
[----:B------:R-:W-:Y:S01]  /*0a00*/  ISETP.NE.U32.AND P2, PT, R118, RZ, PT ;  /* 0x000000ff7600720c */ /* 0x000fe20003f45070 */
[----:B------:R-:W-:Y:S01]  /*0a10*/  IMAD.MOV.U32 R13, RZ, RZ, RZ ;  /* 0x000000ffff0d7224 */ /* 0x000fe200078e00ff */
[----:B------:R-:W-:-:S04]  /*0a20*/  MOV R7, RZ ;  /* 0x000000ff00077202 */ /* 0x000fc80000000f00 */
[----:B0-----:R-:W0:Y:S02]  /*0a30*/  MUFU.RCP R0, R0 ;  /* 0x0000000000007308 */ /* 0x001e240000001000 */
[----:B0-----:R-:W-:-:S06]  /*0a40*/  VIADD R2, R0, 0xffffffe ;  /* 0x0ffffffe00027836 */ /* 0x001fcc0000000000 */
[----:B------:R0:W1:Y:S02]  /*0a50*/  F2I.FTZ.U32.TRUNC.NTZ R3, R2 ;  /* 0x0000000200037305 */ /* 0x000064000021f000 */
[----:B0-----:R-:W-:Y:S01]  /*0a60*/  MOV R2, RZ ;  /* 0x000000ff00027202 */ /* 0x001fe20000000f00 */
[----:B-1----:R-:W-:-:S04]  /*0a70*/  IMAD R5, R5, R3, RZ ;  /* 0x0000000305057224 */ /* 0x002fc800078e02ff */
[----:B------:R-:W-:-:S06]  /*0a80*/  IMAD.HI.U32 R3, R3, R5, R2 ;  /* 0x0000000503037227 */ /* 0x000fcc00078e0002 */
[----:B------:R-:W-:-:S04]  /*0a90*/  IMAD.HI.U32 R12, R3, R10, RZ ;  /* 0x0000000a030c7227 */ /* 0x000fc800078e00ff */
[----:B------:R-:W-:-:S04]  /*0aa0*/  IMAD.MOV R3, RZ, RZ, -R12 ;  /* 0x000000ffff037224 */ /* 0x000fc800078e0a0c */
[----:B------:R-:W-:-:S05]  /*0ab0*/  IMAD R3, R118, R3, R10 ;  /* 0x0000000376037224 */ /* 0x000fca00078e020a */
[----:B------:R-:W-:-:S13]  /*0ac0*/  ISETP.GE.U32.AND P0, PT, R3, R118, PT ;  /* 0x000000760300720c */ /* 0x000fda0003f06070 */
[----:B------:R-:W-:Y:S01]  /*0ad0*/  @P0 IMAD.IADD R3, R3, 0x1, -R118 ;  /* 0x0000000103030824 */ /* 0x000fe200078e0a76 */
[----:B------:R-:W-:-:S04]  /*0ae0*/  @P0 IADD3 R12, PT, PT, R12, 0x1, RZ ;  /* 0x000000010c0c0810 */ /* 0x000fc80007ffe0ff */
[----:B------:R-:W-:-:S13]  /*0af0*/  ISETP.GE.U32.AND P1, PT, R3, R118, PT ;  /* 0x000000760300720c */ /* 0x000fda0003f26070 */
[----:B------:R-:W-:Y:S01]  /*0b00*/  @P1 VIADD R12, R12, 0x1 ;  /* 0x000000010c0c1836 */ /* 0x000fe20000000000 */
[----:B------:R-:W-:-:S05]  /*0b10*/  @!P2 LOP3.LUT R12, RZ, R118, RZ, 0x33, !PT ;  /* 0x00000076ff0ca212 */ /* 0x000fca00078e33ff */
[----:B------:R-:W-:-:S04]  /*0b20*/  IMAD.MOV R3, RZ, RZ, -R12 ;  /* 0x000000ffff037224 */ /* 0x000fc800078e0a0c */
[----:B------:R-:W-:Y:S01]  /*0b30*/  IMAD R6, R118, R3, R10 ;  /* 0x0000000376067224 */ /* 0x000fe200078e020a */
[----:B------:R-:W-:Y:S06]  /*0b40*/  BRA `(.L_x_7) ;  /* 0x0000000000407947 */ /* 0x000fec0003800000 */
.L_x_6:
[----:B------:R-:W-:Y:S01]  /*0b50*/  IMAD.MOV.U32 R6, RZ, RZ, R10 ;  /* 0x000000ffff067224 */ /* 0x000fe200078e000a */
[----:B------:R-:W-:Y:S01]  /*0b60*/  MOV R5, R11 ;  /* 0x0000000b00057202 */ /* 0x000fe20000000f00 */
[----:B------:R-:W-:Y:S01]  /*0b70*/  IMAD.MOV.U32 R4, RZ, RZ, R118 ;  /* 0x000000ffff047224 */ /* 0x000fe200078e0076 */
[----:B------:R-:W-:Y:S01]  /*0b80*/  MOV R2, 0xbb0 ;  /* 0x00000bb000027802 */ /* 0x000fe20000000f00 */
[----:B------:R-:W-:-:S07]  /*0b90*/  IMAD.MOV.U32 R3, RZ, RZ, R119 ;  /* 0x000000ffff037224 */ /* 0x000fce00078e0077 */
[----:B------:R-:W-:Y:S05]  /*0ba0*/  CALL.REL.NOINC `($__internal_0_$__cuda_sm20_div_s64) ;  /* 0x00000878007c7944 */ /* 0x000fea0003c00000 */
[----:B------:R-:W-:Y:S01]  /*0bb0*/  IADD3 R5, P0, PT, RZ, -R4, RZ ;  /* 0x80000004ff057210 */ /* 0x000fe20007f1e0ff */
[----:B------:R-:W-:Y:S02]  /*0bc0*/  IMAD.MOV.U32 R6, RZ, RZ, R10 ;  /* 0x000000ffff067224 */ /* 0x000fe400078e000a */
[----:B------:R-:W-:Y:S01]  /*0bd0*/  IMAD.MOV.U32 R12, RZ, RZ, R4 ;  /* 0x000000ffff0c7224 */ /* 0x000fe200078e0004 */
[----:B------:R-:W-:Y:S01]  /*0be0*/  IADD3.X R7, PT, PT, RZ, ~R3, RZ, P0, !PT ;  /* 0x80000003ff077210 */ /* 0x000fe200007fe4ff */
[----:B------:R-:W-:-:S04]  /*0bf0*/  IMAD.MOV.U32 R13, RZ, RZ, R3 ;  /* 0x000000ffff0d7224 */ /* 0x000fc800078e0003 */
[----:B------:R-:W-:Y:S02]  /*0c00*/  IMAD R0, R7, R118, RZ ;  /* 0x0000007607007224 */ /* 0x000fe400078e02ff */
[----:B------:R-:W-:Y:S02]  /*0c10*/  IMAD.MOV.U32 R7, RZ, RZ, R11 ;  /* 0x000000ffff077224 */ /* 0x000fe400078e000b */
[----:B------:R-:W-:-:S04]  /*0c20*/  IMAD.WIDE.U32 R6, R118, R5, R6 ;  /* 0x0000000576067225 */ /* 0x000fc800078e0006 */
[----:B------:R-:W-:-:S05]  /*0c30*/  IMAD R5, R119, R5, R0 ;  /* 0x0000000577057224 */ /* 0x000fca00078e0200 */
[----:B------:R-:W-:-:S07]  /*0c40*/  IADD3 R7, PT, PT, R7, R5, RZ ;  /* 0x0000000507077210 */ /* 0x000fce0007ffe0ff */
.L_x_7:
[----:B------:R-:W-:Y:S05]  /*0c50*/  BSYNC.RECONVERGENT B0 ;  /* 0x0000000000007941 */ /* 0x000fea0003800200 */
.L_x_5:
[----:B------:R-:W0:Y:S08]  /*0c60*/  LDC.64 R116, c[0x0][0x3b0] ;  /* 0x0000ec00ff747b82 */ /* 0x000e300000000a00 */
[----:B------:R-:W1:Y:S01]  /*0c70*/  LDC.64 R2, c[0x0][0x3c0] ;  /* 0x0000f000ff027b82 */ /* 0x000e620000000a00 */
[----:B0-----:R-:W2:Y:S04]  /*0c80*/  LDG.E.64 R116, desc[UR12][R116.64+0x38] ;  /* 0x0000380c74747981 */ /* 0x001ea8000c1e1b00 */
[----:B-1----:R-:W3:Y:S04]  /*0c90*/  LDG.E.64 R150, desc[UR12][R2.64+0xc0] ;  /* 0x0000c00c02967981 */ /* 0x002ee8000c1e1b00 */
[----:B------:R0:W3:Y:S01]  /*0ca0*/  LDG.E.64 R148, desc[UR12][R2.64+0xd0] ;  /* 0x0000d00c02947981 */ /* 0x0000e2000c1e1b00 */
[----:B------:R-:W-:Y:S01]  /*0cb0*/  BSSY.RECONVERGENT B0, `(.L_x_8) ;  /* 0x000002f000007945 */ /* 0x000fe20003800200 */
[----:B0-----:R-:W-:Y:S01]  /*0cc0*/  MOV R2, R6 ;  /* 0x0000000600027202 */ /* 0x001fe20000000f00 */
[----:B------:R-:W-:-:S04]  /*0cd0*/  IMAD.MOV.U32 R3, RZ, RZ, R7 ;  /* 0x000000ffff037224 */ /* 0x000fc800078e0007 */
[----:B------:R-:W3:Y:S01]  /*0ce0*/  I2F.F64.S64 R10, R2 ;  /* 0x00000002000a7312 */ /* 0x000ee20000301c00 */
[----:B--2---:R-:W-:-:S04]  /*0cf0*/  LOP3.LUT R0, R13, R117, RZ, 0xfc, !PT ;  /* 0x000000750d007212 */ /* 0x004fc800078efcff */
[----:B------:R-:W-:Y:S01]  /*0d00*/  ISETP.NE.U32.AND P0, PT, R0, RZ, PT ;  /* 0x000000ff0000720c */ /* 0x000fe20003f05070 */
[----:B---3--:R-:W-:-:S12]  /*0d10*/  DFMA R10, R10, R148, R150 ;  /* 0x000000940a0a722b */ /* 0x008fd80000000096 */
[----:B------:R-:W-:Y:S05]  /*0d20*/  @P0 BRA `(.L_x_9) ;  /* 0x00000000005c0947 */ /* 0x000fea0003800000 */
        /* <DEDUP_REMOVED lines=23> */
.L_x_9:
[----:B------:R-:W-:Y:S01]  /*0ea0*/  MOV R6, R12 ;  /* 0x0000000c00067202 */ /* 0x000fe20000000f00 */
[----:B------:R-:W-:Y:S01]  /*0eb0*/  IMAD.MOV.U32 R5, RZ, RZ, R13 ;  /* 0x000000ffff057224 */ /* 0x000fe200078e000d */
[----:B------:R-:W-:Y:S01]  /*0ec0*/  MOV R3, R117 ;  /* 0x0000007500037202 */ /* 0x000fe20000000f00 */
[----:B------:R-:W-:Y:S01]  /*0ed0*/  IMAD.MOV.U32 R4, RZ, RZ, R116 ;  /* 0x000000ffff047224 */ /* 0x000fe200078e0074 */
[----:B------:R-:W-:-:S07]  /*0ee0*/  MOV R2, 0xf00 ;  /* 0x00000f0000027802 */ /* 0x000fce0000000f00 */
[----:B------:R-:W-:Y:S05]  /*0ef0*/  CALL.REL.NOINC `($__internal_0_$__cuda_sm20_div_s64) ;  /* 0x0000087400a87944 */ /* 0x000fea0003c00000 */
[----:B------:R-:W-:Y:S01]  /*0f00*/  IADD3 R5, P0, PT, RZ, -R4, RZ ;  /* 0x80000004ff057210 */ /* 0x000fe20007f1e0ff */
[----:B------:R-:W-:Y:S01]  /*0f10*/  IMAD.MOV.U32 R6, RZ, RZ, R12 ;  /* 0x000000ffff067224 */ /* 0x000fe200078e000c */
[----:B------:R-:W-:Y:S01]  /*0f20*/  MOV R15, R3 ;  /* 0x00000003000f7202 */ /* 0x000fe20000000f00 */
[----:B------:R-:W-:Y:S02]  /*0f30*/  IMAD.MOV.U32 R14, RZ, RZ, R4 ;  /* 0x000000ffff0e7224 */ /* 0x000fe400078e0004 */
[----:B------:R-:W-:-:S04]  /*0f40*/  IMAD.X R7, RZ, RZ, ~R3, P0 ;  /* 0x000000ffff077224 */ /* 0x000fc800000e0e03 */
[----:B------:R-:W-:Y:S01]  /*0f50*/  IMAD R0, R7, R116, RZ ;  /* 0x0000007407007224 */ /* 0x000fe200078e02ff */
[----:B------:R-:W-:-:S03]  /*0f60*/  MOV R7, R13 ;  /* 0x0000000d00077202 */ /* 0x000fc60000000f00 */
[----:B------:R-:W-:-:S04]  /*0f70*/  IMAD.WIDE.U32 R6, R116, R5, R6 ;  /* 0x0000000574067225 */ /* 0x000fc800078e0006 */
[----:B------:R-:W-:-:S04]  /*0f80*/  IMAD R5, R117, R5, R0 ;  /* 0x0000000575057224 */ /* 0x000fc800078e0200 */
[----:B------:R-:W-:-:S07]  /*0f90*/  IMAD.IADD R7, R7, 0x1, R5 ;  /* 0x0000000107077824 */ /* 0x000fce00078e0205 */
.L_x_10:
[----:B------:R-:W-:Y:S05]  /*0fa0*/  BSYNC.RECONVERGENT B0 ;  /* 0x0000000000007941 */ /* 0x000fea0003800200 */
.L_x_8:
[----:B------:R-:W0:Y:S08]  /*0fb0*/  LDC.64 R2, c[0x0][0x3c0] ;  /* 0x0000f000ff027b82 */ /* 0x000e300000000a00 */
[----:B------:R-:W1:Y:S01]  /*0fc0*/  LDC.64 R114, c[0x0][0x3b0] ;  /* 0x0000ec00ff727b82 */ /* 0x000e620000000a00 */
[----:B0-----:R-:W2:Y:S04]  /*0fd0*/  LDG.E.64 R4, desc[UR12][R2.64+0xa8] ;  /* 0x0000a80c02047981 */ /* 0x001ea8000c1e1b00 */
[----:B------:R0:W3:Y:S04]  /*0fe0*/  LDG.E.64 R146, desc[UR12][R2.64+0xb8] ;  /* 0x0000b80c02927981 */ /* 0x0000e8000c1e1b00 */
[----:B-1----:R-:W4:Y:S01]  /*0ff0*/  LDG.E.64 R114, desc[UR12][R114.64+0x30] ;  /* 0x0000300c72727981 */ /* 0x002f22000c1e1b00 */
[----:B0-----:R-:W-:-:S02]  /*1000*/  IMAD.MOV.U32 R2, RZ, RZ, R6 ;  /* 0x000000ffff027224 */ /* 0x001fc400078e0006 */
[----:B------:R-:W-:-:S04]  /*1010*/  IMAD.MOV.U32 R3, RZ, RZ, R7 ;  /* 0x000000ffff037224 */ /* 0x000fc800078e0007 */
[----:B------:R-:W3:Y:S01]  /*1020*/  I2F.F64.S64 R12, R2 ;  /* 0x00000002000c7312 */ /* 0x000ee20000301c00 */
[----:B------:R-:W-:Y:S01]  /*1030*/  BSSY.RECONVERGENT B0, `(.L_x_11) ;  /* 0x000002d000007945 */ /* 0x000fe20003800200 */
[----:B--2---:R0:W-:Y:S01]  /*1040*/  STL.64 [R1+0x10], R4 ;  /* 0x0000100401007387 */ /* 0x0041e20000100a00 */
[----:B----4-:R-:W-:-:S04]  /*1050*/  LOP3.LUT R0, R15, R115, RZ, 0xfc, !PT ;  /* 0x000000730f007212 */ /* 0x010fc800078efcff */
[----:B------:R-:W-:Y:S01]  /*1060*/  ISETP.NE.U32.AND P0, PT, R0, RZ, PT ;  /* 0x000000ff0000720c */ /* 0x000fe20003f05070 */
[----:B---3--:R-:W-:-:S12]  /*1070*/  DFMA R12, R12, R146, R4 ;  /* 0x000000920c0c722b */ /* 0x008fd80000000004 */
[----:B0-----:R-:W-:Y:S05]  /*1080*/  @P0 BRA `(.L_x_12) ;  /* 0x00000000005c0947 */ /* 0x001fea0003800000 */
[----:B------:R-:W0:Y:S01]  /*1090*/  I2F.U32.RP R0, R114 ;  /* 0x0000007200007306 */ /* 0x000e220000209000 */
[----:B------:R-:W-:Y:S01]  /*10a0*/  IMAD.MOV R5, RZ, RZ, -R114 ;  /* 0x000000ffff057224 */ /* 0x000fe200078e0a72 */
[----:B------:R-:W-:Y:S01]  /*10b0*/  ISETP.NE.U32.AND P2, PT, R114, RZ, PT ;  /* 0x000000ff7200720c */ /* 0x000fe20003f45070 */
[----:B------:R-:W-:Y:S01]  /*10c0*/  IMAD.MOV.U32 R7, RZ, RZ, RZ ;  /* 0x000000ffff077224 */ /* 0x000fe200078e00ff */
[----:B------:R-:W-:-:S04]  /*10d0*/  MOV R17, RZ ;  /* 0x000000ff00117202 */ /* 0x000fc80000000f00 */
[----:B0-----:R-:W0:Y:S02]  /*10e0*/  MUFU.RCP R0, R0 ;  /* 0x0000000000007308 */ /* 0x001e240000001000 */
[----:B0-----:R-:W-:-:S06]  /*10f0*/  IADD3 R2, PT, PT, R0, 0xffffffe, RZ ;  /* 0x0ffffffe00027810 */ /* 0x001fcc0007ffe0ff */
[----:B------:R0:W1:Y:S02]  /*1100*/  F2I.FTZ.U32.TRUNC.NTZ R3, R2 ;  /* 0x0000000200037305 */ /* 0x000064000021f000 */
[----:B0-----:R-:W-:Y:S02]  /*1110*/  IMAD.MOV.U32 R2, RZ, RZ, RZ ;  /* 0x000000ffff027224 */ /* 0x001fe400078e00ff */
[----:B-1----:R-:W-:-:S04]  /*1120*/  IMAD R5, R5, R3, RZ ;  /* 0x0000000305057224 */ /* 0x002fc800078e02ff */
[----:B------:R-:W-:-:S06]  /*1130*/  IMAD.HI.U32 R3, R3, R5, R2 ;  /* 0x0000000503037227 */ /* 0x000fcc00078e0002 */
[----:B------:R-:W-:-:S05]  /*1140*/  IMAD.HI.U32 R16, R3, R14, RZ ;  /* 0x0000000e03107227 */ /* 0x000fca00078e00ff */
[----:B------:R-:W-:-:S05]  /*1150*/  IADD3 R3, PT, PT, -R16, RZ, RZ ;  /* 0x000000ff10037210 */ /* 0x000fca0007ffe1ff */
[----:B------:R-:W-:-:S05]  /*1160*/  IMAD R3, R114, R3, R14 ;  /* 0x0000000372037224 */ /* 0x000fca00078e020e */
[----:B------:R-:W-:-:S13]  /*1170*/  ISETP.GE.U32.AND P0, PT, R3, R114, PT ;  /* 0x000000720300720c */ /* 0x000fda0003f06070 */
[----:B------:R-:W-:Y:S02]  /*1180*/  @P0 IMAD.IADD R3, R3, 0x1, -R114 ;  /* 0x0000000103030824 */ /* 0x000fe400078e0a72 */
[----:B------:R-:W-:-:S03]  /*1190*/  @P0 VIADD R16, R16, 0x1 ;  /* 0x0000000110100836 */ /* 0x000fc60000000000 */
[----:B------:R-:W-:-:S13]  /*11a0*/  ISETP.GE.U32.AND P1, PT, R3, R114, PT ;  /* 0x000000720300720c */ /* 0x000fda0003f26070 */
[----:B------:R-:W-:Y:S02]  /*11b0*/  @P1 IADD3 R16, PT, PT, R16, 0x1, RZ ;  /* 0x0000000110101810 */ /* 0x000fe40007ffe0ff */
[----:B------:R-:W-:-:S05]  /*11c0*/  @!P2 LOP3.LUT R16, RZ, R114, RZ, 0x33, !PT ;  /* 0x00000072ff10a212 */ /* 0x000fca00078e33ff */
[----:B------:R-:W-:-:S04]  /*11d0*/  IMAD.MOV R3, RZ, RZ, -R16 ;  /* 0x000000ffff037224 */ /* 0x000fc800078e0a10 */
[----:B------:R-:W-:Y:S01]  /*11e0*/  IMAD R6, R114, R3, R14 ;  /* 0x0000000372067224 */ /* 0x000fe200078e020e */
[----:B------:R-:W-:Y:S06]  /*11f0*/  BRA `(.L_x_13) ;  /* 0x0000000000407947 */ /* 0x000fec0003800000 */
.L_x_12:
[----:B------:R-:W-:Y:S01]  /*1200*/  IMAD.MOV.U32 R6, RZ, RZ, R14 ;  /* 0x000000ffff067224 */ /* 0x000fe200078e000e */
[----:B------:R-:W-:Y:S01]  /*1210*/  MOV R4, R114 ;  /* 0x0000007200047202 */ /* 0x000fe20000000f00 */
[----:B------:R-:W-:Y:S01]  /*1220*/  IMAD.MOV.U32 R5, RZ, RZ, R15 ;  /* 0x000000ffff057224 */ /* 0x000fe200078e000f */
[----:B------:R-:W-:Y:S01]  /*1230*/  MOV R2, 0x1260 ;  /* 0x0000126000027802 */ /* 0x000fe20000000f00 */
[----:B------:R-:W-:-:S07]  /*1240*/  IMAD.MOV.U32 R3, RZ, RZ, R115 ;  /* 0x000000ffff037224 */ /* 0x000fce00078e0073 */
[----:B------:R-:W-:Y:S05]  /*1250*/  CALL.REL.NOINC `($__internal_0_$__cuda_sm20_div_s64) ;  /* 0x0000087000d07944 */ /* 0x000fea0003c00000 */
[----:B------:R-:W-:Y:S01]  /*1260*/  IADD3 R5, P0, PT, RZ, -R4, RZ ;  /* 0x80000004ff057210 */ /* 0x000fe20007f1e0ff */
[--C-:B------:R-:W-:Y:S01]  /*1270*/  IMAD.MOV.U32 R17, RZ, RZ, R3.reuse ;  /* 0x000000ffff117224 */ /* 0x100fe200078e0003 */
[----:B------:R-:W-:Y:S02]  /*1280*/  MOV R6, R14 ;  /* 0x0000000e00067202 */ /* 0x000fe40000000f00 */
[----:B------:R-:W-:Y:S01]  /*1290*/  MOV R16, R4 ;  /* 0x0000000400107202 */ /* 0x000fe20000000f00 */
[----:B------:R-:W-:-:S04]  /*12a0*/  IMAD.X R7, RZ, RZ, ~R3, P0 ;  /* 0x000000ffff077224 */ /* 0x000fc800000e0e03 */
[----:B------:R-:W-:Y:S02]  /*12b0*/  IMAD R0, R7, R114, RZ ;  /* 0x0000007207007224 */ /* 0x000fe400078e02ff */
[----:B------:R-:W-:Y:S02]  /*12c0*/  IMAD.MOV.U32 R7, RZ, RZ, R15 ;  /* 0x000000ffff077224 */ /* 0x000fe400078e000f */
[----:B------:R-:W-:-:S04]  /*12d0*/  IMAD.WIDE.U32 R6, R114, R5, R6 ;  /* 0x0000000572067225 */ /* 0x000fc800078e0006 */
[----:B------:R-:W-:-:S04]  /*12e0*/  IMAD R5, R115, R5, R0 ;  /* 0x0000000573057224 */ /* 0x000fc800078e0200 */
[----:B------:R-:W-:-:S07]  /*12f0*/  IMAD.IADD R7, R7, 0x1, R5 ;  /* 0x0000000107077824 */ /* 0x000fce00078e0205 */
.L_x_13:
[----:B------:R-:W-:Y:S05]  /*1300*/  BSYNC.RECONVERGENT B0 ;  /* 0x0000000000007941 */ /* 0x000fea0003800200 */
.L_x_11:
[----:B------:R-:W0:Y:S08]  /*1310*/  LDC.64 R2, c[0x0][0x3c0] ;  /* 0x0000f000ff027b82 */ /* 0x000e300000000a00 */
[----:B------:R-:W1:Y:S01]  /*1320*/  LDC.64 R112, c[0x0][0x3b0] ;  /* 0x0000ec00ff707b82 */ /* 0x000e620000000a00 */
[----:B0-----:R-:W2:Y:S04]  /*1330*/  LDG.E.64 R4, desc[UR12][R2.64+0x90] ;  /* 0x0000900c02047981 */ /* 0x001ea8000c1e1b00 */
[----:B------:R0:W3:Y:S04]  /*1340*/  LDG.E.64 R144, desc[UR12][R2.64+0xa0] ;  /* 0x0000a00c02907981 */ /* 0x0000e8000c1e1b00 */
[----:B-1----:R-:W4:Y:S01]  /*1350*/  LDG.E.64 R112, desc[UR12][R112.64+0x28] ;  /* 0x0000280c70707981 */ /* 0x002f22000c1e1b00 */
[----:B0-----:R-:W-:Y:S01]  /*1360*/  IMAD.MOV.U32 R2, RZ, RZ, R6 ;  /* 0x000000ffff027224 */ /* 0x001fe200078e0006 */
[----:B------:R-:W-:-:S04]  /*1370*/  MOV R3, R7 ;  /* 0x0000000700037202 */ /* 0x000fc80000000f00 */
        /* <DEDUP_REMOVED lines=30> */
.L_x_15:
        /* <DEDUP_REMOVED lines=16> */
.L_x_16:
[----:B------:R-:W-:Y:S05]  /*1660*/  BSYNC.RECONVERGENT B0 ;  /* 0x0000000000007941 */ /* 0x000fea0003800200 */
.L_x_14:
[----:B------:R-:W0:Y:S08]  /*1670*/  LDC.64 R2, c[0x0][0x3c0] ;  /* 0x0000f000ff027b82 */ /* 0x000e300000000a00 */
[----:B------:R-:W1:Y:S01]  /*1680*/  LDC.64 R110, c[0x0][0x3b0] ;  /* 0x0000ec00ff6e7b82 */ /* 0x000e620000000a00 */
[----:B0-----:R-:W2:Y:S04]  /*1690*/  LDG.E.64 R4, desc[UR12][R2.64+0x88] ;  /* 0x0000880c02047981 */ /* 0x001ea8000c1e1b00 */
[----:B------:R0:W3:Y:S04]  /*16a0*/  LDG.E.64 R20, desc[UR12][R2.64+0x78] ;  /* 0x0000780c02147981 */ /* 0x0000e8000c1e1b00 */
[----:B-1----:R-:W4:Y:S01]  /*16b0*/  LDG.E.64 R110, desc[UR12][R110.64+0x20] ;  /* 0x0000200c6e6e7981 */ /* 0x002f22000c1e1b00 */
[----:B0-----:R-:W-:Y:S01]  /*16c0*/  MOV R2, R6 ;  /* 0x0000000600027202 */ /* 0x001fe20000000f00 */
[----:B------:R-:W-:-:S04]  /*16d0*/  IMAD.MOV.U32 R3, RZ, RZ, R7 ;  /* 0x000000ffff037224 */ /* 0x000fc800078e0007 */
[----:B------:R-:W0:Y:S01]  /*16e0*/  I2F.F64.S64 R16, R2 ;  /* 0x0000000200107312 */ /* 0x000e220000301c00 */
[----:B------:R-:W-:Y:S01]  /*16f0*/  BSSY.RECONVERGENT B0, `(.L_x_17) ;  /* 0x000002e000007945 */ /* 0x000fe20003800200 */
[----:B--2---:R1:W-:Y:S04]  /*1700*/  STL.64 [R1+0x20], R4 ;  /* 0x0000200401007387 */ /* 0x0043e80000100a00 */
[----:B---3--:R1:W-:Y:S01]  /*1710*/  STL.64 [R1+0x28], R20 ;  /* 0x0000281401007387 */ /* 0x0083e20000100a00 */
[----:B----4-:R-:W-:-:S04]  /*1720*/  LOP3.LUT R0, R19, R111, RZ, 0xfc, !PT ;  /* 0x0000006f13007212 */ /* 0x010fc800078efcff */
[----:B------:R-:W-:Y:S01]  /*1730*/  ISETP.NE.U32.AND P0, PT, R0, RZ, PT ;  /* 0x000000ff0000720c */ /* 0x000fe20003f05070 */
[----:B0-----:R-:W-:-:S12]  /*1740*/  DFMA R16, R16, R4, R20 ;  /* 0x000000041010722b */ /* 0x001fd80000000014 */
        /* <DEDUP_REMOVED lines=24> */
.L_x_18:
        /* <DEDUP_REMOVED lines=16> */
.L_x_19:
[----:B------:R-:W-:Y:S05]  /*19d0*/  BSYNC.RECONVERGENT B0 ;  /* 0x0000000000007941 */ /* 0x000fea0003800200 */
.L_x_17:
[----:B------:R-:W0:Y:S08]  /*19e0*/  LDC.64 R108, c[0x0][0x3b0] ;  /* 0x0000ec00ff6c7b82 */ /* 0x000e300000000a00 */
[----:B------:R-:W1:Y:S01]  /*19f0*/  LDC.64 R2, c[0x0][0x3c0] ;  /* 0x0000f000ff027b82 */ /* 0x000e620000000a00 */
[----:B0-----:R-:W2:Y:S04]  /*1a00*/  LDG.E.64 R108, desc[UR12][R108.64+0x18] ;  /* 0x0000180c6c6c7981 */ /* 0x001ea8000c1e1b00 */
[----:B-1----:R-:W3:Y:S04]  /*1a10*/  LDG.E.64 R142, desc[UR12][R2.64+0x60] ;  /* 0x0000600c028e7981 */ /* 0x002ee8000c1e1b00 */
[----:B------:R0:W3:Y:S01]  /*1a20*/  LDG.E.64 R140, desc[UR12][R2.64+0x70] ;  /* 0x0000700c028c7981 */ /* 0x0000e2000c1e1b00 */
[----:B------:R-:W-:Y:S01]  /*1a30*/  BSSY.RECONVERGENT B0, `(.L_x_20) ;  /* 0x000002f000007945 */ /* 0x000fe20003800200 */
[----:B0-----:R-:W-:-:S02]  /*1a40*/  IMAD.MOV.U32 R2, RZ, RZ, R6 ;  /* 0x000000ffff027224 */ /* 0x001fc400078e0006 */
[----:B------:R-:W-:-:S04]  /*1a50*/  IMAD.MOV.U32 R3, RZ, RZ, R7 ;  /* 0x000000ffff037224 */ /* 0x000fc800078e0007 */
        /* <DEDUP_REMOVED lines=28> */
.L_x_21:
        /* <DEDUP_REMOVED lines=16> */
.L_x_22:
[----:B------:R-:W-:Y:S05]  /*1d20*/  BSYNC.RECONVERGENT B0 ;  /* 0x0000000000007941 */ /* 0x000fea0003800200 */
.L_x_20:
        /* <DEDUP_REMOVED lines=37> */
.L_x_24:
        /* <DEDUP_REMOVED lines=16> */
.L_x_25:
[----:B------:R-:W-:Y:S05]  /*2080*/  BSYNC.RECONVERGENT B0 ;  /* 0x0000000000007941 */ /* 0x000fea0003800200 */
.L_x_23:
[----:B------:R-:W0:Y:S08]  /*2090*/  LDC.64 R2, c[0x0][0x3c0] ;  /* 0x0000f000ff027b82 */ /* 0x000e300000000a00 */
[----:B------:R-:W1:Y:S01]  /*20a0*/  LDC.64 R104, c[0x0][0x3b0] ;  /* 0x0000ec00ff687b82 */ /* 0x000e620000000a00 */
[----:B0-----:R-:W2:Y:S04]  /*20b0*/  LDG.E.64 R4, desc[UR12][R2.64+0x30] ;  /* 0x0000300c02047981 */ /* 0x001ea8000c1e1b00 */
[----:B------:R0:W3:Y:S04]  /*20c0*/  LDG.E.64 R102, desc[UR12][R2.64+0x40] ;  /* 0x0000400c02667981 */ /* 0x0000e8000c1e1b00 */
[----:B-1----:R-:W4:Y:S01]  /*20d0*/  LDG.E.64 R104, desc[UR12][R104.64+0x8] ;  /* 0x0000080c68687981 */ /* 0x002f22000c1e1b00 */
[----:B0-----:R-:W-:Y:S01]  /*20e0*/  MOV R2, R6 ;  /* 0x0000000600027202 */ /* 0x001fe20000000f00 */
        /* <DEDUP_REMOVED lines=9> */
[----:B------:R-:W-:Y:S01]  /*2180*/  IADD3 R5, PT, PT, RZ, -R104, RZ ;  /* 0x80000068ff057210 */ /* 0x000fe20007ffe0ff */
[----:B------:R-:W-:Y:S01]  /*2190*/  IMAD.MOV.U32 R7, RZ, RZ, RZ ;  /* 0x000000ffff077224 */ /* 0x000fe200078e00ff */
[----:B------:R-:W-:-:S05]  /*21a0*/  ISETP.NE.U32.AND P2, PT, R104, RZ, PT ;  /* 0x000000ff6800720c */ /* 0x000fca0003f45070 */
[----:B0-----:R-:W0:Y:S02]  /*21b0*/  MUFU.RCP R0, R0 ;  /* 0x0000000000007308 */ /* 0x001e240000001000 */
[----:B0-----:R-:W-:-:S06]  /*21c0*/  VIADD R2, R0, 0xffffffe ;  /* 0x0ffffffe00027836 */ /* 0x001fcc0000000000 */
[----:B------:R0:W1:Y:S02]  /*21d0*/  F2I.FTZ.U32.TRUNC.NTZ R3, R2 ;  /* 0x0000000200037305 */ /* 0x000064000021f000 */
[----:B0-----:R-:W-:Y:S02]  /*21e0*/  IMAD.MOV.U32 R2, RZ, RZ, RZ ;  /* 0x000000ffff027224 */ /* 0x001fe400078e00ff */
[----:B-1----:R-:W-:-:S04]  /*21f0*/  IMAD R5, R5, R3, RZ ;  /* 0x0000000305057224 */ /* 0x002fc800078e02ff */
[----:B------:R-:W-:-:S04]  /*2200*/  IMAD.HI.U32 R3, R3, R5, R2 ;  /* 0x0000000503037227 */ /* 0x000fc800078e0002 */
[----:B------:R-:W-:Y:S02]  /*2210*/  IMAD.MOV.U32 R5, RZ, RZ, RZ ;  /* 0x000000ffff057224 */ /* 0x000fe400078e00ff */
        /* <DEDUP_REMOVED lines=12> */
.L_x_27:
[----:B------:R-:W-:Y:S01]  /*22e0*/  MOV R6, R24 ;  /* 0x0000001800067202 */ /* 0x000fe20000000f00 */
[----:B------:R-:W-:Y:S01]  /*22f0*/  IMAD.MOV.U32 R5, RZ, RZ, R25 ;  /* 0x000000ffff057224 */ /* 0x000fe200078e0019 */
[----:B------:R-:W-:Y:S01]  /*2300*/  MOV R3, R105 ;  /* 0x0000006900037202 */ /* 0x000fe20000000f00 */
[----:B------:R-:W-:Y:S01]  /*2310*/  IMAD.MOV.U32 R4, RZ, RZ, R104 ;  /* 0x000000ffff047224 */ /* 0x000fe200078e0068 */
[----:B------:R-:W-:-:S07]  /*2320*/  MOV R2, 0x2340 ;  /* 0x0000234000027802 */ /* 0x000fce0000000f00 */
[----:B------:R-:W-:Y:S05]  /*2330*/  CALL.REL.NOINC `($__internal_0_$__cuda_sm20_div_s64) ;  /* 0x0000086000987944 */ /* 0x000fea0003c00000 */
[----:B------:R-:W-:Y:S01]  /*2340*/  IADD3 R5, P0, PT, RZ, -R4, RZ ;  /* 0x80000004ff057210 */ /* 0x000fe20007f1e0ff */
[----:B------:R-:W-:-:S04]  /*2350*/  IMAD.MOV.U32 R6, RZ, RZ, R24 ;  /* 0x000000ffff067224 */ /* 0x000fc800078e0018 */
[----:B------:R-:W-:-:S04]  /*2360*/  IMAD.X R7, RZ, RZ, ~R3, P0 ;  /* 0x000000ffff077224 */ /* 0x000fc800000e0e03 */
[----:B------:R-:W-:Y:S01]  /*2370*/  IMAD R0, R7, R104, RZ ;  /* 0x0000006807007224 */ /* 0x000fe200078e02ff */
[----:B------:R-:W-:-:S03]  /*2380*/  MOV R7, R25 ;  /* 0x0000001900077202 */ /* 0x000fc60000000f00 */
[----:B------:R-:W-:-:S04]  /*2390*/  IMAD.WIDE.U32 R6, R104, R5, R6 ;  /* 0x0000000568067225 */ /* 0x000fc800078e0006 */
[----:B------:R-:W-:-:S04]  /*23a0*/  IMAD R5, R105, R5, R0 ;  /* 0x0000000569057224 */ /* 0x000fc800078e0200 */
[----:B------:R-:W-:Y:S02]  /*23b0*/  IMAD.IADD R7, R7, 0x1, R5 ;  /* 0x0000000107077824 */ /* 0x000fe400078e0205 */
[----:B------:R-:W-:-:S07]  /*23c0*/  IMAD.MOV.U32 R5, RZ, RZ, R3 ;  /* 0x000000ffff057224 */ /* 0x000fce00078e0003 */
.L_x_28:
[----:B------:R-:W-:Y:S05]  /*23d0*/  BSYNC.RECONVERGENT B0 ;  /* 0x0000000000007941 */ /* 0x000fea0003800200 */
.L_x_26:
        /* <DEDUP_REMOVED lines=29> */
[----:B------:R-:W-:-:S04]  /*25b0*/  @P0 IADD3 R38, PT, PT, -R100, R38, RZ ;  /* 0x0000002664260210 */ /* 0x000fc80007ffe1ff */
[----:B------:R-:W-:-:S13]  /*25c0*/  ISETP.GE.U32.AND P0, PT, R38, R100, PT ;  /* 0x000000642600720c */ /* 0x000fda0003f06070 */
[----:B------:R-:W-:Y:S01]  /*25d0*/  @P0 IMAD.IADD R38, R38, 0x1, -R100 ;  /* 0x0000000126260824 */ /* 0x000fe200078e0a64 */
[----:B------:R-:W-:Y:S01]  /*25e0*/  @!P1 LOP3.LUT R38, RZ, R100, RZ, 0x33, !PT ;  /* 0x00000064ff269212 */ /* 0x000fe200078e33ff */
[----:B------:R-:W-:Y:S06]  /*25f0*/  BRA `(.L_x_31) ;  /* 0x00000000001c7947 */ /* 0x000fec0003800000 */
.L_x_30:
[----:B------:R-:W-:Y:S01]  /*2600*/  MOV R3, R5 ;  /* 0x0000000500037202 */ /* 0x000fe20000000f00 */
[----:B------:R-:W-:Y:S01]  /*2610*/  IMAD.MOV.U32 R6, RZ, RZ, R100 ;  /* 0x000000ffff067224 */ /* 0x000fe200078e0064 */
[----:B------:R-:W-:Y:S01]  /*2620*/  MOV R2, 0x2650 ;  /* 0x0000265000027802 */ /* 0x000fe20000000f00 */
[----:B------:R-:W-:-:S07]  /*2630*/  IMAD.MOV.U32 R5, RZ, RZ, R101 ;  /* 0x000000ffff057224 */ /* 0x000fce00078e0065 */
[----:B------:R-:W-:Y:S05]  /*2640*/  CALL.REL.NOINC `($__internal_1_$__cuda_sm20_rem_s64) ;  /* 0x0000086400247944 */ /* 0x000fea0003c00000 */
[----:B------:R-:W-:Y:S01]  /*2650*/  MOV R38, R4 ;  /* 0x0000000400267202 */ /* 0x000fe20000000f00 */
[----:B------:R-:W-:-:S07]  /*2660*/  IMAD.MOV.U32 R39, RZ, RZ, R3 ;  /* 0x000000ffff277224 */ /* 0x000fce00078e0003 */
.L_x_31:
[----:B------:R-:W-:Y:S05]  /*2670*/  BSYNC.RECONVERGENT B0 ;  /* 0x0000000000007941 */ /* 0x000fea0003800200 */
.L_x_29:
[----:B------:R-:W0:Y:S01]  /*2680*/  LDC.64 R4, c[0x0][0x3c0] ;  /* 0x0000f000ff047b82 */ /* 0x000e220000000a00 */
[----:B------:R-:W-:Y:S04]  /*2690*/  STL.64 [R1+0x3d0], R18 ;  /* 0x0003d01201007387 */ /* 0x000fe80000100a00 */
[----:B------:R-:W-:Y:S03]  /*26a0*/  STL.64 [R1+0x3c8], R16 ;  /* 0x0003c81001007387 */ /* 0x000fe60000100a00 */
[----:B------:R-:W1:Y:S01]  /*26b0*/  LDC.64 R2, c[0x0][0x3b8] ;  /* 0x0000ee00ff027b82 */ /* 0x000e620000000a00 */
[----:B------:R-:W-:Y:S04]  /*26c0*/  STL.64 [R1+0x3c0], R14 ;  /* 0x0003c00e01007387 */ /* 0x000fe80000100a00 */
[----:B------:R-:W-:Y:S04]  /*26d0*/  STL.64 [R1+0x3b8], R12 ;  /* 0x0003b80c01007387 */ /* 0x000fe80000100a00 */
[----:B------:R-:W-:Y:S04]  /*26e0*/  STL.64 [R1+0x3b0], R10 ;  /* 0x0003b00a01007387 */ /* 0x000fe80000100a00 */
[----:B------:R2:W-:Y:S04]  /*26f0*/  STL.64 [R1+0x3a8], R8 ;  /* 0x0003a80801007387 */ /* 0x0005e80000100a00 */
[----:B0-----:R-:W3:Y:S04]  /*2700*/  LDG.E.64 R82, desc[UR12][R4.64] ;  /* 0x0000000c04527981 */ /* 0x001ee8000c1e1b00 */
[----:B------:R-:W4:Y:S04]  /*2710*/  LDG.E.64 R80, desc[UR12][R4.64+0x10] ;  /* 0x0000100c04507981 */ /* 0x000f28000c1e1b00 */
[----:B-1----:R-:W4:Y:S04]  /*2720*/  LDG.E.64 R28, desc[UR12][R2.64] ;  /* 0x0000000c021c7981 */ /* 0x002f28000c1e1b00 */
[----:B------:R-:W-:Y:S04]  /*2730*/  STL.64 [R1+0x3a0], R120 ;  /* 0x0003a07801007387 */ /* 0x000fe80000100a00 */
[----:B------:R-:W4:Y:S04]  /*2740*/  LDG.E.64 R34, desc[UR12][R2.64+0x60] ;  /* 0x0000600c02227981 */ /* 0x000f28000c1e1b00 */
        /* <DEDUP_REMOVED lines=33> */
[----:B--2---:R-:W2:Y:S04]  /*2960*/  LDG.E.64 R8, desc[UR12][R2.64+0x18] ;  /* 0x0000180c02087981 */ /* 0x004ea8000c1e1b00 */
[----:B------:R0:W-:Y:S04]  /*2970*/  STL.64 [R1+0x310], R102 ;  /* 0x0003106601007387 */ /* 0x0001e80000100a00 */
[----:B------:R-:W2:Y:S04]  /*2980*/  LDG.E.64 R62, desc[UR12][R2.64+0x2a8] ;  /* 0x0002a80c023e7981 */ /* 0x000ea8000c1e1b00 */
[----:B------:R1:W-:Y:S04]  /*2990*/  STL.64 [R1+0x308], R100 ;  /* 0x0003086401007387 */ /* 0x0003e80000100a00 */
[----:B0-----:R-:W2:Y:S04]  /*29a0*/  LDG.E.64 R102, desc[UR12][R2.64+0x78] ;  /* 0x0000780c02667981 */ /* 0x001ea8000c1e1b00 */
[----:B------:R-:W2:Y:S04]  /*29b0*/  LDG.E.64 R60, desc[UR12][R2.64+0x308] ;  /* 0x0003080c023c7981 */ /* 0x000ea8000c1e1b00 */
[----:B-1----:R-:W2:Y:S04]  /*29c0*/  LDG.E.64 R100, desc[UR12][R2.64+0xd8] ;  /* 0x0000d80c02647981 */ /* 0x002ea8000c1e1b00 */
[----:B------:R-:W2:Y:S04]  /*29d0*/  LDG.E.64 R88, desc[UR12][R2.64+0x138] ;  /* 0x0001380c02587981 */ /* 0x000ea8000c1e1b00 */
        /* <DEDUP_REMOVED lines=29> */
[----:B---3--:R-:W-:Y:S04]  /*2bb0*/  STL.64 [R1+0x120], R82 ;  /* 0x0001205201007387 */ /* 0x008fe80000100a00 */
[----:B----4-:R-:W-:Y:S04]  /*2bc0*/  STL.64 [R1+0x118], R80 ;  /* 0x0001185001007387 */ /* 0x010fe80000100a00 */
[----:B------:R-:W-:Y:S04]  /*2bd0*/  STL.64 [R1+0x110], R28 ;  /* 0x0001101c01007387 */ /* 0x000fe80000100a00 */
[----:B------:R-:W3:Y:S04]  /*2be0*/  LDG.E.64 R114, desc[UR12][R2.64+0x2c8] ;  /* 0x0002c80c02727981 */ /* 0x000ee8000c1e1b00 */
        /* <DEDUP_REMOVED lines=32> */
[----:B------:R-:W-:Y:S01]  /*2df0*/  STL.64 [R1+0x160], R64 ;  /* 0x0001604001007387 */ /* 0x000fe20000100a00 */
[----:B------:R-:W0:Y:S03]  /*2e00*/  I2F.F64.S64 R38, R38 ;  /* 0x0000002600267312 */ /* 0x000e260000301c00 */
[----:B------:R-:W4:Y:S04]  /*2e10*/  LDG.E.64 R130, desc[UR12][R2.64+0x278] ;  /* 0x0002780c02827981 */ /* 0x000f28000c1e1b00 */
[----:B--2---:R1:W-:Y:S04]  /*2e20*/  STL.64 [R1+0x1e0], R8 ;  /* 0x0001e00801007387 */ /* 0x0043e80000100a00 */
[----:B------:R-:W2:Y:S04]  /*2e30*/  LDG.E.64 R128, desc[UR12][R2.64+0x2e0] ;  /* 0x0002e00c02807981 */ /* 0x000ea8000c1e1b00 */
[----:B------:R-:W-:Y:S04]  /*2e40*/  STL.64 [R1+0xc8], R62 ;  /* 0x0000c83e01007387 */ /* 0x000fe80000100a00 */
[----:B-1----:R-:W3:Y:S04]  /*2e50*/  LDG.E.64 R8, desc[UR12][R2.64+0x1a0] ;  /* 0x0001a00c02087981 */ /* 0x002ee8000c1e1b00 */
[----:B------:R-:W-:Y:S04]  /*2e60*/  STL.64 [R1+0x1e8], R102 ;  /* 0x0001e86601007387 */ /* 0x000fe80000100a00 */
[----:B------:R-:W-:Y:S04]  /*2e70*/  STL.64 [R1+0x98], R60 ;  /* 0x0000983c01007387 */ /* 0x000fe80000100a00 */
[----:B------:R-:W-:Y:S04]  /*2e80*/  STL.64 [R1+0x1f0], R100 ;  /* 0x0001f06401007387 */ /* 0x000fe80000100a00 */
[----:B------:R1:W-:Y:S04]  /*2e90*/  STL.64 [R1+0x1f8], R88 ;  /* 0x0001f85801007387 */ /* 0x0003e80000100a00 */
[----:B------:R-:W-:Y:S04]  /*2ea0*/  STL.64 [R1+0x188], R58 ;  /* 0x0001883a01007387 */ /* 0x000fe80000100a00 */
[----:B------:R0:W-:Y:S04]  /*2eb0*/  STL.64 [R1+0x200], R86 ;  /* 0x0002005601007387 */ /* 0x0001e80000100a00 */
[----:B-1----:R-:W4:Y:S04]  /*2ec0*/  LDG.E.64 R88, desc[UR12][R2.64+0x328] ;  /* 0x0003280c02587981 */ /* 0x002f28000c1e1b00 */
[----:B------:R-:W-:Y:S04]  /*2ed0*/  STL.64 [R1+0x190], R56 ;  /* 0x0001903801007387 */ /* 0x000fe80000100a00 */
[----:B0-----:R-:W2:Y:S04]  /*2ee0*/  LDG.E.64 R86, desc[UR12][R2.64+0x388] ;  /* 0x0003880c02567981 */ /* 0x001ea8000c1e1b00 */
[----:B------:R0:W-:Y:S04]  /*2ef0*/  STL.64 [R1+0x208], R84 ;  /* 0x0002085401007387 */ /* 0x0001e80000100a00 */
[----:B------:R-:W3:Y:S04]  /*2f00*/  LDG.E.64 R102, desc[UR12][R2.64+0x210] ;  /* 0x0002100c02667981 */ /* 0x000ee8000c1e1b00 */
[----:B------:R-:W3:Y:S04]  /*2f10*/  LDG.E.64 R100, desc[UR12][R2.64+0x270] ;  /* 0x0002700c02647981 */ /* 0x000ee8000c1e1b00 */
[----:B0-----:R-:W3:Y:S04]  /*2f20*/  LDG.E.64 R84, desc[UR12][R2.64+0x330] ;  /* 0x0003300c02547981 */ /* 0x001ee8000c1e1b00 */
[----:B------:R-:W-:Y:S04]  /*2f30*/  STL.64 [R1+0x198], R54 ;  /* 0x0001983601007387 */ /* 0x000fe80000100a00 */
[----:B------:R-:W-:Y:S04]  /*2f40*/  STL.64 [R1+0x1a0], R52 ;  /* 0x0001a03401007387 */ /* 0x000fe80000100a00 */
[----:B------:R-:W-:Y:S04]  /*2f50*/  STL.64 [R1+0xc0], R4 ;  /* 0x0000c00401007387 */ /* 0x000fe80000100a00 */
[----:B------:R-:W-:Y:S04]  /*2f60*/  STL.64 [R1+0x1a8], R50 ;  /* 0x0001a83201007387 */ /* 0x000fe80000100a00 */
[----:B------:R-:W-:Y:S04]  /*2f70*/  STL.64 [R1+0x1b0], R48 ;  /* 0x0001b03001007387 */ /* 0x000fe80000100a00 */
[----:B------:R-:W-:Y:S04]  /*2f80*/  STL.64 [R1+0x1b8], R46 ;  /* 0x0001b82e01007387 */ /* 0x000fe80000100a00 */
[----:B------:R-:W-:Y:S04]  /*2f90*/  STL.64 [R1+0x178], R44 ;  /* 0x0001782c01007387 */ /* 0x000fe80000100a00 */
[----:B------:R-:W-:Y:S04]  /*2fa0*/  STL.64 [R1+0x90], R42 ;  /* 0x0000902a01007387 */ /* 0x000fe80000100a00 */
[----:B------:R-:W3:Y:S04]  /*2fb0*/  LDG.E.64 R126, desc[UR12][R2.64+0x2e8] ;  /* 0x0002e80c027e7981 */ /* 0x000ee8000c1e1b00 */
[----:B------:R-:W3:Y:S04]  /*2fc0*/  LDG.E.64 R124, desc[UR12][R2.64+0x280] ;  /* 0x0002800c027c7981 */ /* 0x000ee8000c1e1b00 */
[----:B----4-:R-:W-:Y:S04]  /*2fd0*/  STL.64 [R1+0x3e8], R88 ;  /* 0x0003e85801007387 */ /* 0x010fe80000100a00 */
[----:B--2---:R-:W-:Y:S04]  /*2fe0*/  STL.64 [R1+0x3f0], R86 ;  /* 0x0003f05601007387 */ /* 0x004fe80000100a00 */
[----:B------:R-:W-:Y:S04]  /*2ff0*/  STL.64 [R1+0x1c8], R18 ;  /* 0x0001c81201007387 */ /* 0x000fe80000100a00 */
[----:B------:R-:W-:Y:S04]  /*3000*/  STL.64 [R1+0x3f8], R18 ;  /* 0x0003f81201007387 */ /* 0x000fe80000100a00 */
[----:B---3--:R0:W-:Y:S04]  /*3010*/  STL.64 [R1+0x400], R84 ;  /* 0x0004005401007387 */ /* 0x0081e80000100a00 */
[----:B------:R1:W-:Y:S04]  /*3020*/  STL.64 [R1+0x238], R16 ;  /* 0x0002381001007387 */ /* 0x0003e80000100a00 */
[----:B------:R2:W-:Y:S04]  /*3030*/  STL.64 [R1+0x240], R14 ;  /* 0x0002400e01007387 */ /* 0x0005e80000100a00 */
[----:B------:R3:W-:Y:S04]  /*3040*/  STL.64 [R1+0x248], R12 ;  /* 0x0002480c01007387 */ /* 0x0007e80000100a00 */
[----:B------:R4:W-:Y:S04]  /*3050*/  STL.64 [R1+0x250], R10 ;  /* 0x0002500a01007387 */ /* 0x0009e80000100a00 */
[----:B------:R4:W-:Y:S04]  /*3060*/  STL.64 [R1+0x258], R8 ;  /* 0x0002580801007387 */ /* 0x0009e80000100a00 */
[----:B------:R4:W-:Y:S04]  /*3070*/  STL.64 [R1+0x260], R120 ;  /* 0x0002607801007387 */ /* 0x0009e80000100a00 */
[----:B------:R-:W-:Y:S04]  /*3080*/  STL.64 [R1+0x268], R154 ;  /* 0x0002689a01007387 */ /* 0x000fe80000100a00 */
[----:B------:R4:W-:Y:S04]  /*3090*/  STL.64 [R1+0x278], R158 ;  /* 0x0002789e01007387 */ /* 0x0009e80000100a00 */
[----:B------:R4:W-:Y:S04]  /*30a0*/  STL.64 [R1+0x270], R150 ;  /* 0x0002709601007387 */ /* 0x0009e80000100a00 */
[----:B------:R4:W-:Y:S04]  /*30b0*/  STL.64 [R1+0x288], R148 ;  /* 0x0002889401007387 */ /* 0x0009e80000100a00 */
[----:B------:R4:W-:Y:S04]  /*30c0*/  STL.64 [R1+0x290], R146 ;  /* 0x0002909201007387 */ /* 0x0009e80000100a00 */
[----:B------:R4:W-:Y:S04]  /*30d0*/  STL.64 [R1+0x298], R144 ;  /* 0x0002989001007387 */ /* 0x0009e80000100a00 */
[----:B------:R4:W-:Y:S04]  /*30e0*/  STL.64 [R1+0x2a0], R142 ;  /* 0x0002a08e01007387 */ /* 0x0009e80000100a00 */
        /* <DEDUP_REMOVED lines=13> */
[----:B0-----:R-:W2:Y:S04]  /*31c0*/  LDL.64 R84, [R1+0x1e0] ;  /* 0x0001e00001547983 */ /* 0x001ea80000100a00 */
[----:B------:R-:W3:Y:S01]  /*31d0*/  LDL.64 R18, [R1+0x1e8] ;  /* 0x0001e80001127983 */ /* 0x000ee20000100a00 */
[----:B------:R-:W-:-:S03]  /*31e0*/  DFMA R38, R38, R80, R82 ;  /* 0x000000502626722b */ /* 0x000fc60000000052 */
[----:B------:R-:W-:Y:S04]  /*31f0*/  STL.64 [R1+0x170], R162 ;  /* 0x000170a201007387 */ /* 0x000fe80000100a00 */
[----:B------:R-:W4:Y:S01]  /*3200*/  LDL.64 R86, [R1+0x1f0] ;  /* 0x0001f00001567983 */ /* 0x000f220000100a00 */
[C---:B------:R-:W-:Y:S02]  /*3210*/  DFMA R28, R38.reuse, R28, RZ ;  /* 0x0000001c261c722b */ /* 0x040fe400000000ff */
[C---:B------:R-:W-:Y:S01]  /*3220*/  DFMA R34, R38.reuse, R34, RZ ;  /* 0x000000222622722b */ /* 0x040fe200000000ff */
[----:B------:R-:W4:Y:S01]  /*3230*/  LDL.64 R88, [R1+0x1f8] ;  /* 0x0001f80001587983 */ /* 0x000f220000100a00 */
[C---:B------:R-:W-:Y:S02]  /*3240*/  DFMA R4, R38.reuse, R78, RZ ;  /* 0x0000004e2604722b */ /* 0x040fe400000000ff */
[C---:B------:R-:W-:Y:S01]  /*3250*/  DFMA R6, R38.reuse, R6, RZ ;  /* 0x000000062606722b */ /* 0x040fe200000000ff */
[----:B------:R-:W4:Y:S01]  /*3260*/  LDL.64 R90, [R1+0x200] ;  /* 0x00020000015a7983 */ /* 0x000f220000100a00 */
[----:B------:R-:W-:-:S02]  /*3270*/  DFMA R36, R38, R36, RZ ;  /* 0x000000242624722b */ /* 0x000fc400000000ff */
[C---:B------:R-:W-:Y:S01]  /*3280*/  DFMA R30, R38.reuse, R30, RZ ;  /* 0x0000001e261e722b */ /* 0x040fe200000000ff */
[----:B------:R-:W4:Y:S01]  /*3290*/  LDL.64 R92, [R1+0x208] ;  /* 0x00020800015c7983 */ /* 0x000f220000100a00 */
[C---:B------:R-:W-:Y:S02]  /*32a0*/  DFMA R32, R38.reuse, R32, RZ ;  /* 0x000000202620722b */ /* 0x040fe400000000ff */
[C---:B------:R-:W-:Y:S01]  /*32b0*/  DFMA R40, R38.reuse, R40, RZ ;  /* 0x000000282628722b */ /* 0x040fe200000000ff */
[----:B------:R-:W4:Y:S01]  /*32c0*/  LDG.E.64 R80, desc[UR12][R2.64+0x390] ;  /* 0x0003900c02507981 */ /* 0x000f22000c1e1b00 */
[C---:B------:R-:W-:Y:S02]  /*32d0*/  DFMA R26, R38.reuse, R26, RZ ;  /* 0x0000001a261a722b */ /* 0x040fe400000000ff */
[----:B------:R-:W-:Y:S01]  /*32e0*/  DFMA R38, R38, R98, RZ ;  /* 0x000000622626722b */ /* 0x000fe200000000ff */
[----:B------:R-:W4:Y:S01]  /*32f0*/  LDG.E.64 R82, desc[UR12][R2.64+0x338] ;  /* 0x0003380c02527981 */ /* 0x000f22000c1e1b00 */
[----:B------:R-:W-:-:S02]  /*3300*/  DFMA R28, R24, R76, R28 ;  /* 0x0000004c181c722b */ /* 0x000fc4000000001c */
[C---:B------:R-:W-:Y:S01]  /*3310*/  DFMA R34, R24.reuse, R74, R34 ;  /* 0x0000004a1822722b */ /* 0x040fe20000000022 */
[----:B------:R-:W0:Y:S01]  /*3320*/  LDC.64 R122, c[0x0][0x3a8] ;  /* 0x0000ea00ff7a7b82 */ /* 0x000e220000000a00 */
[C---:B------:R-:W-:Y:S01]  /*3330*/  DFMA R4, R24.reuse, R72, R4 ;  /* 0x000000481804722b */ /* 0x040fe20000000004 */
[----:B------:R-:W4:Y:S01]  /*3340*/  LDG.E.64 R78, desc[UR12][R2.64+0x340] ;  /* 0x0003400c024e7981 */ /* 0x000f22000c1e1b00 */
[C---:B------:R-:W-:Y:S02]  /*3350*/  DFMA R6, R24.reuse, R70, R6 ;  /* 0x000000461806722b */ /* 0x040fe40000000006 */
[C---:B------:R-:W-:Y:S02]  /*3360*/  DFMA R36, R24.reuse, R68, R36 ;  /* 0x000000441824722b */ /* 0x040fe40000000024 */
[C---:B------:R-:W-:Y:S01]  /*3370*/  DFMA R30, R24.reuse, R66, R30 ;  /* 0x00000042181e722b */ /* 0x040fe2000000001e */
[----:B------:R-:W-:Y:S01]  /*3380*/  STL.64 [R1+0x168], R160 ;  /* 0x000168a001007387 */ /* 0x000fe20000100a00 */
[----:B------:R-:W-:-:S02]  /*3390*/  DFMA R32, R24, R64, R32 ;  /* 0x000000401820722b */ /* 0x000fc40000000020 */
[C---:B------:R-:W-:Y:S01]  /*33a0*/  DFMA R40, R24.reuse, R62, R40 ;  /* 0x0000003e1828722b */ /* 0x040fe20000000028 */
[----:B------:R-:W4:Y:S01]  /*33b0*/  LDG.E.64 R76, desc[UR12][R2.64+0x398] ;  /* 0x0003980c024c7981 */ /* 0x000f22000c1e1b00 */
[C---:B------:R-:W-:Y:S02]  /*33c0*/  DFMA R26, R24.reuse, R60, R26 ;  /* 0x0000003c181a722b */ /* 0x040fe4000000001a */
[----:B------:R-:W-:Y:S01]  /*33d0*/  DFMA R38, R24, R96, R38 ;  /* 0x000000601826722b */ /* 0x000fe20000000026 */
[----:B------:R-:W4:Y:S01]  /*33e0*/  LDG.E.64 R72, desc[UR12][R2.64+0x3a0] ;  /* 0x0003a00c02487981 */ /* 0x000f22000c1e1b00 */
[C---:B------:R-:W-:Y:S02]  /*33f0*/  DFMA R28, R22.reuse, R58, R28 ;  /* 0x0000003a161c722b */ /* 0x040fe4000000001c */
[C---:B------:R-:W-:Y:S01]  /*3400*/  DFMA R34, R22.reuse, R56, R34 ;  /* 0x000000381622722b */ /* 0x040fe20000000022 */
[----:B------:R-:W4:Y:S01]  /*3410*/  LDG.E.64 R74, desc[UR12][R2.64+0x348] ;  /* 0x0003480c024a7981 */ /* 0x000f22000c1e1b00 */
[----:B------:R-:W-:-:S02]  /*3420*/  DFMA R4, R22, R54, R4 ;  /* 0x000000361604722b */ /* 0x000fc40000000004 */
[C---:B------:R-:W-:Y:S01]  /*3430*/  DFMA R6, R22.reuse, R52, R6 ;  /* 0x000000341606722b */ /* 0x040fe20000000006 */
[----:B------:R-:W4:Y:S01]  /*3440*/  LDG.E.64 R54, desc[UR12][R2.64+0x160] ;  /* 0x0001600c02367981 */ /* 0x000f22000c1e1b00 */
[C---:B------:R-:W-:Y:S02]  /*3450*/  DFMA R36, R22.reuse, R50, R36 ;  /* 0x000000321624722b */ /* 0x040fe40000000024 */
[C---:B------:R-:W-:Y:S01]  /*3460*/  DFMA R30, R22.reuse, R48, R30 ;  /* 0x00000030161e722b */ /* 0x040fe2000000001e */
[----:B------:R-:W4:Y:S01]  /*3470*/  LDG.E.64 R52, desc[UR12][R2.64+0x1c0] ;  /* 0x0001c00c02347981 */ /* 0x000f22000c1e1b00 */
[C---:B------:R-:W-:Y:S02]  /*3480*/  DFMA R32, R22.reuse, R46, R32 ;  /* 0x0000002e1620722b */ /* 0x040fe40000000020 */
[C---:B------:R-:W-:Y:S01]  /*3490*/  DFMA R24, R22.reuse, R44, R40 ;  /* 0x0000002c1618722b */ /* 0x040fe20000000028 */
[----:B------:R-:W4:Y:S01]  /*34a0*/  LDG.E.64 R68, desc[UR12][R2.64+0x3a8] ;  /* 0x0003a80c02447981 */ /* 0x000f22000c1e1b00 */
[----:B------:R-:W-:-:S02]  /*34b0*/  DFMA R26, R22, R42, R26 ;  /* 0x0000002a161a722b */ /* 0x000fc4000000001a */
[----:B------:R-:W-:Y:S01]  /*34c0*/  DFMA R22, R22, R94, R38 ;  /* 0x0000005e1616722b */ /* 0x000fe20000000026 */
[----:B------:R-:W4:Y:S04]  /*34d0*/  LDG.E.64 R42, desc[UR12][R2.64+0x40] ;  /* 0x0000400c022a7981 */ /* 0x000f28000c1e1b00 */
[----:B------:R-:W4:Y:S04]  /*34e0*/  LDL.64 R38, [R1+0xc0] ;  /* 0x0000c00001267983 */ /* 0x000f280000100a00 */
[----:B------:R-:W-:Y:S04]  /*34f0*/  STL.64 [R1+0x150], R156 ;  /* 0x0001509c01007387 */ /* 0x000fe80000100a00 */
[----:B------:R-:W-:Y:S04]  /*3500*/  STL.64 [R1+0x128], R152 ;  /* 0x0001289801007387 */ /* 0x000fe80000100a00 */
[----:B------:R-:W-:Y:S04]  /*3510*/  STL.64 [R1+0xa8], R136 ;  /* 0x0000a88801007387 */ /* 0x000fe80000100a00 */
[----:B------:R-:W-:Y:S04]  /*3520*/  STL.64 [R1+0x88], R134 ;  /* 0x0000888601007387 */ /* 0x000fe80000100a00 */
[----:B------:R-:W4:Y:S04]  /*3530*/  LDG.E.64 R40, desc[UR12][R2.64+0xa0] ;  /* 0x0000a00c02287981 */ /* 0x000f28000c1e1b00 */
[----:B------:R-:W4:Y:S04]  /*3540*/  LDG.E.64 R70, desc[UR12][R2.64+0x350] ;  /* 0x0003500c02467981 */ /* 0x000f28000c1e1b00 */
[----:B------:R-:W4:Y:S04]  /*3550*/  LDG.E.64 R66, desc[UR12][R2.64+0x3b0] ;  /* 0x0003b00c02427981 */ /* 0x000f28000c1e1b00 */
[----:B------:R-:W4:Y:S04]  /*3560*/  LDG.E.64 R56, desc[UR12][R2.64+0x100] ;  /* 0x0001000c02387981 */ /* 0x000f28000c1e1b00 */
[----:B0-----:R-:W4:Y:S04]  /*3570*/  LDG.E.64 R64, desc[UR12][R122.64+0x40] ;  /* 0x0000400c7a407981 */ /* 0x001f28000c1e1b00 */
[----:B------:R-:W4:Y:S04]  /*3580*/  LDG.E.64 R50, desc[UR12][R2.64+0x220] ;  /* 0x0002200c02327981 */ /* 0x000f28000c1e1b00 */
[----:B------:R-:W4:Y:S04]  /*3590*/  LDG.E.64 R58, desc[UR12][R2.64+0x288] ;  /* 0x0002880c023a7981 */ /* 0x000f28000c1e1b00 */
[----:B------:R-:W4:Y:S04]  /*35a0*/  LDG.E.64 R60, desc[UR12][R2.64+0x2f0] ;  /* 0x0002f00c023c7981 */ /* 0x000f28000c1e1b00 */
[----:B------:R-:W4:Y:S04]  /*35b0*/  LDG.E.64 R62, desc[UR12][R122.64+0x48] ;  /* 0x0000480c7a3e7981 */ /* 0x000f28000c1e1b00 */
[----:B------:R-:W4:Y:S04]  /*35c0*/  LDG.E.64 R46, desc[UR12][R2.64+0x290] ;  /* 0x0002900c022e7981 */ /* 0x000f28000c1e1b00 */
[----:B------:R-:W4:Y:S04]  /*35d0*/  LDG.E.64 R48, desc[UR12][R122.64+0x38] ;  /* 0x0000380c7a307981 */ /* 0x000f28000c1e1b00 */
[----:B------:R-:W4:Y:S01]  /*35e0*/  LDG.E.64 R44, desc[UR12][R122.64+0x30] ;  /* 0x0000300c7a2c7981 */ /* 0x000f22000c1e1b00 */
[----:B--2---:R-:W-:-:S03]  /*35f0*/  DFMA R28, R20, R84, R28 ;  /* 0x00000054141c722b */ /* 0x004fc6000000001c */
[----:B------:R-:W2:Y:S01]  /*3600*/  LDL.LU.64 R84, [R1+0x400] ;  /* 0x0004000001547983 */ /* 0x000ea20000300a00 */
[----:B---3--:R-:W-:-:S03]  /*3610*/  DFMA R34, R20, R18, R34 ;  /* 0x000000121422722b */ /* 0x008fc60000000022 */
[----:B------:R-:W-:Y:S04]  /*3620*/  STL.64 [R1+0x80], R132 ;  /* 0x0000808401007387 */ /* 0x000fe80000100a00 */
[----:B------:R-:W3:Y:S01]  /*3630*/  LDL.LU.64 R18, [R1+0x3f8] ;  /* 0x0003f80001127983 */ /* 0x000ee20000300a00 */
[----:B----4-:R-:W-:-:S03]  /*3640*/  DFMA R4, R20, R86, R4 ;  /* 0x000000561404722b */ /* 0x010fc60000000004 */
[----:B------:R-:W-:Y:S01]  /*3650*/  STL.64 [R1+0x78], R130 ;  /* 0x0000788201007387 */ /* 0x000fe20000100a00 */
[----:B------:R-:W-:-:S03]  /*3660*/  DFMA R6, R20, R88, R6 ;  /* 0x000000581406722b */ /* 0x000fc60000000006 */
[----:B------:R-:W4:Y:S01]  /*3670*/  LDL.LU.64 R86, [R1+0x3f0] ;  /* 0x0003f00001567983 */ /* 0x000f220000300a00 */
[----:B------:R-:W-:-:S03]  /*3680*/  DFMA R36, R20, R90, R36 ;  /* 0x0000005a1424722b */ /* 0x000fc60000000024 */
[----:B------:R-:W2:Y:S01]  /*3690*/  LDL.LU.64 R88, [R1+0x3e8] ;  /* 0x0003e80001587983 */ /* 0x000ea20000300a00 */
[----:B------:R-:W-:-:S03]  /*36a0*/  DFMA R30, R20, R92, R30 ;  /* 0x0000005c141e722b */ /* 0x000fc6000000001e */
[----:B------:R-:W4:Y:S04]  /*36b0*/  LDL.LU.64 R90, [R1+0x3e0] ;  /* 0x0003e000015a7983 */ /* 0x000f280000300a00 */
[----:B------:R-:W2:Y:S04]  /*36c0*/  LDL.LU.64 R92, [R1+0x3d8] ;  /* 0x0003d800015c7983 */ /* 0x000ea80000300a00 */
[----:B------:R-:W-:Y:S01]  /*36d0*/  STL.64 [R1+0x68], R128 ;  /* 0x0000688001007387 */ /* 0x000fe20000100a00 */
[----:B---3--:R-:W-:-:S03]  /*36e0*/  DFMA R32, R20, R18, R32 ;  /* 0x000000121420722b */ /* 0x008fc60000000020 */
[----:B------:R-:W3:Y:S02]  /*36f0*/  LDL.LU.64 R18, [R1+0x3d0] ;  /* 0x0003d00001127983 */ /* 0x000ee40000300a00 */
[C---:B---3--:R-:W-:Y:S02]  /*3700*/  DFMA R28, R18.reuse, R16, R28 ;  /* 0x00000010121c722b */ /* 0x048fe4000000001c */
[----:B-1----:R-:W3:Y:S01]  /*3710*/  LDL.LU.64 R16, [R1+0x3c8] ;  /* 0x0003c80001107983 */ /* 0x002ee20000300a00 */
[----:B------:R-:W-:-:S03]  /*3720*/  DFMA R34, R18, R14, R34 ;  /* 0x0000000e1222722b */ /* 0x000fc60000000022 */
[----:B------:R-:W3:Y:S01]  /*3730*/  LDL.LU.64 R14, [R1+0x3c0] ;  /* 0x0003c000010e7983 */ /* 0x000ee20000300a00 */
[----:B------:R-:W-:-:S03]  /*3740*/  DFMA R4, R18, R12, R4 ;  /* 0x0000000c1204722b */ /* 0x000fc60000000004 */
[----:B------:R-:W3:Y:S01]  /*3750*/  LDL.LU.64 R12, [R1+0x3b8] ;  /* 0x0003b800010c7983 */ /* 0x000ee20000300a00 */
[----:B------:R-:W-:-:S03]  /*3760*/  DFMA R6, R18, R10, R6 ;  /* 0x0000000a1206722b */ /* 0x000fc60000000006 */
[----:B------:R-:W-:Y:S04]  /*3770*/  STL.64 [R1+0x60], R126 ;  /* 0x0000607e01007387 */ /* 0x000fe80000100a00 */
[----:B------:R-:W3:Y:S01]  /*3780*/  LDL.LU.64 R10, [R1+0x3b0] ;  /* 0x0003b000010a7983 */ /* 0x000ee20000300a00 */
[----:B------:R-:W-:-:S03]  /*3790*/  DFMA R36, R18, R8, R36 ;  /* 0x000000081224722b */ /* 0x000fc60000000024 */
[----:B------:R-:W3:Y:S01]  /*37a0*/  LDL.LU.64 R8, [R1+0x3a8] ;  /* 0x0003a80001087983 */ /* 0x000ee20000300a00 */
[C---:B------:R-:W-:Y:S02]  /*37b0*/  DFMA R24, R20.reuse, R38, R24 ;  /* 0x000000261418722b */ /* 0x040fe40000000018 */
[C---:B--2---:R-:W-:Y:S02]  /*37c0*/  DFMA R26, R20.reuse, R92, R26 ;  /* 0x0000005c141a722b */ /* 0x044fe4000000001a */
[----:B----4-:R-:W-:Y:S02]  /*37d0*/  DFMA R22, R20, R90, R22 ;  /* 0x0000005a1416722b */ /* 0x010fe40000000016 */
[C---:B------:R-:W-:Y:S02]  /*37e0*/  DFMA R30, R18.reuse, R120, R30 ;  /* 0x00000078121e722b */ /* 0x040fe4000000001e */
[C---:B------:R-:W-:Y:S01]  /*37f0*/  DFMA R32, R18.reuse, R154, R32 ;  /* 0x0000009a1220722b */ /* 0x040fe20000000020 */
[----:B------:R-:W-:Y:S01]  /*3800*/  STL.64 [R1+0x70], R124 ;  /* 0x0000707c01007387 */ /* 0x000fe20000100a00 */
[----:B------:R-:W-:-:S02]  /*3810*/  DFMA R26, R18, R158, R26 ;  /* 0x0000009e121a722b */ /* 0x000fc4000000001a */
[C---:B------:R-:W-:Y:S01]  /*3820*/  DFMA R24, R18.reuse, R150, R24 ;  /* 0x000000961218722b */ /* 0x040fe20000000018 */
[----:B------:R-:W2:Y:S01]  /*3830*/  LDL.LU.64 R120, [R1+0x3a0] ;  /* 0x0003a00001787983 */ /* 0x000ea20000300a00 */
[----:B------:R-:W-:-:S03]  /*3840*/  DFMA R22, R18, R148, R22 ;  /* 0x000000941216722b */ /* 0x000fc60000000016 */
[----:B------:R0:W5:Y:S04]  /*3850*/  LDL.LU.64 R158, [R1+0x398] ;  /* 0x00039800019e7983 */ /* 0x0001680000300a00 */
[----:B------:R0:W5:Y:S04]  /*3860*/  LDL.LU.64 R154, [R1+0x390] ;  /* 0x00039000019a7983 */ /* 0x0001680000300a00 */
[----:B------:R0:W5:Y:S04]  /*3870*/  LDL.LU.64 R150, [R1+0x388] ;  /* 0x0003880001967983 */ /* 0x0001680000300a00 */
[----:B------:R0:W5:Y:S04]  /*3880*/  LDL.LU.64 R148, [R1+0x380] ;  /* 0x0003800001947983 */ /* 0x0001680000300a00 */
[----:B------:R-:W4:Y:S01]  /*3890*/  LDG.E.64 R38, desc[UR12][R2.64+0x1c8] ;  /* 0x0001c80c02267981 */ /* 0x000f22000c1e1b00 */
[----:B---3--:R-:W-:-:S02]  /*38a0*/  DFMA R28, R16, R146, R28 ;  /* 0x00000092101c722b */ /* 0x008fc4000000001c */
[C---:B------:R-:W-:Y:S01]  /*38b0*/  DFMA R4, R16.reuse, R142, R4 ;  /* 0x0000008e1004722b */ /* 0x040fe20000000004 */
[----:B------:R0:W5:Y:S01]  /*38c0*/  LDL.LU.64 R146, [R1+0x378] ;  /* 0x0003780001927983 */ /* 0x0001620000300a00 */
[----:B------:R-:W-:-:S04]  /*38d0*/  DFMA R34, R16, R144, R34 ;  /* 0x000000901022722b */ /* 0x000fc80000000022 */
[----:B------:R-:W-:Y:S02]  /*38e0*/  DFMA R28, R14, R112, R28 ;  /* 0x000000700e1c722b */ /* 0x000fe4000000001c */
[C---:B------:R-:W-:Y:S02]  /*38f0*/  DFMA R6, R16.reuse, R140, R6 ;  /* 0x0000008c1006722b */ /* 0x040fe40000000006 */
[----:B------:R-:W-:Y:S02]  /*3900*/  DFMA R36, R16, R138, R36 ;  /* 0x0000008a1024722b */ /* 0x000fe40000000024 */
[C---:B------:R-:W-:Y:S02]  /*3910*/  DFMA R4, R14.reuse, R108, R4 ;  /* 0x0000006c0e04722b */ /* 0x040fe40000000004 */
[----:B------:R-:W-:Y:S02]  /*3920*/  DFMA R34, R14, R110, R34 ;  /* 0x0000006e0e22722b */ /* 0x000fe40000000022 */
[----:B------:R-:W-:-:S02]  /*3930*/  DFMA R28, R12, R162, R28 ;  /* 0x000000a20c1c722b */ /* 0x000fc4000000001c */
[C---:B------:R-:W-:Y:S02]  /*3940*/  DFMA R26, R16.reuse, R88, R26 ;  /* 0x00000058101a722b */ /* 0x040fe4000000001a */
[C---:B------:R-:W-:Y:S02]  /*3950*/  DFMA R30, R16.reuse, R118, R30 ;  /* 0x00000076101e722b */ /* 0x040fe4000000001e */
[C---:B------:R-:W-:Y:S02]  /*3960*/  DFMA R32, R16.reuse, R116, R32 ;  /* 0x000000741020722b */ /* 0x040fe40000000020 */
[C---:B------:R-:W-:Y:S02]  /*3970*/  DFMA R24, R16.reuse, R114, R24 ;  /* 0x000000721018722b */ /* 0x040fe40000000018 */
[----:B------:R-:W-:Y:S01]  /*3980*/  DFMA R22, R16, R86, R22 ;  /* 0x000000561016722b */ /* 0x000fe20000000016 */
[----:B------:R1:W-:Y:S01]  /*3990*/  STL.64 [R1+0x48], R42 ;  /* 0x0000482a01007387 */ /* 0x0003e20000100a00 */
[----:B------:R-:W-:-:S02]  /*39a0*/  DFMA R6, R14, R106, R6 ;  /* 0x0000006a0e06722b */ /* 0x000fc40000000006 */
[----:B------:R-:W-:Y:S01]  /*39b0*/  DFMA R36, R14, R104, R36 ;  /* 0x000000680e24722b */ /* 0x000fe20000000024 */
[----:B------:R0:W5:Y:S01]  /*39c0*/  LDL.LU.64 R144, [R1+0x370] ;  /* 0x0003700001907983 */ /* 0x0001620000300a00 */
[C---:B------:R-:W-:Y:S02]  /*39d0*/  DFMA R16, R12.reuse, R156, R4 ;  /* 0x0000009c0c10722b */ /* 0x040fe40000000004 */
[----:B------:R-:W-:Y:S01]  /*39e0*/  DFMA R34, R12, R160, R34 ;  /* 0x000000a00c22722b */ /* 0x000fe20000000022 */
[----:B------:R0:W5:Y:S01]  /*39f0*/  LDL.LU.64 R142, [R1+0x368] ;  /* 0x00036800018e7983 */ /* 0x0001620000300a00 */
[----:B------:R-:W-:-:S03]  /*3a00*/  DFMA R4, R10, R42, R28 ;  /* 0x0000002a0a04722b */ /* 0x000fc6000000001c */
[----:B-1----:R-:W3:Y:S01]  /*3a10*/  LDG.E.64 R42, desc[UR12][R2.64+0x228] ;  /* 0x0002280c022a7981 */ /* 0x002ee2000c1e1b00 */
        /* <DEDUP_REMOVED lines=8> */
[----:B------:R-:W2:Y:S01]  /*3aa0*/  LDG.E.64 R28, desc[UR12][R2.64+0x108] ;  /* 0x0001080c021c7981 */ /* 0x000ea2000c1e1b00 */
[----:B------:R-:W-:Y:S02]  /*3ab0*/  DFMA R6, R10, R40, R34 ;  /* 0x000000280a06722b */ /* 0x000fe40000000022 */
[C---:B------:R-:W-:Y:S01]  /*3ac0*/  DFMA R26, R12.reuse, R82, R26 ;  /* 0x000000520c1a722b */ /* 0x040fe2000000001a */
[----:B------:R-:W2:Y:S04]  /*3ad0*/  LDG.E.64 R34, desc[UR12][R2.64+0x1d0] ;  /* 0x0001d00c02227981 */ /* 0x000ea8000c1e1b00 */
[----:B-1----:R-:W2:Y:S01]  /*3ae0*/  LDG.E.64 R40, desc[UR12][R2.64+0x230] ;  /* 0x0002300c02287981 */ /* 0x002ea2000c1e1b00 */
[----:B------:R-:W-:-:S02]  /*3af0*/  DFMA R22, R12, R76, R22 ;  /* 0x0000004c0c16722b */ /* 0x000fc40000000016 */
[C---:B------:R-:W-:Y:S01]  /*3b00*/  DFMA R24, R12.reuse, R136, R24 ;  /* 0x000000880c18722b */ /* 0x040fe20000000018 */
[----:B------:R0:W5:Y:S01]  /*3b10*/  LDL.LU.64 R140, [R1+0x360] ;  /* 0x00036000018c7983 */ /* 0x0001620000300a00 */
[C---:B------:R-:W-:Y:S02]  /*3b20*/  DFMA R30, R12.reuse, R132, R30 ;  /* 0x000000840c1e722b */ /* 0x040fe4000000001e */
[----:B------:R-:W-:Y:S01]  /*3b30*/  DFMA R32, R12, R130, R32 ;  /* 0x000000820c20722b */ /* 0x000fe20000000020 */
[----:B------:R0:W5:Y:S01]  /*3b40*/  LDL.LU.64 R138, [R1+0x358] ;  /* 0x00035800018a7983 */ /* 0x0001620000300a00 */
[C---:B------:R-:W-:Y:S02]  /*3b50*/  DFMA R12, R10.reuse, R54, R14 ;  /* 0x000000360a0c722b */ /* 0x040fe4000000000e */
[C---:B------:R-:W-:Y:S01]  /*3b60*/  DFMA R14, R10.reuse, R52, R36 ;  /* 0x000000340a0e722b */ /* 0x040fe20000000024 */
[----:B------:R0:W5:Y:S04]  /*3b70*/  LDL.LU.64 R118, [R1+0x350] ;  /* 0x0003500001767983 */ /* 0x0001680000300a00 */
[----:B------:R-:W2:Y:S01]  /*3b80*/  LDG.E.64 R36, desc[UR12][R122.64+0x28] ;  /* 0x0000280c7a247981 */ /* 0x000ea2000c1e1b00 */
        /* <DEDUP_REMOVED lines=8> */
[----:B------:R-:W2:Y:S01]  /*3c10*/  LDG.E.64 R32, desc[UR12][R2.64+0x48] ;  /* 0x0000480c02207981 */ /* 0x000ea2000c1e1b00 */
[----:B------:R-:W-:-:S02]  /*3c20*/  DFMA R18, R8, R126, R24 ;  /* 0x0000007e0812722b */ /* 0x000fc40000000018 */
[----:B------:R-:W-:Y:S01]  /*3c30*/  DFMA R16, R10, R56, R16 ;  /* 0x000000380a10722b */ /* 0x000fe20000000010 */
[----:B------:R-:W2:Y:S01]  /*3c40*/  LDG.E.64 R24, desc[UR12][R122.64+0x20] ;  /* 0x0000200c7a187981 */ /* 0x000ea2000c1e1b00 */
[----:B------:R-:W-:Y:S02]  /*3c50*/  DADD R26, R26, -R70 ;  /* 0x000000001a1a7229 */ /* 0x000fe40000000846 */
[----:B------:R-:W-:Y:S01]  /*3c60*/  DADD R22, R22, -R66 ;  /* 0x0000000016167229 */ /* 0x000fe20000000842 */
[----:B------:R0:W5:Y:S01]  /*3c70*/  LDL.LU.64 R112, [R1+0x338] ;  /* 0x0003380001707983 */ /* 0x0001620000300a00 */
[----:B------:R-:W-:Y:S02]  /*3c80*/  DFMA R10, R10, R50, R30 ;  /* 0x000000320a0a722b */ /* 0x000fe4000000001e */
[----:B------:R-:W-:Y:S01]  /*3c90*/  DFMA R20, R8, R58, R20 ;  /* 0x0000003a0814722b */ /* 0x000fe20000000014 */
[----:B------:R-:W2:Y:S01]  /*3ca0*/  LDG.E.64 R30, desc[UR12][R2.64+0xa8] ;  /* 0x0000a80c021e7981 */ /* 0x000ea2000c1e1b00 */
[----:B------:R-:W-:-:S02]  /*3cb0*/  DSETP.GEU.AND P0, PT, |R26|, R64, PT ;  /* 0x000000401a00722a */ /* 0x000fc40003f0e200 */
[----:B------:R-:W-:Y:S01]  /*3cc0*/  DADD R18, R18, -R60 ;  /* 0x0000000012127229 */ /* 0x000fe2000000083c */
[----:B------:R-:W2:Y:S03]  /*3cd0*/  LDG.E.64 R26, desc[UR12][R2.64+0x168] ;  /* 0x0001680c021a7981 */ /* 0x000ea6000c1e1b00 */
[----:B------:R-:W-:Y:S01]  /*3ce0*/  DSETP.LT.AND P0, PT, |R22|, R62, !P0 ;  /* 0x0000003e1600722a */ /* 0x000fe20004701200 */
[----:B------:R0:W5:Y:S01]  /*3cf0*/  LDL.LU.64 R110, [R1+0x330] ;  /* 0x00033000016e7983 */ /* 0x0001620000300a00 */
[----:B------:R-:W-:-:S03]  /*3d00*/  DADD R20, R20, -R46 ;  /* 0x0000000014147229 */ /* 0x000fc6000000082e */
[----:B------:R-:W2:Y:S01]  /*3d10*/  LDG.E.64 R22, desc[UR12][R2.64+0x170] ;  /* 0x0001700c02167981 */ /* 0x000ea2000c1e1b00 */
[----:B------:R-:W-:-:S03]  /*3d20*/  DSETP.LT.AND P0, PT, |R18|, R48, P0 ;  /* 0x000000301200722a */ /* 0x000fc60000701200 */
[----:B------:R-:W2:Y:S03]  /*3d30*/  LDG.E.64 R18, desc[UR12][R2.64+0x110] ;  /* 0x0001100c02127981 */ /* 0x000ea6000c1e1b00 */
[----:B------:R-:W-:Y:S01]  /*3d40*/  DSETP.LT.AND P0, PT, |R20|, R44, P0 ;  /* 0x0000002c1400722a */ /* 0x000fe20000701200 */
[----:B------:R0:W5:Y:S04]  /*3d50*/  LDL.LU.64 R108, [R1+0x328] ;  /* 0x00032800016c7983 */ /* 0x0001680000300a00 */
[----:B------:R-:W2:Y:S01]  /*3d60*/  LDG.E.64 R20, desc[UR12][R122.64+0x18] ;  /* 0x0000180c7a147981 */ /* 0x000ea2000c1e1b00 */
[----:B----4-:R-:W-:-:S03]  /*3d70*/  DFMA R14, R8, R38, R14 ;  /* 0x00000026080e722b */ /* 0x010fc6000000000e */
[----:B------:R0:W5:Y:S04]  /*3d80*/  LDL.LU.64 R106, [R1+0x320] ;  /* 0x00032000016a7983 */ /* 0x0001680000300a00 */
[----:B------:R0:W5:Y:S04]  /*3d90*/  LDL.LU.64 R104, [R1+0x318] ;  /* 0x0003180001687983 */ /* 0x0001680000300a00 */
[----:B------:R0:W5:Y:S04]  /*3da0*/  LDL.LU.64 R102, [R1+0x310] ;  /* 0x0003100001667983 */ /* 0x0001680000300a00 */
[----:B------:R0:W5:Y:S04]  /*3db0*/  LDL.LU.64 R100, [R1+0x308] ;  /* 0x0003080001647983 */ /* 0x0001680000300a00 */
[----:B------:R-:W4:Y:S01]  /*3dc0*/  LDL.64 R126, [R1+0x2f8] ;  /* 0x0002f800017e7983 */ /* 0x000f220000100a00 */
[----:B---3--:R-:W-:-:S08]  /*3dd0*/  DFMA R10, R8, R42, R10 ;  /* 0x0000002a080a722b */ /* 0x008fd0000000000a */
[----:B--2---:R-:W-:-:S08]  /*3de0*/  DADD R10, R10, -R40 ;  /* 0x000000000a0a7229 */ /* 0x004fd00000000828 */
[----:B------:R-:W-:Y:S02]  /*3df0*/  DSETP.LT.AND P0, PT, |R10|, R36, P0 ;  /* 0x000000240a00722a */ /* 0x000fe40000701200 */
[----:B------:R-:W-:Y:S01]  /*3e00*/  DFMA R10, R8, R28, R16 ;  /* 0x0000001c080a722b */ /* 0x000fe20000000010 */
[----:B------:R-:W2:Y:S01]  /*3e10*/  LDG.E.64 R16, desc[UR12][R122.64+0x10] ;  /* 0x0000100c7a107981 */ /* 0x000ea2000c1e1b00 */
[----:B------:R-:W-:Y:S02]  /*3e20*/  DADD R14, R14, -R34 ;  /* 0x000000000e0e7229 */ /* 0x000fe40000000822 */
[C---:B------:R-:W-:Y:S02]  /*3e30*/  DFMA R4, R8.reuse, R32, R4 ;  /* 0x000000200804722b */ /* 0x040fe40000000004 */
[C---:B------:R-:W-:Y:S02]  /*3e40*/  DFMA R6, R8.reuse, R30, R6 ;  /* 0x0000001e0806722b */ /* 0x040fe40000000006 */
[----:B------:R-:W-:-:S02]  /*3e50*/  DFMA R8, R8, R26, R12 ;  /* 0x0000001a0808722b */ /* 0x000fc4000000000c */
[----:B------:R-:W-:Y:S01]  /*3e60*/  DSETP.LT.AND P0, PT, |R14|, R24, P0 ;  /* 0x000000180e00722a */ /* 0x000fe20000701200 */
[----:B------:R-:W3:Y:S04]  /*3e70*/  LDG.E.64 R12, desc[UR12][R2.64+0x50] ;  /* 0x0000500c020c7981 */ /* 0x000ee8000c1e1b00 */
[----:B------:R-:W3:Y:S01]  /*3e80*/  LDG.E.64 R14, desc[UR12][R2.64+0xb0] ;  /* 0x0000b00c020e7981 */ /* 0x000ee2000c1e1b00 */
[----:B------:R-:W-:Y:S02]  /*3e90*/  DADD R8, R8, -R22 ;  /* 0x0000000008087229 */ /* 0x000fe40000000816 */
[----:B------:R-:W-:-:S06]  /*3ea0*/  DADD R10, R10, -R18 ;  /* 0x000000000a0a7229 */ /* 0x000fcc0000000812 */
[----:B------:R-:W-:Y:S02]  /*3eb0*/  DSETP.LT.AND P0, PT, |R8|, R20, P0 ;  /* 0x000000140800722a */ /* 0x000fe40000701200 */
[----:B------:R-:W3:Y:S04]  /*3ec0*/  LDG.E.64 R8, desc[UR12][R122.64] ;  /* 0x0000000c7a087981 */ /* 0x000ee8000c1e1b00 */
[----:B--2---:R-:W-:Y:S01]  /*3ed0*/  DSETP.LT.AND P0, PT, |R10|, R16, P0 ;  /* 0x000000100a00722a */ /* 0x004fe20000701200 */
[----:B------:R-:W2:Y:S01]  /*3ee0*/  LDG.E.64 R10, desc[UR12][R122.64+0x8] ;  /* 0x0000080c7a0a7981 */ /* 0x000ea2000c1e1b00 */
[----:B----4-:R-:W-:Y:S01]  /*3ef0*/  LOP3.LUT R0, R127, R121, RZ, 0xfc, !PT ;  /* 0x000000797f007212 */ /* 0x010fe200078efcff */
[----:B------:R-:W-:Y:S01]  /*3f00*/  BSSY.RECONVERGENT B0, `(.L_x_32) ;  /* 0x000002d000007945 */ /* 0x000fe20003800200 */
[----:B---3--:R-:W-:-:S02]  /*3f10*/  DADD R6, R6, -R14 ;  /* 0x0000000006067229 */ /* 0x008fc4000000080e */
[----:B------:R-:W-:-:S06]  /*3f20*/  DADD R4, R4, -R12 ;  /* 0x0000000004047229 */ /* 0x000fcc000000080c */
[----:B--2---:R-:W-:-:S06]  /*3f30*/  DSETP.LT.AND P0, PT, |R6|, R10, P0 ;  /* 0x0000000a0600722a */ /* 0x004fcc0000701200 */
[----:B------:R-:W-:Y:S01]  /*3f40*/  DSETP.LT.AND P1, PT, |R4|, R8, P0 ;  /* 0x000000080400722a */ /* 0x000fe20000721200 */
[----:B------:R-:W-:-:S13]  /*3f50*/  ISETP.NE.U32.AND P0, PT, R0, RZ, PT ;  /* 0x000000ff0000720c */ /* 0x000fda0003f05070 */
[----:B0-----:R-:W-:Y:S05]  /*3f60*/  @P0 BRA `(.L_x_33) ;  /* 0x00000000005c0947 */ /* 0x001fea0003800000 */
[----:B------:R-:W0:Y:S01]  /*3f70*/  I2F.U32.RP R0, R120 ;  /* 0x0000007800007306 */ /* 0x000e220000209000 */
[----:B------:R-:W-:Y:S01]  /*3f80*/  IMAD.MOV.U32 R2, RZ, RZ, RZ ;  /* 0x000000ffff027224 */ /* 0x000fe200078e00ff */
[----:B------:R-:W-:Y:S01]  /*3f90*/  ISETP.NE.U32.AND P3, PT, R120, RZ, PT ;  /* 0x000000ff7800720c */ /* 0x000fe20003f65070 */
[----:B------:R-:W-:-:S05]  /*3fa0*/  IMAD.MOV.U32 R125, RZ, RZ, RZ ;  /* 0x000000ffff7d7224 */ /* 0x000fca00078e00ff */
[----:B0-----:R-:W0:Y:S02]  /*3fb0*/  MUFU.RCP R0, R0 ;  /* 0x0000000000007308 */ /* 0x001e240000001000 */
[----:B0-----:R-:W-:-:S06]  /*3fc0*/  VIADD R0, R0, 0xffffffe ;  /* 0x0ffffffe00007836 */ /* 0x001fcc0000000000 */
[----:B------:R0:W1:Y:S02]  /*3fd0*/  F2I.FTZ.U32.TRUNC.NTZ R3, R0 ;  /* 0x0000000000037305 */ /* 0x000064000021f000 */
[----:B0-----:R-:W-:-:S05]  /*3fe0*/  IADD3 R0, PT, PT, RZ, -R120, RZ ;  /* 0x80000078ff007210 */ /* 0x001fca0007ffe0ff */
        /* <DEDUP_REMOVED lines=8> */
[----:B------:R-:W-:Y:S01]  /*4070*/  ISETP.GE.U32.AND P2, PT, R0, R120, PT ;  /* 0x000000780000720c */ /* 0x000fe20003f46070 */
[----:B------:R-:W-:-:S12]  /*4080*/  IMAD.MOV.U32 R0, RZ, RZ, RZ ;  /* 0x000000ffff007224 */ /* 0x000fd800078e00ff */
[----:B------:R-:W-:Y:S01]  /*4090*/  @P2 VIADD R124, R124, 0x1 ;  /* 0x000000017c7c2836 */ /* 0x000fe20000000000 */
[----:B------:R-:W-:-:S04]  /*40a0*/  @!P3 LOP3.LUT R124, RZ, R120, RZ, 0x33, !PT ;  /* 0x00000078ff7cb212 */ /* 0x000fc800078e33ff */
[----:B------:R-:W-:-:S05]  /*40b0*/  IADD3 R6, PT, PT, -R124, RZ, RZ ;  /* 0x000000ff7c067210 */ /* 0x000fca0007ffe1ff */
[----:B------:R-:W-:Y:S01]  /*40c0*/  IMAD R6, R120, R6, R126 ;  /* 0x0000000678067224 */ /* 0x000fe200078e027e */
[----:B------:R-:W-:Y:S06]  /*40d0*/  BRA `(.L_x_34) ;  /* 0x00000000003c7947 */ /* 0x000fec0003800000 */
.L_x_33:
[----:B------:R-:W-:Y:S01]  /*40e0*/  MOV R6, R126 ;  /* 0x0000007e00067202 */ /* 0x000fe20000000f00 */
[----:B------:R-:W-:Y:S01]  /*40f0*/  IMAD.MOV.U32 R5, RZ, RZ, R127 ;  /* 0x000000ffff057224 */ /* 0x000fe200078e007f */
[----:B------:R-:W-:Y:S01]  /*4100*/  MOV R3, R121 ;  /* 0x0000007900037202 */ /* 0x000fe20000000f00 */
[----:B------:R-:W-:Y:S01]  /*4110*/  IMAD.MOV.U32 R4, RZ, RZ, R120 ;  /* 0x000000ffff047224 */ /* 0x000fe200078e0078 */
[----:B------:R-:W-:-:S07]  /*4120*/  MOV R2, 0x4140 ;  /* 0x0000414000027802 */ /* 0x000fce0000000f00 */
[----:B-----5:R-:W-:Y:S05]  /*4130*/  CALL.REL.NOINC `($__internal_0_$__cuda_sm20_div_s64) ;  /* 0x0000084400187944 */ /* 0x020fea0003c00000 */
[----:B------:R-:W2:Y:S01]  /*4140*/  LDL.64 R122, [R1+0x2f8] ;  /* 0x0002f800017a7983 */ /* 0x000ea20000100a00 */
[-C--:B------:R-:W-:Y:S01]  /*4150*/  IADD3 R6, P0, PT, RZ, -R4.reuse, RZ ;  /* 0x80000004ff067210 */ /* 0x080fe20007f1e0ff */
[----:B------:R-:W-:Y:S01]  /*4160*/  IMAD.MOV.U32 R125, RZ, RZ, R3 ;  /* 0x000000ffff7d7224 */ /* 0x000fe200078e0003 */
[----:B------:R-:W-:-:S03]  /*4170*/  MOV R124, R4 ;  /* 0x00000004007c7202 */ /* 0x000fc60000000f00 */
[----:B------:R-:W-:-:S04]  /*4180*/  IMAD.X R0, RZ, RZ, ~R3, P0 ;  /* 0x000000ffff007224 */ /* 0x000fc800000e0e03 */
[----:B------:R-:W-:-:S04]  /*4190*/  IMAD R0, R0, R120, RZ ;  /* 0x0000007800007224 */ /* 0x000fc800078e02ff */
[-C--:B------:R-:W-:Y:S02]  /*41a0*/  IMAD R0, R121, R6.reuse, R0 ;  /* 0x0000000679007224 */ /* 0x080fe400078e0200 */
[----:B--2---:R-:W-:-:S04]  /*41b0*/  IMAD.WIDE.U32 R6, R120, R6, R122 ;  /* 0x0000000678067225 */ /* 0x004fc800078e007a */
[----:B------:R-:W-:-:S07]  /*41c0*/  IMAD.IADD R0, R0, 0x1, R7 ;  /* 0x0000000100007824 */ /* 0x000fce00078e0207 */
.L_x_34:
[----:B------:R-:W-:Y:S05]  /*41d0*/  BSYNC.RECONVERGENT B0 ;  /* 0x0000000000007941 */ /* 0x000fea0003800200 */
.L_x_32:
[----:B------:R-:W-:Y:S01]  /*41e0*/  IMAD.MOV.U32 R7, RZ, RZ, R0 ;  /* 0x000000ffff077224 */ /* 0x000fe200078e0000 */
[----:B-----5:R-:W-:Y:S01]  /*41f0*/  LOP3.LUT R0, R125, R119, RZ, 0xfc, !PT ;  /* 0x000000777d007212 */ /* 0x020fe200078efcff */
[----:B------:R-:W-:Y:S02]  /*4200*/  BSSY.RECONVERGENT B0, `(.L_x_35) ;  /* 0x000002c000007945 */ /* 0x000fe40003800200 */
[----:B------:R-:W0:Y:S01]  /*4210*/  I2F.F64.S64 R122, R6 ;  /* 0x00000006007a7312 */ /* 0x000e220000301c00 */
[----:B------:R-:W-:Y:S01]  /*4220*/  ISETP.NE.U32.AND P0, PT, R0, RZ, PT ;  /* 0x000000ff0000720c */ /* 0x000fe20003f05070 */
[----:B0-----:R-:W-:-:S12]  /*4230*/  DFMA R122, R154, R122, R158 ;  /* 0x0000007a9a7a722b */ /* 0x001fd8000000009e */
[----:B------:R-:W-:Y:S05]  /*4240*/  @P0 BRA `(.L_x_36) ;  /* 0x00000000005c0947 */ /* 0x000fea0003800000 */
[----:B------:R-:W0:Y:S01]  /*4250*/  I2F.U32.RP R0, R118 ;  /* 0x0000007600007306 */ /* 0x000e220000209000 */
[----:B------:R-:W-:Y:S01]  /*4260*/  IMAD.MOV.U32 R2, RZ, RZ, RZ ;  /* 0x000000ffff027224 */ /* 0x000fe200078e00ff */
[----:B------:R-:W-:Y:S02]  /*4270*/  ISETP.NE.U32.AND P3, PT, R118, RZ, PT ;  /* 0x000000ff7600720c */ /* 0x000fe40003f65070 */
[----:B------:R-:W-:-:S04]  /*4280*/  MOV R127, RZ ;  /* 0x000000ff007f7202 */ /* 0x000fc80000000f00 */
[----:B0-----:R-:W0:Y:S02]  /*4290*/  MUFU.RCP R0, R0 ;  /* 0x0000000000007308 */ /* 0x001e240000001000 */
[----:B0-----:R-:W-:-:S06]  /*42a0*/  IADD3 R0, PT, PT, R0, 0xffffffe, RZ ;  /* 0x0ffffffe00007810 */ /* 0x001fcc0007ffe0ff */
[----:B------:R0:W1:Y:S02]  /*42b0*/  F2I.FTZ.U32.TRUNC.NTZ R3, R0 ;  /* 0x0000000000037305 */ /* 0x000064000021f000 */
[----:B0-----:R-:W-:-:S04]  /*42c0*/  IMAD.MOV R0, RZ, RZ, -R118 ;  /* 0x000000ffff007224 */ /* 0x001fc800078e0a76 */
        /* <DEDUP_REMOVED lines=8> */
[----:B------:R-:W-:Y:S01]  /*4350*/  ISETP.GE.U32.AND P2, PT, R0, R118, PT ;  /* 0x000000760000720c */ /* 0x000fe20003f46070 */
[----:B------:R-:W-:-:S12]  /*4360*/  IMAD.MOV.U32 R0, RZ, RZ, RZ ;  /* 0x000000ffff007224 */ /* 0x000fd800078e00ff */
[----:B------:R-:W-:Y:S02]  /*4370*/  @P2 IADD3 R126, PT, PT, R126, 0x1, RZ ;  /* 0x000000017e7e2810 */ /* 0x000fe40007ffe0ff */
[----:B------:R-:W-:-:S05]  /*4380*/  @!P3 LOP3.LUT R126, RZ, R118, RZ, 0x33, !PT ;  /* 0x00000076ff7eb212 */ /* 0x000fca00078e33ff */
[----:B------:R-:W-:-:S04]  /*4390*/  IMAD.MOV R6, RZ, RZ, -R126 ;  /* 0x000000ffff067224 */ /* 0x000fc800078e0a7e */
[----:B------:R-:W-:Y:S01]  /*43a0*/  IMAD R6, R118, R6, R124 ;  /* 0x0000000676067224 */ /* 0x000fe200078e027c */
[----:B------:R-:W-:Y:S06]  /*43b0*/  BRA `(.L_x_37) ;  /* 0x0000000000407947 */ /* 0x000fec0003800000 */
.L_x_36:
[----:B------:R-:W-:Y:S01]  /*43c0*/  IMAD.MOV.U32 R6, RZ, RZ, R124 ;  /* 0x000000ffff067224 */ /* 0x000fe200078e007c */
[----:B------:R-:W-:Y:S01]  /*43d0*/  MOV R4, R118 ;  /* 0x0000007600047202 */ /* 0x000fe20000000f00 */
[----:B------:R-:W-:Y:S01]  /*43e0*/  IMAD.MOV.U32 R5, RZ, RZ, R125 ;  /* 0x000000ffff057224 */ /* 0x000fe200078e007d */
[----:B------:R-:W-:Y:S01]  /*43f0*/  MOV R2, 0x4420 ;  /* 0x0000442000027802 */ /* 0x000fe20000000f00 */
[----:B------:R-:W-:-:S07]  /*4400*/  IMAD.MOV.U32 R3, RZ, RZ, R119 ;  /* 0x000000ffff037224 */ /* 0x000fce00078e0077 */
[----:B------:R-:W-:Y:S05]  /*4410*/  CALL.REL.NOINC `($__internal_0_$__cuda_sm20_div_s64) ;  /* 0x0000084000607944 */ /* 0x000fea0003c00000 */
[----:B------:R-:W-:Y:S01]  /*4420*/  IADD3 R0, P0, PT, RZ, -R4, RZ ;  /* 0x80000004ff007210 */ /* 0x000fe20007f1e0ff */
[----:B------:R-:W-:Y:S01]  /*4430*/  IMAD.MOV.U32 R7, RZ, RZ, R125 ;  /* 0x000000ffff077224 */ /* 0x000fe200078e007d */
[----:B------:R-:W-:Y:S01]  /*4440*/  MOV R6, R124 ;  /* 0x0000007c00067202 */ /* 0x000fe20000000f00 */
[--C-:B------:R-:W-:Y:S01]  /*4450*/  IMAD.MOV.U32 R127, RZ, RZ, R3.reuse ;  /* 0x000000ffff7f7224 */ /* 0x100fe200078e0003 */
[----:B------:R-:W-:Y:S01]  /*4460*/  MOV R126, R4 ;  /* 0x00000004007e7202 */ /* 0x000fe20000000f00 */
[----:B------:R-:W-:Y:S02]  /*4470*/  IMAD.X R2, RZ, RZ, ~R3, P0 ;  /* 0x000000ffff027224 */ /* 0x000fe400000e0e03 */
[----:B------:R-:W-:-:S04]  /*4480*/  IMAD.WIDE.U32 R6, R118, R0, R6 ;  /* 0x0000000076067225 */ /* 0x000fc800078e0006 */
[----:B------:R-:W-:-:S04]  /*4490*/  IMAD R2, R2, R118, RZ ;  /* 0x0000007602027224 */ /* 0x000fc800078e02ff */
[----:B------:R-:W-:-:S04]  /*44a0*/  IMAD R0, R119, R0, R2 ;  /* 0x0000000077007224 */ /* 0x000fc800078e0202 */
[----:B------:R-:W-:-:S07]  /*44b0*/  IMAD.IADD R0, R0, 0x1, R7 ;  /* 0x0000000100007824 */ /* 0x000fce00078e0207 */
.L_x_37:
[----:B------:R-:W-:Y:S05]  /*44c0*/  BSYNC.RECONVERGENT B0 ;  /* 0x0000000000007941 */ /* 0x000fea0003800200 */
.L_x_35:
[----:B------:R-:W-:Y:S01]  /*44d0*/  IMAD.MOV.U32 R7, RZ, RZ, R0 ;  /* 0x000000ffff077224 */ /* 0x000fe200078e0000 */
[----:B------:R-:W-:Y:S01]  /*44e0*/  LOP3.LUT R0, R127, R117, RZ, 0xfc, !PT ;  /* 0x000000757f007212 */ /* 0x000fe200078efcff */
        /* <DEDUP_REMOVED lines=28> */
.L_x_39:
        /* <DEDUP_REMOVED lines=16> */
.L_x_40:
[----:B------:R-:W-:Y:S05]  /*47b0*/  BSYNC.RECONVERGENT B0 ;  /* 0x0000000000007941 */ /* 0x000fea0003800200 */
.L_x_38:
[----:B------:R-:W2:Y:S01]  /*47c0*/  LDL.64 R4, [R1+0x10] ;  /* 0x0000100001047983 */ /* 0x000ea20000100a00 */
[----:B------:R-:W-:Y:S01]  /*47d0*/  IMAD.MOV.U32 R7, RZ, RZ, R0 ;  /* 0x000000ffff077224 */ /* 0x000fe200078e0000 */
[----:B------:R-:W-:Y:S01]  /*47e0*/  LOP3.LUT R0, R129, R115, RZ, 0xfc, !PT ;  /* 0x0000007381007212 */ /* 0x000fe200078efcff */
[----:B------:R-:W-:Y:S02]  /*47f0*/  BSSY.RECONVERGENT B0, `(.L_x_41) ;  /* 0x000002c000007945 */ /* 0x000fe40003800200 */
[----:B------:R-:W2:Y:S01]  /*4800*/  I2F.F64.S64 R126, R6 ;  /* 0x00000006007e7312 */ /* 0x000ea20000301c00 */
[----:B------:R-:W-:Y:S01]  /*4810*/  ISETP.NE.U32.AND P0, PT, R0, RZ, PT ;  /* 0x000000ff0000720c */ /* 0x000fe20003f05070 */
[----:B--2---:R-:W-:-:S12]  /*4820*/  DFMA R126, R146, R126, R4 ;  /* 0x0000007e927e722b */ /* 0x004fd80000000004 */
        /* <DEDUP_REMOVED lines=24> */
.L_x_42:
        /* <DEDUP_REMOVED lines=16> */
.L_x_43:
[----:B------:R-:W-:Y:S05]  /*4ab0*/  BSYNC.RECONVERGENT B0 ;  /* 0x0000000000007941 */ /* 0x000fea0003800200 */
.L_x_41:
        /* <DEDUP_REMOVED lines=31> */
.L_x_45:
        /* <DEDUP_REMOVED lines=16> */
.L_x_46:
[----:B------:R-:W-:Y:S05]  /*4db0*/  BSYNC.RECONVERGENT B0 ;  /* 0x0000000000007941 */ /* 0x000fea0003800200 */
.L_x_44:
[----:B------:R-:W2:Y:S04]  /*4dc0*/  LDL.64 R134, [R1+0x28] ;  /* 0x0000280001867983 */ /* 0x000ea80000100a00 */
        /* <DEDUP_REMOVED lines=31> */
.L_x_48:
        /* <DEDUP_REMOVED lines=16> */
.L_x_49:
[----:B------:R-:W-:Y:S05]  /*50c0*/  BSYNC.RECONVERGENT B0 ;  /* 0x0000000000007941 */ /* 0x000fea0003800200 */
.L_x_47:
        /* <DEDUP_REMOVED lines=30> */
.L_x_51:
        /* <DEDUP_REMOVED lines=16> */
.L_x_52:
[----:B------:R-:W-:Y:S05]  /*53b0*/  BSYNC.RECONVERGENT B0 ;  /* 0x0000000000007941 */ /* 0x000fea0003800200 */
.L_x_50:
        /* <DEDUP_REMOVED lines=31> */
.L_x_54:
        /* <DEDUP_REMOVED lines=16> */
.L_x_55:
[----:B------:R-:W-:Y:S05]  /*56b0*/  BSYNC.RECONVERGENT B0 ;  /* 0x0000000000007941 */ /* 0x000fea0003800200 */
.L_x_53:
        /* <DEDUP_REMOVED lines=31> */
.L_x_57:
        /* <DEDUP_REMOVED lines=8> */
[----:B------:R-:W-:Y:S02]  /*5930*/  MOV R6, R152 ;  /* 0x0000009800067202 */ /* 0x000fe40000000f00 */
[----:B------:R-:W-:Y:S01]  /*5940*/  MOV R5, R3 ;  /* 0x0000000300057202 */ /* 0x000fe20000000f00 */
[----:B------:R-:W-:Y:S02]  /*5950*/  IMAD.X R2, RZ, RZ, ~R3, P0 ;  /* 0x000000ffff027224 */ /* 0x000fe400000e0e03 */
[----:B------:R-:W-:-:S04]  /*5960*/  IMAD.WIDE.U32 R6, R104, R0, R6 ;  /* 0x0000000068067225 */ /* 0x000fc800078e0006 */
[----:B------:R-:W-:-:S04]  /*5970*/  IMAD R2, R2, R104, RZ ;  /* 0x0000006802027224 */ /* 0x000fc800078e02ff */
[----:B------:R-:W-:-:S04]  /*5980*/  IMAD R0, R105, R0, R2 ;  /* 0x0000000069007224 */ /* 0x000fc800078e0202 */
[----:B------:R-:W-:-:S07]  /*5990*/  IMAD.IADD R0, R0, 0x1, R7 ;  /* 0x0000000100007824 */ /* 0x000fce00078e0207 */
.L_x_58:
[----:B------:R-:W-:Y:S05]  /*59a0*/  BSYNC.RECONVERGENT B0 ;  /* 0x0000000000007941 */ /* 0x000fea0003800200 */
.L_x_56:
        /* <DEDUP_REMOVED lines=11> */
[----:B------:R-:W-:-:S06]  /*5a60*/  ISETP.NE.U32.AND P2, PT, R100, RZ, PT ;  /* 0x000000ff6400720c */ /* 0x000fcc0003f45070 */
[----:B0-----:R-:W0:Y:S02]  /*5a70*/  MUFU.RCP R0, R0 ;  /* 0x0000000000007308 */ /* 0x001e240000001000 */
[----:B0-----:R-:W-:-:S06]  /*5a80*/  VIADD R0, R0, 0xffffffe ;  /* 0x0ffffffe00007836 */ /* 0x001fcc0000000000 */
[----:B------:R0:W1:Y:S02]  /*5a90*/  F2I.FTZ.U32.TRUNC.NTZ R3, R0 ;  /* 0x0000000000037305 */ /* 0x000064000021f000 */
[----:B0-----:R-:W-:-:S05]  /*5aa0*/  IADD3 R0, PT, PT, RZ, -R100, RZ ;  /* 0x80000064ff007210 */ /* 0x001fca0007ffe0ff */
[----:B-1----:R-:W-:-:S04]  /*5ab0*/  IMAD R0, R0, R3, RZ ;  /* 0x0000000300007224 */ /* 0x002fc800078e02ff */
[----:B------:R-:W-:Y:S01]  /*5ac0*/  IMAD.HI.U32 R0, R3, R0, R2 ;  /* 0x0000000003007227 */ /* 0x000fe200078e0002 */
[----:B------:R-:W-:-:S05]  /*5ad0*/  MOV R3, RZ ;  /* 0x000000ff00037202 */ /* 0x000fca0000000f00 */
[----:B------:R-:W-:-:S04]  /*5ae0*/  IMAD.HI.U32 R0, R0, R4, RZ ;  /* 0x0000000400007227 */ /* 0x000fc800078e00ff */
[----:B------:R-:W-:-:S04]  /*5af0*/  IMAD.MOV R0, RZ, RZ, -R0 ;  /* 0x000000ffff007224 */ /* 0x000fc800078e0a00 */
[----:B------:R-:W-:-:S05]  /*5b00*/  IMAD R0, R100, R0, R4 ;  /* 0x0000000064007224 */ /* 0x000fca00078e0204 */
[----:B------:R-:W-:-:S13]  /*5b10*/  ISETP.GE.U32.AND P0, PT, R0, R100, PT ;  /* 0x000000640000720c */ /* 0x000fda0003f06070 */
[----:B------:R-:W-:-:S04]  /*5b20*/  @P0 IADD3 R0, PT, PT, -R100, R0, RZ ;  /* 0x0000000064000210 */ /* 0x000fc80007ffe1ff */
[----:B------:R-:W-:-:S13]  /*5b30*/  ISETP.GE.U32.AND P0, PT, R0, R100, PT ;  /* 0x000000640000720c */ /* 0x000fda0003f06070 */
[----:B------:R-:W-:Y:S01]  /*5b40*/  @P0 IMAD.IADD R0, R0, 0x1, -R100 ;  /* 0x0000000100000824 */ /* 0x000fe200078e0a64 */
[----:B------:R-:W-:-:S05]  /*5b50*/  @!P2 LOP3.LUT R0, RZ, R100, RZ, 0x33, !PT ;  /* 0x00000064ff00a212 */ /* 0x000fca00078e33ff */
[----:B------:R-:W-:Y:S01]  /*5b60*/  IMAD.MOV.U32 R2, RZ, RZ, R0 ;  /* 0x000000ffff027224 */ /* 0x000fe200078e0000 */
[----:B------:R-:W-:Y:S06]  /*5b70*/  BRA `(.L_x_61) ;  /* 0x0000000000187947 */ /* 0x000fec0003800000 */
.L_x_60:
[----:B------:R-:W-:Y:S01]  /*5b80*/  IMAD.MOV.U32 R3, RZ, RZ, R5 ;  /* 0x000000ffff037224 */ /* 0x000fe200078e0005 */
[----:B------:R-:W-:Y:S01]  /*5b90*/  MOV R5, R101 ;  /* 0x0000006500057202 */ /* 0x000fe20000000f00 */
[----:B------:R-:W-:Y:S01]  /*5ba0*/  IMAD.MOV.U32 R6, RZ, RZ, R100 ;  /* 0x000000ffff067224 */ /* 0x000fe200078e0064 */
[----:B------:R-:W-:-:S07]  /*5bb0*/  MOV R2, 0x5bd0 ;  /* 0x00005bd000027802 */ /* 0x000fce0000000f00 */
[----:B------:R-:W-:Y:S05]  /*5bc0*/  CALL.REL.NOINC `($__internal_1_$__cuda_sm20_rem_s64) ;  /* 0x0000082c00c47944 */ /* 0x000fea0003c00000 */
[----:B------:R-:W-:-:S07]  /*5bd0*/  IMAD.MOV.U32 R2, RZ, RZ, R4 ;  /* 0x000000ffff027224 */ /* 0x000fce00078e0004 */
.L_x_61:
[----:B------:R-:W-:Y:S05]  /*5be0*/  BSYNC.RECONVERGENT B0 ;  /* 0x0000000000007941 */ /* 0x000fea0003800200 */
.L_x_59:
[----:B------:R-:W2:Y:S04]  /*5bf0*/  LDL.64 R164, [R1+0x120] ;  /* 0x0001200001a47983 */ /* 0x000ea80000100a00 */
[----:B------:R-:W2:Y:S04]  /*5c00*/  LDL.64 R6, [R1+0x118] ;  /* 0x0001180001067983 */ /* 0x000ea80000100a00 */
[----:B------:R-:W3:Y:S04]  /*5c10*/  LDL.64 R4, [R1+0xa0] ;  /* 0x0000a00001047983 */ /* 0x000ee80000100a00 */
[----:B------:R-:W4:Y:S04]  /*5c20*/  LDL.64 R162, [R1+0x98] ;  /* 0x0000980001a27983 */ /* 0x000f280000100a00 */
[----:B------:R-:W4:Y:S04]  /*5c30*/  LDL.64 R160, [R1+0x90] ;  /* 0x0000900001a07983 */ /* 0x000f280000100a00 */
[----:B------:R-:W4:Y:S01]  /*5c40*/  LDL.64 R156, [R1+0x278] ;  /* 0x00027800019c7983 */ /* 0x000f220000100a00 */
[----:B------:R-:W2:Y:S03]  /*5c50*/  I2F.F64.S64 R2, R2 ;  /* 0x0000000200027312 */ /* 0x000ea60000301c00 */
[----:B------:R-:W-:Y:S04]  /*5c60*/  STL.64 [R1+0x360], R140 ;  /* 0x0003608c01007387 */ /* 0x000fe80000100a00 */
[----:B------:R-:W-:Y:S04]  /*5c70*/  STL.64 [R1+0x358], R138 ;  /* 0x0003588a01007387 */ /* 0x000fe80000100a00 */
[----:B------:R-:W-:Y:S04]  /*5c80*/  STL.64 [R1+0x350], R118 ;  /* 0x0003507601007387 */ /* 0x000fe80000100a00 */
[----:B------:R-:W-:Y:S04]  /*5c90*/  STL.64 [R1+0x348], R116 ;  /* 0x0003487401007387 */ /* 0x000fe80000100a00 */
[----:B------:R-:W-:Y:S04]  /*5ca0*/  STL.64 [R1+0x340], R114 ;  /* 0x0003407201007387 */ /* 0x000fe80000100a00 */
[----:B------:R-:W-:Y:S04]  /*5cb0*/  STL.64 [R1+0x338], R112 ;  /* 0x0003387001007387 */ /* 0x000fe80000100a00 */
[----:B------:R0:W-:Y:S04]  /*5cc0*/  STL.64 [R1+0x330], R110 ;  /* 0x0003306e01007387 */ /* 0x0001e80000100a00 */
[----:B------:R-:W-:Y:S04]  /*5cd0*/  STL.64 [R1+0x328], R108 ;  /* 0x0003286c01007387 */ /* 0x000fe80000100a00 */
[----:B------:R-:W-:Y:S04]  /*5ce0*/  STL.64 [R1+0x320], R106 ;  /* 0x0003206a01007387 */ /* 0x000fe80000100a00 */
[----:B------:R-:W-:Y:S04]  /*5cf0*/  STL.64 [R1+0x318], R104 ;  /* 0x0003186801007387 */ /* 0x000fe80000100a00 */
[----:B------:R-:W-:Y:S04]  /*5d00*/  STL.64 [R1+0x310], R102 ;  /* 0x0003106601007387 */ /* 0x000fe80000100a00 */
[----:B------:R1:W-:Y:S04]  /*5d10*/  STL.64 [R1+0x308], R100 ;  /* 0x0003086401007387 */ /* 0x0003e80000100a00 */
[----:B0-----:R-:W4:Y:S04]  /*5d20*/  LDL.64 R110, [R1+0xf0] ;  /* 0x0000f000016e7983 */ /* 0x001f280000100a00 */
[----:B------:R-:W4:Y:S04]  /*5d30*/  LDL.64 R112, [R1+0xe0] ;  /* 0x0000e00001707983 */ /* 0x000f280000100a00 */
[----:B-1----:R-:W4:Y:S04]  /*5d40*/  LDL.64 R100, [R1+0x110] ;  /* 0x0001100001647983 */ /* 0x002f280000100a00 */
[----:B------:R-:W4:Y:S04]  /*5d50*/  LDL.64 R114, [R1+0x100] ;  /* 0x0001000001727983 */ /* 0x000f280000100a00 */
[----:B------:R-:W4:Y:S04]  /*5d60*/  LDL.64 R106, [R1+0xd0] ;  /* 0x0000d000016a7983 */ /* 0x000f280000100a00 */
[----:B------:R-:W4:Y:S04]  /*5d70*/  LDL.64 R116, [R1+0xf8] ;  /* 0x0000f80001747983 */ /* 0x000f280000100a00 */
[----:B------:R-:W4:Y:S04]  /*5d80*/  LDL.64 R108, [R1+0xd8] ;  /* 0x0000d800016c7983 */ /* 0x000f280000100a00 */
[----:B------:R-:W4:Y:S04]  /*5d90*/  LDL.64 R104, [R1+0x130] ;  /* 0x0001300001687983 */ /* 0x000f280000100a00 */
[----:B------:R-:W4:Y:S04]  /*5da0*/  LDL.64 R102, [R1+0x138] ;  /* 0x0001380001667983 */ /* 0x000f280000100a00 */
[----:B------:R-:W4:Y:S04]  /*5db0*/  LDL.64 R138, [R1+0x160] ;  /* 0x00016000018a7983 */ /* 0x000f280000100a00 */
[----:B------:R-:W4:Y:S01]  /*5dc0*/  LDL.64 R118, [R1+0x198] ;  /* 0x0001980001767983 */ /* 0x000f220000100a00 */
[----:B--2---:R-:W-:-:S03]  /*5dd0*/  DFMA R2, R6, R2, R164 ;  /* 0x000000020602722b */ /* 0x004fc600000000a4 */
[----:B------:R-:W2:Y:S05]  /*5de0*/  LDL.64 R6, [R1+0x108] ;  /* 0x0001080001067983 */ /* 0x000eaa0000100a00 */
[----:B---3--:R-:W-:-:S08]  /*5df0*/  DFMA R4, R4, R2, RZ ;  /* 0x000000020404722b */ /* 0x008fd000000000ff */
[----:B----4-:R-:W-:-:S08]  /*5e00*/  DFMA R4, R162, R152, R4 ;  /* 0x00000098a204722b */ /* 0x010fd00000000004 */
[----:B------:R-:W-:-:S08]  /*5e10*/  DFMA R4, R160, R136, R4 ;  /* 0x00000088a004722b */ /* 0x000fd00000000004 */
[----:B------:R-:W-:-:S08]  /*5e20*/  DFMA R4, R92, R134, R4 ;  /* 0x000000865c04722b */ /* 0x000fd00000000004 */
[----:B------:R-:W-:-:S08]  /*5e30*/  DFMA R4, R156, R132, R4 ;  /* 0x000000849c04722b */ /* 0x000fd00000000004 */
[----:B------:R-:W-:-:S08]  /*5e40*/  DFMA R4, R88, R130, R4 ;  /* 0x000000825804722b */ /* 0x000fd00000000004 */
[----:B------:R-:W-:-:S08]  /*5e50*/  DFMA R4, R84, R128, R4 ;  /* 0x000000805404722b */ /* 0x000fd00000000004 */
[----:B------:R-:W-:-:S08]  /*5e60*/  DFMA R4, R82, R126, R4 ;  /* 0x0000007e5204722b */ /* 0x000fd00000000004 */
[----:B------:R-:W-:-:S08]  /*5e70*/  DFMA R4, R78, R124, R4 ;  /* 0x0000007c4e04722b */ /* 0x000fd00000000004 */
[----:B------:R-:W-:-:S08]  /*5e80*/  DFMA R4, R74, R122, R4 ;  /* 0x0000007a4a04722b */ /* 0x000fd00000000004 */
[----:B------:R-:W-:-:S08]  /*5e90*/  DADD R4, -R70, R4 ;  /* 0x0000000046047229 */ /* 0x000fd00000000104 */
[----:B------:R-:W-:Y:S02]  /*5ea0*/  DSETP.GEU.AND P0, PT, |R4|, R64, PT ;  /* 0x000000400400722a */ /* 0x000fe40003f0e200 */
[-C--:B------:R-:W-:Y:S01]  /*5eb0*/  DFMA R4, R110, R2.reuse, RZ ;  /* 0x000000026e04722b */ /* 0x080fe200000000ff */
[----:B------:R-:W3:Y:S01]  /*5ec0*/  LDL.64 R110, [R1+0xe8] ;  /* 0x0000e800016e7983 */ /* 0x000ee20000100a00 */
[----:B------:R-:W-:-:S03]  /*5ed0*/  DFMA R164, R100, R2, RZ ;  /* 0x0000000264a4722b */ /* 0x000fc600000000ff */
[----:B------:R-:W4:Y:S01]  /*5ee0*/  LDL.64 R100, [R1+0x140] ;  /* 0x0001400001647983 */ /* 0x000f220000100a00 */
[-C--:B------:R-:W-:Y:S02]  /*5ef0*/  DFMA R160, R112, R2.reuse, RZ ;  /* 0x0000000270a0722b */ /* 0x080fe400000000ff */
[-C--:B------:R-:W-:Y:S02]  /*5f00*/  DFMA R156, R114, R2.reuse, RZ ;  /* 0x00000002729c722b */ /* 0x080fe400000000ff */
[-C--:B------:R-:W-:Y:S01]  /*5f10*/  DFMA R112, R106, R2.reuse, RZ ;  /* 0x000000026a70722b */ /* 0x080fe200000000ff */
[----:B------:R-:W4:Y:S01]  /*5f20*/  LDL.64 R114, [R1+0x148] ;  /* 0x0001480001727983 */ /* 0x000f220000100a00 */
[-C--:B------:R-:W-:Y:S02]  /*5f30*/  DFMA R162, R116, R2.reuse, RZ ;  /* 0x0000000274a2722b */ /* 0x080fe400000000ff */
[-C--:B------:R-:W-:Y:S01]  /*5f40*/  DFMA R140, R108, R2.reuse, RZ ;  /* 0x000000026c8c722b */ /* 0x080fe200000000ff */
[----:B------:R-:W4:Y:S01]  /*5f50*/  LDL.64 R116, [R1+0x1a8] ;  /* 0x0001a80001747983 */ /* 0x000f220000100a00 */
[----:B------:R-:W-:-:S02]  /*5f60*/  DFMA R106, R98, R2, RZ ;  /* 0x00000002626a722b */ /* 0x000fc400000000ff */
[----:B------:R-:W-:Y:S01]  /*5f70*/  DFMA R164, R104, R152, R164 ;  /* 0x0000009868a4722b */ /* 0x000fe200000000a4 */
[----:B------:R-:W4:Y:S04]  /*5f80*/  LDL.64 R108, [R1+0xc8] ;  /* 0x0000c800016c7983 */ /* 0x000f280000100a00 */
[----:B------:R-:W4:Y:S01]  /*5f90*/  LDL.64 R104, [R1+0x188] ;  /* 0x0001880001687983 */ /* 0x000f220000100a00 */
[----:B--2---:R-:W-:-:S08]  /*5fa0*/  DFMA R6, R6, R2, RZ ;  /* 0x000000020606722b */ /* 0x004fd000000000ff */
[-C--:B------:R-:W-:Y:S01]  /*5fb0*/  DFMA R6, R102, R152.reuse, R6 ;  /* 0x000000986606722b */ /* 0x080fe20000000006 */
[----:B------:R-:W2:Y:S01]  /*5fc0*/  LDL.64 R102, [R1+0x190] ;  /* 0x0001900001667983 */ /* 0x000ea20000100a00 */
[----:B---3--:R-:W-:-:S03]  /*5fd0*/  DFMA R2, R110, R152, R4 ;  /* 0x000000986e02722b */ /* 0x008fc60000000004 */
[----:B------:R-:W3:Y:S01]  /*5fe0*/  LDL.64 R4, [R1+0x158] ;  /* 0x0001580001047983 */ /* 0x000ee20000100a00 */
[----:B----4-:R-:W-:-:S03]  /*5ff0*/  DFMA R156, R100, R152, R156 ;  /* 0x00000098649c722b */ /* 0x010fc6000000009c */
[----:B------:R-:W4:Y:S04]  /*6000*/  LDL.64 R100, [R1+0x1a0] ;  /* 0x0001a00001647983 */ /* 0x000f280000100a00 */
[----:B------:R-:W4:Y:S01]  /*6010*/  LDL.64 R110, [R1+0x1b8] ;  /* 0x0001b800016e7983 */ /* 0x000f220000100a00 */
[----:B------:R-:W-:-:S03]  /*6020*/  DFMA R162, R114, R152, R162 ;  /* 0x0000009872a2722b */ /* 0x000fc600000000a2 */
[----:B------:R-:W4:Y:S01]  /*6030*/  LDL.64 R114, [R1+0x1b0] ;  /* 0x0001b00001727983 */ /* 0x000f220000100a00 */
[----:B------:R-:W-:Y:S02]  /*6040*/  DFMA R112, R108, R152, R112 ;  /* 0x000000986c70722b */ /* 0x000fe40000000070 */
[-C--:B------:R-:W-:Y:S02]  /*6050*/  DFMA R164, R104, R136.reuse, R164 ;  /* 0x0000008868a4722b */ /* 0x080fe400000000a4 */
[-C--:B------:R-:W-:Y:S02]  /*6060*/  DFMA R156, R118, R136.reuse, R156 ;  /* 0x00000088769c722b */ /* 0x080fe4000000009c */
[----:B--2---:R-:W-:Y:S02]  /*6070*/  DFMA R6, R102, R136, R6 ;  /* 0x000000886606722b */ /* 0x004fe40000000006 */
[-C--:B---3--:R-:W-:Y:S02]  /*6080*/  DFMA R4, R4, R152.reuse, R160 ;  /* 0x000000980404722b */ /* 0x088fe400000000a0 */
[-C--:B------:R-:W-:Y:S01]  /*6090*/  DFMA R160, R138, R152.reuse, R140 ;  /* 0x000000988aa0722b */ /* 0x080fe2000000008c */
[----:B------:R0:W5:Y:S01]  /*60a0*/  LDL.LU.64 R140, [R1+0x360] ;  /* 0x00036000018c7983 */ /* 0x0001620000300a00 */
[----:B------:R-:W-:-:S02]  /*60b0*/  DFMA R152, R96, R152, R106 ;  /* 0x000000986098722b */ /* 0x000fc4000000006a */
[-C--:B----4-:R-:W-:Y:S01]  /*60c0*/  DFMA R162, R100, R136.reuse, R162 ;  /* 0x0000008864a2722b */ /* 0x090fe200000000a2 */
[----:B------:R-:W2:Y:S04]  /*60d0*/  LDL.64 R108, [R1+0x178] ;  /* 0x00017800016c7983 */ /* 0x000ea80000100a00 */
[----:B------:R-:W3:Y:S01]  /*60e0*/  LDL.64 R106, [R1+0x1e0] ;  /* 0x0001e000016a7983 */ /* 0x000ee20000100a00 */
[----:B------:R-:W-:-:S03]  /*60f0*/  DFMA R160, R110, R136, R160 ;  /* 0x000000886ea0722b */ /* 0x000fc600000000a0 */
[----:B------:R-:W4:Y:S04]  /*6100*/  LDL.64 R104, [R1+0x1e8] ;  /* 0x0001e80001687983 */ /* 0x000f280000100a00 */
[----:B------:R-:W4:Y:S04]  /*6110*/  LDL.64 R102, [R1+0x1f0] ;  /* 0x0001f00001667983 */ /* 0x000f280000100a00 */
[----:B------:R-:W4:Y:S04]  /*6120*/  LDL.64 R100, [R1+0x1f8] ;  /* 0x0001f80001647983 */ /* 0x000f280000100a00 */
[----:B------:R-:W4:Y:S04]  /*6130*/  LDL.64 R138, [R1+0x200] ;  /* 0x00020000018a7983 */ /* 0x000f280000100a00 */
[----:B------:R-:W4:Y:S04]  /*6140*/  LDL.64 R118, [R1+0x208] ;  /* 0x0002080001767983 */ /* 0x000f280000100a00 */
[----:B------:R-:W4:Y:S01]  /*6150*/  LDL.64 R110, [R1+0x1c8] ;  /* 0x0001c800016e7983 */ /* 0x000f220000100a00 */
[----:B------:R-:W-:-:S03]  /*6160*/  DFMA R2, R116, R136, R2 ;  /* 0x000000887402722b */ /* 0x000fc60000000002 */
[----:B------:R-:W4:Y:S01]  /*6170*/  LDL.64 R116, [R1+0xc0] ;  /* 0x0000c00001747983 */ /* 0x000f220000100a00 */
[-C--:B------:R-:W-:Y:S02]  /*6180*/  DFMA R4, R114, R136.reuse, R4 ;  /* 0x000000887204722b */ /* 0x080fe40000000004 */
[-C--:B------:R-:W-:Y:S01]  /*6190*/  DFMA R152, R94, R136.reuse, R152 ;  /* 0x000000885e98722b */ /* 0x080fe20000000098 */
[----:B------:R-:W4:Y:S01]  /*61a0*/  LDL.64 R114, [R1+0x258] ;  /* 0x0002580001727983 */ /* 0x000f220000100a00 */
[----:B--2---:R-:W-:-:S03]  /*61b0*/  DFMA R136, R108, R136, R112 ;  /* 0x000000886c88722b */ /* 0x004fc60000000070 */
[----:B------:R-:W2:Y:S01]  /*61c0*/  LDL.64 R108, [R1+0x238] ;  /* 0x00023800016c7983 */ /* 0x000ea20000100a00 */
[----:B---3--:R-:W-:-:S03]  /*61d0*/  DFMA R164, R106, R134, R164 ;  /* 0x000000866aa4722b */ /* 0x008fc600000000a4 */
[----:B------:R-:W3:Y:S01]  /*61e0*/  LDL.64 R106, [R1+0x240] ;  /* 0x00024000016a7983 */ /* 0x000ee20000100a00 */
[----:B----4-:R-:W-:-:S03]  /*61f0*/  DFMA R6, R104, R134, R6 ;  /* 0x000000866806722b */ /* 0x010fc60000000006 */
[----:B------:R-:W4:Y:S01]  /*6200*/  LDL.64 R104, [R1+0x288] ;  /* 0x0002880001687983 */ /* 0x000f220000100a00 */
[----:B------:R-:W-:-:S03]  /*6210*/  DFMA R156, R102, R134, R156 ;  /* 0x00000086669c722b */ /* 0x000fc6000000009c */
[----:B------:R-:W4:Y:S01]  /*6220*/  LDL.64 R102, [R1+0x248] ;  /* 0x0002480001667983 */ /* 0x000f220000100a00 */
[----:B------:R-:W-:-:S03]  /*6230*/  DFMA R162, R100, R134, R162 ;  /* 0x0000008664a2722b */ /* 0x000fc600000000a2 */
[----:B------:R-:W4:Y:S01]  /*6240*/  LDL.64 R112, [R1+0x260] ;  /* 0x0002600001707983 */ /* 0x000f220000100a00 */
[----:B------:R-:W-:-:S03]  /*6250*/  DFMA R2, R138, R134, R2 ;  /* 0x000000868a02722b */ /* 0x000fc60000000002 */
[----:B------:R-:W4:Y:S01]  /*6260*/  LDL.64 R100, [R1+0x268] ;  /* 0x0002680001647983 */ /* 0x000f220000100a00 */
[----:B------:R-:W-:-:S03]  /*6270*/  DFMA R4, R118, R134, R4 ;  /* 0x000000867604722b */ /* 0x000fc60000000004 */
[----:B------:R0:W5:Y:S01]  /*6280*/  LDL.LU.64 R138, [R1+0x358] ;  /* 0x00035800018a7983 */ /* 0x0001620000300a00 */
[----:B------:R-:W-:-:S03]  /*6290*/  DFMA R160, R110, R134, R160 ;  /* 0x000000866ea0722b */ /* 0x000fc600000000a0 */
[----:B------:R0:W5:Y:S04]  /*62a0*/  LDL.LU.64 R118, [R1+0x350] ;  /* 0x0003500001767983 */ /* 0x0001680000300a00 */
[----:B------:R-:W4:Y:S01]  /*62b0*/  LDL.64 R110, [R1+0x270] ;  /* 0x00027000016e7983 */ /* 0x000f220000100a00 */
[-C--:B------:R-:W-:Y:S02]  /*62c0*/  DFMA R136, R116, R134.reuse, R136 ;  /* 0x000000867488722b */ /* 0x080fe40000000088 */
[----:B------:R-:W-:Y:S01]  /*62d0*/  DFMA R152, R90, R134, R152 ;  /* 0x000000865a98722b */ /* 0x000fe20000000098 */
[----:B------:R0:W5:Y:S04]  /*62e0*/  LDL.LU.64 R116, [R1+0x348] ;  /* 0x0003480001747983 */ /* 0x0001680000300a00 */
[----:B------:R-:W4:Y:S01]  /*62f0*/  LDL.64 R134, [R1+0x250] ;  /* 0x0002500001867983 */ /* 0x000f220000100a00 */
[----:B------:R-:W-:-:S03]  /*6300*/  DFMA R2, R114, R132, R2 ;  /* 0x000000847202722b */ /* 0x000fc60000000002 */
        /* <DEDUP_REMOVED lines=19> */
[-C--:B------:R-:W-:Y:S02]  /*6440*/  DFMA R152, R86, R130.reuse, R152 ;  /* 0x000000825698722b */ /* 0x080fe40000000098 */
[-C--:B--2---:R-:W-:Y:S01]  /*6450*/  DFMA R164, R108, R130.reuse, R164 ;  /* 0x000000826ca4722b */ /* 0x084fe200000000a4 */
        /* <DEDUP_REMOVED lines=12> */
[----:B------:R-:W-:-:S03]  /*6520*/  DFMA R136, R110, R130, R136 ;  /* 0x000000826e88722b */ /* 0x000fc60000000088 */
[----:B------:R0:W5:Y:S04]  /*6530*/  LDL.LU.64 R110, [R1+0x330] ;  /* 0x00033000016e7983 */ /* 0x0001680000300a00 */
[----:B------:R-:W4:Y:S01]  /*6540*/  LDL.64 R130, [R1+0x280] ;  /* 0x0002800001827983 */ /* 0x000f220000100a00 */
[----:B------:R-:W-:-:S03]  /*6550*/  DFMA R6, R134, R128, R6 ;  /* 0x000000808606722b */ /* 0x000fc60000000006 */
[----:B------:R-:W4:Y:S01]  /*6560*/  LDL.64 R134, [R1+0xa8] ;  /* 0x0000a80001867983 */ /* 0x000f220000100a00 */
[----:B------:R-:W-:-:S03]  /*6570*/  DFMA R156, R132, R128, R156 ;  /* 0x00000080849c722b */ /* 0x000fc6000000009c */
[----:B------:R-:W4:Y:S01]  /*6580*/  LDL.64 R132, [R1+0x78] ;  /* 0x0000780001847983 */ /* 0x000f220000100a00 */
[----:B------:R-:W-:-:S08]  /*6590*/  DFMA R152, R80, R128, R152 ;  /* 0x000000805098722b */ /* 0x000fd00000000098 */
[----:B------:R-:W-:-:S08]  /*65a0*/  DFMA R152, R76, R126, R152 ;  /* 0x0000007e4c98722b */ /* 0x000fd00000000098 */
[----:B------:R-:W-:Y:S02]  /*65b0*/  DFMA R152, R72, R124, R152 ;  /* 0x0000007c4898722b */ /* 0x000fe40000000098 */
[-C--:B--2---:R-:W-:Y:S01]  /*65c0*/  DFMA R136, R108, R128.reuse, R136 ;  /* 0x000000806c88722b */ /* 0x084fe20000000088 */
[----:B------:R-:W2:Y:S01]  /*65d0*/  LDL.64 R108, [R1+0x70] ;  /* 0x00007000016c7983 */ /* 0x000ea20000100a00 */
[----:B---3--:R-:W-:-:S03]  /*65e0*/  DFMA R162, R106, R128, R162 ;  /* 0x000000806aa2722b */ /* 0x008fc600000000a2 */
[----:B------:R-:W3:Y:S01]  /*65f0*/  LDL.64 R106, [R1+0x60] ;  /* 0x00006000016a7983 */ /* 0x000ee20000100a00 */
[----:B----4-:R-:W-:-:S03]  /*6600*/  DFMA R2, R104, R128, R2 ;  /* 0x000000806802722b */ /* 0x010fc60000000002 */
[----:B------:R-:W4:Y:S01]  /*6610*/  LDL.64 R104, [R1+0x170] ;  /* 0x0001700001687983 */ /* 0x000f220000100a00 */
[----:B------:R-:W-:-:S03]  /*6620*/  DFMA R164, R130, R128, R164 ;  /* 0x0000008082a4722b */ /* 0x000fc600000000a4 */
[----:B------:R-:W3:Y:S01]  /*6630*/  LDL.64 R130, [R1+0x68] ;  /* 0x0000680001827983 */ /* 0x000ee20000100a00 */
[-C--:B------:R-:W-:Y:S02]  /*6640*/  DFMA R4, R102, R128.reuse, R4 ;  /* 0x000000806604722b */ /* 0x080fe40000000004 */
[----:B------:R-:W-:Y:S01]  /*6650*/  DFMA R160, R100, R128, R160 ;  /* 0x0000008064a0722b */ /* 0x000fe200000000a0 */
[----:B------:R-:W3:Y:S04]  /*6660*/  LDL.64 R102, [R1+0x80] ;  /* 0x0000800001667983 */ /* 0x000ee80000100a00 */
[----:B------:R-:W3:Y:S04]  /*6670*/  LDL.64 R100, [R1+0x168] ;  /* 0x0001680001647983 */ /* 0x000ee80000100a00 */
[----:B------:R-:W3:Y:S01]  /*6680*/  LDL.64 R128, [R1+0x150] ;  /* 0x0001500001807983 */ /* 0x000ee20000100a00 */
[----:B------:R-:W-:-:S02]  /*6690*/  DFMA R152, R68, R122, R152 ;  /* 0x0000007a4498722b */ /* 0x000fc40000000098 */
[----:B------:R-:W-:Y:S01]  /*66a0*/  DFMA R136, R134, R126, R136 ;  /* 0x0000007e8688722b */ /* 0x000fe20000000088 */
[----:B------:R-:W3:Y:S05]  /*66b0*/  LDL.64 R134, [R1+0x88] ;  /* 0x0000880001867983 */ /* 0x000eea0000100a00 */
[----:B------:R-:W-:-:S08]  /*66c0*/  DADD R152, -R66, R152 ;  /* 0x0000000042987229 */ /* 0x000fd00000000198 */
[----:B------:R-:W-:Y:S02]  /*66d0*/  DSETP.LT.AND P0, PT, |R152|, R62, !P0 ;  /* 0x0000003e9800722a */ /* 0x000fe40004701200 */
[----:B------:R-:W3:Y:S01]  /*66e0*/  LDL.64 R152, [R1+0x128] ;  /* 0x0001280001987983 */ /* 0x000ee20000100a00 */
[----:B------:R-:W-:-:S03]  /*66f0*/  DFMA R160, R132, R126, R160 ;  /* 0x0000007e84a0722b */ /* 0x000fc600000000a0 */
[----:B------:R-:W3:Y:S05]  /*6700*/  LDL.64 R132, [R1+0x48] ;  /* 0x0000480001847983 */ /* 0x000eea0000100a00 */
[----:B--2---:R-:W-:Y:S02]  /*6710*/  DFMA R160, R108, R124, R160 ;  /* 0x0000007c6ca0722b */ /* 0x004fe400000000a0 */
[----:B----4-:R-:W-:Y:S02]  /*6720*/  DFMA R164, R104, R126, R164 ;  /* 0x0000007e68a4722b */ /* 0x010fe400000000a4 */
[----:B---3--:R-:W-:Y:S01]  /*6730*/  DFMA R136, R130, R124, R136 ;  /* 0x0000007c8288722b */ /* 0x008fe20000000088 */
[----:B------:R-:W2:Y:S01]  /*6740*/  LDL.64 R130, [R1+0x40] ;  /* 0x0000400001827983 */ /* 0x000ea20000100a00 */
[----:B------:R-:W-:-:S03]  /*6750*/  DFMA R4, R102, R126, R4 ;  /* 0x0000007e6604722b */ /* 0x000fc60000000004 */
[----:B------:R0:W5:Y:S03]  /*6760*/  LDL.LU.64 R108, [R1+0x328] ;  /* 0x00032800016c7983 */ /* 0x0001660000300a00 */
[----:B------:R-:W-:Y:S01]  /*6770*/  DFMA R136, R106, R122, R136 ;  /* 0x0000007a6a88722b */ /* 0x000fe20000000088 */
[----:B------:R0:W5:Y:S01]  /*6780*/  LDL.LU.64 R106, [R1+0x320] ;  /* 0x00032000016a7983 */ /* 0x0001620000300a00 */
[----:B------:R-:W-:-:S03]  /*6790*/  DFMA R6, R100, R126, R6 ;  /* 0x0000007e6406722b */ /* 0x000fc60000000006 */
[----:B------:R0:W5:Y:S01]  /*67a0*/  LDL.LU.64 R104, [R1+0x318] ;  /* 0x0003180001687983 */ /* 0x0001620000300a00 */
[----:B------:R-:W-:-:S03]  /*67b0*/  DFMA R156, R128, R126, R156 ;  /* 0x0000007e809c722b */ /* 0x000fc6000000009c */
[----:B------:R0:W5:Y:S04]  /*67c0*/  LDL.LU.64 R102, [R1+0x310] ;  /* 0x0003100001667983 */ /* 0x0001680000300a00 */
[----:B------:R0:W5:Y:S04]  /*67d0*/  LDL.LU.64 R100, [R1+0x308] ;  /* 0x0003080001647983 */ /* 0x0001680000300a00 */
[----:B------:R-:W3:Y:S01]  /*67e0*/  LDL.64 R128, [R1+0x2f0] ;  /* 0x0002f00001807983 */ /* 0x000ee20000100a00 */
[----:B------:R-:W-:Y:S02]  /*67f0*/  DFMA R2, R134, R126, R2 ;  /* 0x0000007e8602722b */ /* 0x000fe40000000002 */
[----:B------:R-:W-:-:S02]  /*6800*/  DFMA R4, R50, R124, R4 ;  /* 0x0000007c3204722b */ /* 0x000fc40000000004 */
[----:B------:R-:W-:Y:S02]  /*6810*/  DFMA R160, R58, R122, R160 ;  /* 0x0000007a3aa0722b */ /* 0x000fe400000000a0 */
[----:B------:R-:W-:Y:S02]  /*6820*/  DADD R136, -R60, R136 ;  /* 0x000000003c887229 */ /* 0x000fe40000000188 */
[----:B------:R-:W-:Y:S02]  /*6830*/  DFMA R162, R152, R126, R162 ;  /* 0x0000007e98a2722b */ /* 0x000fe400000000a2 */
[----:B------:R-:W-:Y:S02]  /*6840*/  DFMA R2, R52, R124, R2 ;  /* 0x0000007c3402722b */ /* 0x000fe40000000002 */
[----:B------:R-:W-:Y:S02]  /*6850*/  DFMA R4, R42, R122, R4 ;  /* 0x0000007a2a04722b */ /* 0x000fe40000000004 */
[----:B------:R-:W-:-:S02]  /*6860*/  DADD R160, -R46, R160 ;  /* 0x000000002ea07229 */ /* 0x000fc400000001a0 */
[----:B------:R-:W-:Y:S02]  /*6870*/  DSETP.LT.AND P0, PT, |R136|, R48, P0 ;  /* 0x000000308800722a */ /* 0x000fe40000701200 */
[----:B------:R-:W-:Y:S02]  /*6880*/  DFMA R162, R54, R124, R162 ;  /* 0x0000007c36a2722b */ /* 0x000fe400000000a2 */
[----:B------:R-:W-:Y:S02]  /*6890*/  DFMA R2, R38, R122, R2 ;  /* 0x0000007a2602722b */ /* 0x000fe40000000002 */
[----:B------:R-:W-:Y:S02]  /*68a0*/  DADD R4, -R40, R4 ;  /* 0x0000000028047229 */ /* 0x000fe40000000104 */
[----:B------:R-:W-:Y:S02]  /*68b0*/  DFMA R156, R56, R124, R156 ;  /* 0x0000007c389c722b */ /* 0x000fe4000000009c */
[----:B------:R-:W-:-:S02]  /*68c0*/  DSETP.LT.AND P0, PT, |R160|, R44, P0 ;  /* 0x0000002ca000722a */ /* 0x000fc40000701200 */
[-C--:B------:R-:W-:Y:S02]  /*68d0*/  DFMA R162, R26, R122.reuse, R162 ;  /* 0x0000007a1aa2722b */ /* 0x080fe400000000a2 */
[----:B------:R-:W-:Y:S02]  /*68e0*/  DADD R2, -R34, R2 ;  /* 0x0000000022027229 */ /* 0x000fe40000000102 */
[----:B------:R-:W-:Y:S02]  /*68f0*/  DSETP.LT.AND P0, PT, |R4|, R36, P0 ;  /* 0x000000240400722a */ /* 0x000fe40000701200 */
[----:B------:R-:W-:Y:S02]  /*6900*/  DFMA R156, R28, R122, R156 ;  /* 0x0000007a1c9c722b */ /* 0x000fe4000000009c */
[----:B------:R-:W-:Y:S02]  /*6910*/  DADD R162, -R22, R162 ;  /* 0x0000000016a27229 */ /* 0x000fe400000001a2 */
[----:B------:R-:W-:-:S02]  /*6920*/  DFMA R164, R132, R124, R164 ;  /* 0x0000007c84a4722b */ /* 0x000fc400000000a4 */
[----:B------:R-:W-:Y:S02]  /*6930*/  DSETP.LT.AND P0, PT, |R2|, R24, P0 ;  /* 0x000000180200722a */ /* 0x000fe40000701200 */
[----:B------:R-:W-:-:S04]  /*6940*/  DADD R156, -R18, R156 ;  /* 0x00000000129c7229 */ /* 0x000fc8000000019c */
[----:B------:R-:W-:Y:S02]  /*6950*/  DSETP.LT.AND P0, PT, |R162|, R20, P0 ;  /* 0x00000014a200722a */ /* 0x000fe40000701200 */
[----:B------:R-:W-:-:S04]  /*6960*/  DFMA R164, R32, R122, R164 ;  /* 0x0000007a20a4722b */ /* 0x000fc800000000a4 */
[----:B------:R-:W-:-:S04]  /*6970*/  DSETP.LT.AND P0, PT, |R156|, R16, P0 ;  /* 0x000000109c00722a */ /* 0x000fc80000701200 */
[----:B------:R-:W-:Y:S01]  /*6980*/  DADD R164, -R12, R164 ;  /* 0x000000000ca47229 */ /* 0x000fe200000001a4 */
[----:B------:R-:W-:Y:S01]  /*6990*/  LOP3.LUT R0, R0, 0xfffffffd, RZ, 0xc0, !PT ;  /* 0xfffffffd00007812 */ /* 0x000fe200078ec0ff */
[----:B------:R-:W-:Y:S01]  /*69a0*/  BSSY.RECONVERGENT B0, `(.L_x_62) ;  /* 0x0000030000007945 */ /* 0x000fe20003800200 */
[----:B--2---:R-:W-:-:S08]  /*69b0*/  DFMA R6, R130, R124, R6 ;  /* 0x0000007c8206722b */ /* 0x004fd00000000006 */
[----:B------:R-:W-:-:S08]  /*69c0*/  DFMA R6, R30, R122, R6 ;  /* 0x0000007a1e06722b */ /* 0x000fd00000000006 */
[----:B------:R-:W-:-:S08]  /*69d0*/  DADD R6, -R14, R6 ;  /* 0x000000000e067229 */ /* 0x000fd00000000106 */
[----:B------:R-:W-:Y:S01]  /*69e0*/  DSETP.LT.AND P0, PT, |R6|, R10, P0 ;  /* 0x0000000a0600722a */ /* 0x000fe20000701200 */
[----:B---3--:R-:W-:-:S05]  /*69f0*/  LOP3.LUT R2, R129, R121, RZ, 0xfc, !PT ;  /* 0x0000007981027212 */ /* 0x008fca00078efcff */
[----:B------:R-:W-:Y:S01]  /*6a00*/  DSETP.LT.AND P2, PT, |R164|, R8, P0 ;  /* 0x00000008a400722a */ /* 0x000fe20000741200 */
[----:B------:R-:W-:-:S13]  /*6a10*/  ISETP.NE.U32.AND P0, PT, R2, RZ, PT ;  /* 0x000000ff0200720c */ /* 0x000fda0003f05070 */
[----:B------:R-:W-:Y:S01]  /*6a20*/  @P2 LOP3.LUT R0, R0, 0x2, RZ, 0xfc, !PT ;  /* 0x0000000200002812 */ /* 0x000fe200078efcff */
[----:B0-----:R-:W-:Y:S06]  /*6a30*/  @P0 BRA `(.L_x_63) ;  /* 0x00000000005c0947 */ /* 0x001fec0003800000 */
[----:B------:R-:W0:Y:S01]  /*6a40*/  I2F.U32.RP R2, R120 ;  /* 0x0000007800027306 */ /* 0x000e220000209000 */
[----:B------:R-:W-:Y:S01]  /*6a50*/  ISETP.NE.U32.AND P3, PT, R120, RZ, PT ;  /* 0x000000ff7800720c */ /* 0x000fe20003f65070 */
[----:B------:R-:W-:-:S06]  /*6a60*/  IMAD.MOV.U32 R125, RZ, RZ, RZ ;  /* 0x000000ffff7d7224 */ /* 0x000fcc00078e00ff */
[----:B0-----:R-:W0:Y:S02]  /*6a70*/  MUFU.RCP R2, R2 ;  /* 0x0000000200027308 */ /* 0x001e240000001000 */
[----:B0-----:R-:W-:-:S06]  /*6a80*/  VIADD R2, R2, 0xffffffe ;  /* 0x0ffffffe02027836 */ /* 0x001fcc0000000000 */
[----:B------:R0:W1:Y:S02]  /*6a90*/  F2I.FTZ.U32.TRUNC.NTZ R3, R2 ;  /* 0x0000000200037305 */ /* 0x000064000021f000 */
[----:B0-----:R-:W-:-:S05]  /*6aa0*/  IADD3 R2, PT, PT, RZ, -R120, RZ ;  /* 0x80000078ff027210 */ /* 0x001fca0007ffe0ff */
[----:B-1----:R-:W-:Y:S02]  /*6ab0*/  IMAD R4, R2, R3, RZ ;  /* 0x0000000302047224 */ /* 0x002fe400078e02ff */
[----:B------:R-:W-:-:S04]  /*6ac0*/  IMAD.MOV.U32 R2, RZ, RZ, RZ ;  /* 0x000000ffff027224 */ /* 0x000fc800078e00ff */
        /* <DEDUP_REMOVED lines=14> */
.L_x_63:
        /* <DEDUP_REMOVED lines=15> */
.L_x_64:
[----:B------:R-:W-:Y:S05]  /*6ca0*/  BSYNC.RECONVERGENT B0 ;  /* 0x0000000000007941 */ /* 0x000fea0003800200 */
.L_x_62:
[----:B------:R-:W-:Y:S01]  /*6cb0*/  IMAD.MOV.U32 R3, RZ, RZ, R2 ;  /* 0x000000ffff037224 */ /* 0x000fe200078e0002 */
[----:B------:R-:W-:Y:S01]  /*6cc0*/  MOV R2, R6 ;  /* 0x0000000600027202 */ /* 0x000fe20000000f00 */
[----:B------:R-:W-:Y:S03]  /*6cd0*/  BSSY.RECONVERGENT B0, `(.L_x_65) ;  /* 0x000002d000007945 */ /* 0x000fe60003800200 */
[----:B------:R0:W1:Y:S02]  /*6ce0*/  I2F.F64.S64 R122, R2 ;  /* 0x00000002007a7312 */ /* 0x0000640000301c00 */
[----:B0----5:R-:W-:-:S04]  /*6cf0*/  LOP3.LUT R2, R125, R119, RZ, 0xfc, !PT ;  /* 0x000000777d027212 */ /* 0x021fc800078efcff */
[----:B------:R-:W-:Y:S01]  /*6d00*/  ISETP.NE.U32.AND P0, PT, R2, RZ, PT ;  /* 0x000000ff0200720c */ /* 0x000fe20003f05070 */
[----:B-1----:R-:W-:-:S12]  /*6d10*/  DFMA R122, R154, R122, R158 ;  /* 0x0000007a9a7a722b */ /* 0x002fd8000000009e */
[----:B------:R-:W-:Y:S05]  /*6d20*/  @P0 BRA `(.L_x_66) ;  /* 0x00000000005c0947 */ /* 0x000fea0003800000 */
[----:B------:R-:W0:Y:S01]  /*6d30*/  I2F.U32.RP R2, R118 ;  /* 0x0000007600027306 */ /* 0x000e220000209000 */
[----:B------:R-:W-:Y:S01]  /*6d40*/  ISETP.NE.U32.AND P3, PT, R118, RZ, PT ;  /* 0x000000ff7600720c */ /* 0x000fe20003f65070 */
[----:B------:R-:W-:-:S06]  /*6d50*/  IMAD.MOV.U32 R127, RZ, RZ, RZ ;  /* 0x000000ffff7f7224 */ /* 0x000fcc00078e00ff */
[----:B0-----:R-:W0:Y:S02]  /*6d60*/  MUFU.RCP R2, R2 ;  /* 0x0000000200027308 */ /* 0x001e240000001000 */
[----:B0-----:R-:W-:-:S06]  /*6d70*/  VIADD R2, R2, 0xffffffe ;  /* 0x0ffffffe02027836 */ /* 0x001fcc0000000000 */
[----:B------:R0:W1:Y:S02]  /*6d80*/  F2I.FTZ.U32.TRUNC.NTZ R3, R2 ;  /* 0x0000000200037305 */ /* 0x000064000021f000 */
[----:B0-----:R-:W-:-:S04]  /*6d90*/  IMAD.MOV R2, RZ, RZ, -R118 ;  /* 0x000000ffff027224 */ /* 0x001fc800078e0a76 */
[----:B-1----:R-:W-:Y:S01]  /*6da0*/  IMAD R4, R2, R3, RZ ;  /* 0x0000000302047224 */ /* 0x002fe200078e02ff */
[----:B------:R-:W-:-:S05]  /*6db0*/  MOV R2, RZ ;  /* 0x000000ff00027202 */ /* 0x000fca0000000f00 */
[----:B------:R-:W-:-:S06]  /*6dc0*/  IMAD.HI.U32 R4, R3, R4, R2 ;  /* 0x0000000403047227 */ /* 0x000fcc00078e0002 */
[----:B------:R-:W-:-:S04]  /*6dd0*/  IMAD.HI.U32 R126, R4, R124, RZ ;  /* 0x0000007c047e7227 */ /* 0x000fc800078e00ff */
[----:B------:R-:W-:-:S04]  /*6de0*/  IMAD.MOV R2, RZ, RZ, -R126 ;  /* 0x000000ffff027224 */ /* 0x000fc800078e0a7e */
[----:B------:R-:W-:-:S05]  /*6df0*/  IMAD R2, R118, R2, R124 ;  /* 0x0000000276027224 */ /* 0x000fca00078e027c */
[----:B------:R-:W-:-:S13]  /*6e00*/  ISETP.GE.U32.AND P0, PT, R2, R118, PT ;  /* 0x000000760200720c */ /* 0x000fda0003f06070 */
[----:B------:R-:W-:Y:S01]  /*6e10*/  @P0 IMAD.IADD R2, R2, 0x1, -R118 ;  /* 0x0000000102020824 */ /* 0x000fe200078e0a76 */
[----:B------:R-:W-:-:S04]  /*6e20*/  @P0 IADD3 R126, PT, PT, R126, 0x1, RZ ;  /* 0x000000017e7e0810 */ /* 0x000fc80007ffe0ff */
[----:B------:R-:W-:Y:S02]  /*6e30*/  ISETP.GE.U32.AND P2, PT, R2, R118, PT ;  /* 0x000000760200720c */ /* 0x000fe40003f46070 */
[----:B------:R-:W-:-:S11]  /*6e40*/  MOV R2, RZ ;  /* 0x000000ff00027202 */ /* 0x000fd60000000f00 */
[----:B------:R-:W-:Y:S01]  /*6e50*/  @P2 VIADD R126, R126, 0x1 ;  /* 0x000000017e7e2836 */ /* 0x000fe20000000000 */
[----:B------:R-:W-:-:S05]  /*6e60*/  @!P3 LOP3.LUT R126, RZ, R118, RZ, 0x33, !PT ;  /* 0x00000076ff7eb212 */ /* 0x000fca00078e33ff */
[----:B------:R-:W-:-:S04]  /*6e70*/  IMAD.MOV R6, RZ, RZ, -R126 ;  /* 0x000000ffff067224 */ /* 0x000fc800078e0a7e */
[----:B------:R-:W-:Y:S01]  /*6e80*/  IMAD R6, R118, R6, R124 ;  /* 0x0000000676067224 */ /* 0x000fe200078e027c */
[----:B------:R-:W-:Y:S06]  /*6e90*/  BRA `(.L_x_67) ;  /* 0x0000000000407947 */ /* 0x000fec0003800000 */
.L_x_66:
        /* <DEDUP_REMOVED lines=10> */
[----:B------:R-:W-:Y:S02]  /*6f40*/  IMAD.MOV.U32 R126, RZ, RZ, R4 ;  /* 0x000000ffff7e7224 */ /* 0x000fe400078e0004 */
[----:B------:R-:W-:-:S04]  /*6f50*/  IMAD.WIDE.U32 R6, R118, R2, R6 ;  /* 0x0000000276067225 */ /* 0x000fc800078e0006 */
[----:B------:R-:W-:Y:S02]  /*6f60*/  IMAD R5, R5, R118, RZ ;  /* 0x0000007605057224 */ /* 0x000fe400078e02ff */
[----:B------:R-:W-:Y:S02]  /*6f70*/  IMAD.MOV.U32 R127, RZ, RZ, R3 ;  /* 0x000000ffff7f7224 */ /* 0x000fe400078e0003 */
[----:B------:R-:W-:-:S05]  /*6f80*/  IMAD R2, R119, R2, R5 ;  /* 0x0000000277027224 */ /* 0x000fca00078e0205 */
[----:B------:R-:W-:-:S07]  /*6f90*/  IADD3 R2, PT, PT, R2, R7, RZ ;  /* 0x0000000702027210 */ /* 0x000fce0007ffe0ff */
.L_x_67:
[----:B------:R-:W-:Y:S05]  /*6fa0*/  BSYNC.RECONVERGENT B0 ;  /* 0x0000000000007941 */ /* 0x000fea0003800200 */
.L_x_65:
[----:B------:R-:W-:Y:S01]  /*6fb0*/  MOV R3, R2 ;  /* 0x0000000200037202 */ /* 0x000fe20000000f00 */
[----:B------:R-:W-:Y:S01]  /*6fc0*/  IMAD.MOV.U32 R2, RZ, RZ, R6 ;  /* 0x000000ffff027224 */ /* 0x000fe200078e0006 */
[----:B------:R-:W-:Y:S03]  /*6fd0*/  BSSY.RECONVERGENT B0, `(.L_x_68) ;  /* 0x000002d000007945 */ /* 0x000fe60003800200 */
[----:B------:R0:W1:Y:S02]  /*6fe0*/  I2F.F64.S64 R124, R2 ;  /* 0x00000002007c7312 */ /* 0x0000640000301c00 */
[----:B0-----:R-:W-:-:S04]  /*6ff0*/  LOP3.LUT R2, R127, R117, RZ, 0xfc, !PT ;  /* 0x000000757f027212 */ /* 0x001fc800078efcff */
        /* <DEDUP_REMOVED lines=26> */
.L_x_69:
        /* <DEDUP_REMOVED lines=9> */
[----:B------:R-:W-:Y:S01]  /*7230*/  IMAD.MOV.U32 R128, RZ, RZ, R4 ;  /* 0x000000ffff807224 */ /* 0x000fe200078e0004 */
[----:B------:R-:W-:Y:S01]  /*7240*/  MOV R129, R3 ;  /* 0x0000000300817202 */ /* 0x000fe20000000f00 */
[----:B------:R-:W-:Y:S02]  /*7250*/  IMAD.X R5, RZ, RZ, ~R3, P0 ;  /* 0x000000ffff057224 */ /* 0x000fe400000e0e03 */
[----:B------:R-:W-:-:S04]  /*7260*/  IMAD.WIDE.U32 R6, R116, R2, R6 ;  /* 0x0000000274067225 */ /* 0x000fc800078e0006 */
[----:B------:R-:W-:-:S04]  /*7270*/  IMAD R5, R5, R116, RZ ;  /* 0x0000007405057224 */ /* 0x000fc800078e02ff */
[----:B------:R-:W-:-:S04]  /*7280*/  IMAD R2, R117, R2, R5 ;  /* 0x0000000275027224 */ /* 0x000fc800078e0205 */
[----:B------:R-:W-:-:S07]  /*7290*/  IMAD.IADD R2, R2, 0x1, R7 ;  /* 0x0000000102027824 */ /* 0x000fce00078e0207 */
.L_x_70:
[----:B------:R-:W-:Y:S05]  /*72a0*/  BSYNC.RECONVERGENT B0 ;  /* 0x0000000000007941 */ /* 0x000fea0003800200 */
.L_x_68:
[----:B------:R-:W2:Y:S01]  /*72b0*/  LDL.64 R4, [R1+0x10] ;  /* 0x0000100001047983 */ /* 0x000ea20000100a00 */
[----:B------:R-:W-:Y:S01]  /*72c0*/  IMAD.MOV.U32 R3, RZ, RZ, R2 ;  /* 0x000000ffff037224 */ /* 0x000fe200078e0002 */
[----:B------:R-:W-:Y:S01]  /*72d0*/  BSSY.RECONVERGENT B0, `(.L_x_71) ;  /* 0x000002e000007945 */ /* 0x000fe20003800200 */
[----:B------:R-:W-:-:S04]  /*72e0*/  IMAD.MOV.U32 R2, RZ, RZ, R6 ;  /* 0x000000ffff027224 */ /* 0x000fc800078e0006 */
[----:B------:R0:W2:Y:S02]  /*72f0*/  I2F.F64.S64 R126, R2 ;  /* 0x00000002007e7312 */ /* 0x0000a40000301c00 */
[----:B0-----:R-:W-:-:S04]  /*7300*/  LOP3.LUT R2, R129, R115, RZ, 0xfc, !PT ;  /* 0x0000007381027212 */ /* 0x001fc800078efcff */
[----:B------:R-:W-:Y:S01]  /*7310*/  ISETP.NE.U32.AND P0, PT, R2, RZ, PT ;  /* 0x000000ff0200720c */ /* 0x000fe20003f05070 */
[----:B--2---:R-:W-:-:S12]  /*7320*/  DFMA R126, R146, R126, R4 ;  /* 0x0000007e927e722b */ /* 0x004fd80000000004 */
[----:B------:R-:W-:Y:S05]  /*7330*/  @P0 BRA `(.L_x_72) ;  /* 0x00000000005c0947 */ /* 0x000fea0003800000 */
[----:B------:R-:W0:Y:S01]  /*7340*/  I2F.U32.RP R2, R114 ;  /* 0x0000007200027306 */ /* 0x000e220000209000 */
[----:B------:R-:W-:Y:S02]  /*7350*/  ISETP.NE.U32.AND P3, PT, R114, RZ, PT ;  /* 0x000000ff7200720c */ /* 0x000fe40003f65070 */
[----:B------:R-:W-:-:S05]  /*7360*/  MOV R131, RZ ;  /* 0x000000ff00837202 */ /* 0x000fca0000000f00 */
[----:B0-----:R-:W0:Y:S02]  /*7370*/  MUFU.RCP R2, R2 ;  /* 0x0000000200027308 */ /* 0x001e240000001000 */
[----:B0-----:R-:W-:-:S06]  /*7380*/  IADD3 R2, PT, PT, R2, 0xffffffe, RZ ;  /* 0x0ffffffe02027810 */ /* 0x001fcc0007ffe0ff */
[----:B------:R0:W1:Y:S02]  /*7390*/  F2I.FTZ.U32.TRUNC.NTZ R3, R2 ;  /* 0x0000000200037305 */ /* 0x000064000021f000 */
[----:B0-----:R-:W-:-:S04]  /*73a0*/  IMAD.MOV R2, RZ, RZ, -R114 ;  /* 0x000000ffff027224 */ /* 0x001fc800078e0a72 */
[----:B-1----:R-:W-:Y:S02]  /*73b0*/  IMAD R4, R2, R3, RZ ;  /* 0x0000000302047224 */ /* 0x002fe400078e02ff */
[----:B------:R-:W-:-:S04]  /*73c0*/  IMAD.MOV.U32 R2, RZ, RZ, RZ ;  /* 0x000000ffff027224 */ /* 0x000fc800078e00ff */
        /* <DEDUP_REMOVED lines=14> */
.L_x_72:
        /* <DEDUP_REMOVED lines=16> */
.L_x_73:
[----:B------:R-:W-:Y:S05]  /*75b0*/  BSYNC.RECONVERGENT B0 ;  /* 0x0000000000007941 */ /* 0x000fea0003800200 */
.L_x_71:
[----:B------:R-:W2:Y:S01]  /*75c0*/  LDL.64 R4, [R1+0x18] ;  /* 0x0000180001047983 */ /* 0x000ea20000100a00 */
[----:B------:R-:W-:Y:S01]  /*75d0*/  IMAD.MOV.U32 R3, RZ, RZ, R2 ;  /* 0x000000ffff037224 */ /* 0x000fe200078e0002 */
[----:B------:R-:W-:Y:S01]  /*75e0*/  MOV R2, R6 ;  /* 0x0000000600027202 */ /* 0x000fe20000000f00 */
[----:B------:R-:W-:Y:S03]  /*75f0*/  BSSY.RECONVERGENT B0, `(.L_x_74) ;  /* 0x000002d000007945 */ /* 0x000fe60003800200 */
[----:B------:R0:W2:Y:S02]  /*7600*/  I2F.F64.S64 R128, R2 ;  /* 0x0000000200807312 */ /* 0x0000a40000301c00 */
[----:B0-----:R-:W-:-:S04]  /*7610*/  LOP3.LUT R2, R131, R113, RZ, 0xfc, !PT ;  /* 0x0000007183027212 */ /* 0x001fc800078efcff */
[----:B------:R-:W-:Y:S01]  /*7620*/  ISETP.NE.U32.AND P0, PT, R2, RZ, PT ;  /* 0x000000ff0200720c */ /* 0x000fe20003f05070 */
[----:B--2---:R-:W-:-:S12]  /*7630*/  DFMA R128, R144, R128, R4 ;  /* 0x000000809080722b */ /* 0x004fd80000000004 */
        /* <DEDUP_REMOVED lines=24> */
.L_x_75:
        /* <DEDUP_REMOVED lines=16> */
.L_x_76:
[----:B------:R-:W-:Y:S05]  /*78c0*/  BSYNC.RECONVERGENT B0 ;  /* 0x0000000000007941 */ /* 0x000fea0003800200 */
.L_x_74:
[----:B------:R-:W2:Y:S04]  /*78d0*/  LDL.64 R134, [R1+0x28] ;  /* 0x0000280001867983 */ /* 0x000ea80000100a00 */
[----:B------:R-:W2:Y:S01]  /*78e0*/  LDL.64 R4, [R1+0x20] ;  /* 0x0000200001047983 */ /* 0x000ea20000100a00 */
[----:B------:R-:W-:Y:S01]  /*78f0*/  MOV R3, R2 ;  /* 0x0000000200037202 */ /* 0x000fe20000000f00 */
[----:B------:R-:W-:Y:S01]  /*7900*/  IMAD.MOV.U32 R2, RZ, RZ, R6 ;  /* 0x000000ffff027224 */ /* 0x000fe200078e0006 */
        /* <DEDUP_REMOVED lines=29> */
.L_x_78:
        /* <DEDUP_REMOVED lines=16> */
.L_x_79:
[----:B------:R-:W-:Y:S05]  /*7be0*/  BSYNC.RECONVERGENT B0 ;  /* 0x0000000000007941 */ /* 0x000fea0003800200 */
.L_x_77:
[----:B------:R-:W-:Y:S01]  /*7bf0*/  IMAD.MOV.U32 R3, RZ, RZ, R2 ;  /* 0x000000ffff037224 */ /* 0x000fe200078e0002 */
[----:B------:R-:W-:Y:S01]  /*7c00*/  BSSY.RECONVERGENT B0, `(.L_x_80) ;  /* 0x000002e000007945 */ /* 0x000fe20003800200 */
[----:B------:R-:W-:-:S04]  /*7c10*/  IMAD.MOV.U32 R2, RZ, RZ, R6 ;  /* 0x000000ffff027224 */ /* 0x000fc800078e0006 */
[----:B------:R0:W1:Y:S02]  /*7c20*/  I2F.F64.S64 R132, R2 ;  /* 0x0000000200847312 */ /* 0x0000640000301c00 */
[----:B0-----:R-:W-:-:S04]  /*7c30*/  LOP3.LUT R2, R135, R109, RZ, 0xfc, !PT ;  /* 0x0000006d87027212 */ /* 0x001fc800078efcff */
[----:B------:R-:W-:Y:S01]  /*7c40*/  ISETP.NE.U32.AND P0, PT, R2, RZ, PT ;  /* 0x000000ff0200720c */ /* 0x000fe20003f05070 */
[----:B-1----:R-:W-:-:S12]  /*7c50*/  DFMA R132, R140, R132, R142 ;  /* 0x000000848c84722b */ /* 0x002fd8000000008e */
        /* <DEDUP_REMOVED lines=24> */
.L_x_81:
        /* <DEDUP_REMOVED lines=16> */
.L_x_82:
[----:B------:R-:W-:Y:S05]  /*7ee0*/  BSYNC.RECONVERGENT B0 ;  /* 0x0000000000007941 */ /* 0x000fea0003800200 */
.L_x_80:
        /* <DEDUP_REMOVED lines=32> */
.L_x_84:
        /* <DEDUP_REMOVED lines=16> */
.L_x_85:
[----:B------:R-:W-:Y:S05]  /*81f0*/  BSYNC.RECONVERGENT B0 ;  /* 0x0000000000007941 */ /* 0x000fea0003800200 */
.L_x_83:
        /* <DEDUP_REMOVED lines=32> */
.L_x_87:
        /* <DEDUP_REMOVED lines=8> */
[----:B------:R-:W-:-:S03]  /*8480*/  MOV R7, R153 ;  /* 0x0000009900077202 */ /* 0x000fc60000000f00 */
[----:B------:R-:W-:Y:S02]  /*8490*/  IMAD.X R5, RZ, RZ, ~R3, P0 ;  /* 0x000000ffff057224 */ /* 0x000fe400000e0e03 */
[----:B------:R-:W-:-:S04]  /*84a0*/  IMAD.WIDE.U32 R6, R104, R2, R6 ;  /* 0x0000000268067225 */ /* 0x000fc800078e0006 */
[----:B------:R-:W-:-:S04]  /*84b0*/  IMAD R5, R5, R104, RZ ;  /* 0x0000006805057224 */ /* 0x000fc800078e02ff */
[----:B------:R-:W-:Y:S02]  /*84c0*/  IMAD R2, R105, R2, R5 ;  /* 0x0000000269027224 */ /* 0x000fe400078e0205 */
[----:B------:R-:W-:Y:S02]  /*84d0*/  IMAD.MOV.U32 R5, RZ, RZ, R3 ;  /* 0x000000ffff057224 */ /* 0x000fe400078e0003 */
[----:B------:R-:W-:-:S07]  /*84e0*/  IMAD.IADD R2, R2, 0x1, R7 ;  /* 0x0000000102027824 */ /* 0x000fce00078e0207 */
.L_x_88:
[----:B------:R-:W-:Y:S05]  /*84f0*/  BSYNC.RECONVERGENT B0 ;  /* 0x0000000000007941 */ /* 0x000fea0003800200 */
.L_x_86:
        /* <DEDUP_REMOVED lines=11> */
[----:B------:R-:W-:-:S07]  /*85b0*/  ISETP.NE.U32.AND P2, PT, R100, RZ, PT ;  /* 0x000000ff6400720c */ /* 0x000fce0003f45070 */
[----:B0-----:R-:W0:Y:S02]  /*85c0*/  MUFU.RCP R2, R2 ;  /* 0x0000000200027308 */ /* 0x001e240000001000 */
[----:B0-----:R-:W-:-:S06]  /*85d0*/  VIADD R2, R2, 0xffffffe ;  /* 0x0ffffffe02027836 */ /* 0x001fcc0000000000 */
[----:B------:R0:W1:Y:S02]  /*85e0*/  F2I.FTZ.U32.TRUNC.NTZ R3, R2 ;  /* 0x0000000200037305 */ /* 0x000064000021f000 */
[----:B0-----:R-:W-:-:S05]  /*85f0*/  IADD3 R2, PT, PT, RZ, -R100, RZ ;  /* 0x80000064ff027210 */ /* 0x001fca0007ffe0ff */
[----:B-1----:R-:W-:Y:S02]  /*8600*/  IMAD R5, R2, R3, RZ ;  /* 0x0000000302057224 */ /* 0x002fe400078e02ff */
[----:B------:R-:W-:-:S04]  /*8610*/  IMAD.MOV.U32 R2, RZ, RZ, RZ ;  /* 0x000000ffff027224 */ /* 0x000fc800078e00ff */
[----:B------:R-:W-:-:S04]  /*8620*/  IMAD.HI.U32 R5, R3, R5, R2 ;  /* 0x0000000503057227 */ /* 0x000fc800078e0002 */
[----:B------:R-:W-:Y:S02]  /*8630*/  IMAD.MOV.U32 R3, RZ, RZ, RZ ;  /* 0x000000ffff037224 */ /* 0x000fe400078e00ff */
        /* <DEDUP_REMOVED lines=9> */
.L_x_90:
[----:B------:R-:W-:Y:S01]  /*86d0*/  MOV R3, R5 ;  /* 0x0000000500037202 */ /* 0x000fe20000000f00 */
[----:B------:R-:W-:Y:S01]  /*86e0*/  IMAD.MOV.U32 R6, RZ, RZ, R100 ;  /* 0x000000ffff067224 */ /* 0x000fe200078e0064 */
[----:B------:R-:W-:Y:S01]  /*86f0*/  MOV R2, 0x8720 ;  /* 0x0000872000027802 */ /* 0x000fe20000000f00 */
[----:B------:R-:W-:-:S07]  /*8700*/  IMAD.MOV.U32 R5, RZ, RZ, R101 ;  /* 0x000000ffff057224 */ /* 0x000fce00078e0065 */
[----:B------:R-:W-:Y:S05]  /*8710*/  CALL.REL.NOINC `($__internal_1_$__cuda_sm20_rem_s64) ;  /* 0x0000080000f07944 */ /* 0x000fea0003c00000 */
[----:B------:R-:W-:-:S07]  /*8720*/  MOV R2, R4 ;  /* 0x0000000400027202 */ /* 0x000fce0000000f00 */
.L_x_91:
[----:B------:R-:W-:Y:S05]  /*8730*/  BSYNC.RECONVERGENT B0 ;  /* 0x0000000000007941 */ /* 0x000fea0003800200 */
.L_x_89:
        /* <DEDUP_REMOVED lines=252> */
.L_x_93:
[----:B------:R-:W-:Y:S01]  /*9700*/  IMAD.MOV.U32 R6, RZ, RZ, R128 ;  /* 0x000000ffff067224 */ /* 0x000fe200078e0080 */
[----:B------:R-:W-:Y:S01]  /*9710*/  MOV R5, R129 ;  /* 0x0000008100057202 */ /* 0x000fe20000000f00 */
[----:B------:R-:W-:Y:S01]  /*9720*/  IMAD.MOV.U32 R4, RZ, RZ, R120 ;  /* 0x000000ffff047224 */ /* 0x000fe200078e0078 */
[----:B------:R-:W-:Y:S01]  /*9730*/  MOV R2, 0x9760 ;  /* 0x0000976000027802 */ /* 0x000fe20000000f00 */
[----:B------:R-:W-:-:S07]  /*9740*/  IMAD.MOV.U32 R3, RZ, RZ, R121 ;  /* 0x000000ffff037224 */ /* 0x000fce00078e0079 */
[----:B-----5:R-:W-:Y:S05]  /*9750*/  CALL.REL.NOINC `($__internal_0_$__cuda_sm20_div_s64) ;  /* 0x000007ec00907944 */ /* 0x020fea0003c00000 */
[----:B------:R-:W2:Y:S01]  /*9760*/  LDL.64 R122, [R1+0x2e8] ;  /* 0x0002e800017a7983 */ /* 0x000ea20000100a00 */
[----:B------:R-:W-:Y:S01]  /*9770*/  IADD3 R6, P0, PT, RZ, -R4, RZ ;  /* 0x80000004ff067210 */ /* 0x000fe20007f1e0ff */
[----:B------:R-:W-:Y:S01]  /*9780*/  IMAD.MOV.U32 R124, RZ, RZ, R4 ;  /* 0x000000ffff7c7224 */ /* 0x000fe200078e0004 */
[-C--:B------:R-:W-:Y:S02]  /*9790*/  MOV R125, R3.reuse ;  /* 0x00000003007d7202 */ /* 0x080fe40000000f00 */
[----:B------:R-:W-:-:S05]  /*97a0*/  IADD3.X R2, PT, PT, RZ, ~R3, RZ, P0, !PT ;  /* 0x80000003ff027210 */ /* 0x000fca00007fe4ff */
[----:B------:R-:W-:-:S04]  /*97b0*/  IMAD R2, R2, R120, RZ ;  /* 0x0000007802027224 */ /* 0x000fc800078e02ff */
[-C--:B------:R-:W-:Y:S02]  /*97c0*/  IMAD R2, R121, R6.reuse, R2 ;  /* 0x0000000679027224 */ /* 0x080fe400078e0202 */
[----:B--2---:R-:W-:-:S04]  /*97d0*/  IMAD.WIDE.U32 R6, R120, R6, R122 ;  /* 0x0000000678067225 */ /* 0x004fc800078e007a */
[----:B------:R-:W-:-:S07]  /*97e0*/  IMAD.IADD R2, R2, 0x1, R7 ;  /* 0x0000000102027824 */ /* 0x000fce00078e0207 */
.L_x_94:
[----:B------:R-:W-:Y:S05]  /*97f0*/  BSYNC.RECONVERGENT B0 ;  /* 0x0000000000007941 */ /* 0x000fea0003800200 */
.L_x_92:
[----:B------:R-:W-:Y:S01]  /*9800*/  IMAD.MOV.U32 R3, RZ, RZ, R2 ;  /* 0x000000ffff037224 */ /* 0x000fe200078e0002 */
[----:B------:R-:W-:Y:S01]  /*9810*/  BSSY.RECONVERGENT B0, `(.L_x_95) ;  /* 0x000002e000007945 */ /* 0x000fe20003800200 */
[----:B------:R-:W-:-:S04]  /*9820*/  IMAD.MOV.U32 R2, RZ, RZ, R6 ;  /* 0x000000ffff027224 */ /* 0x000fc800078e0006 */
[----:B------:R0:W1:Y:S02]  /*9830*/  I2F.F64.S64 R122, R2 ;  /* 0x00000002007a7312 */ /* 0x0000640000301c00 */
[----:B0----5:R-:W-:-:S04]  /*9840*/  LOP3.LUT R2, R125, R119, RZ, 0xfc, !PT ;  /* 0x000000777d027212 */ /* 0x021fc800078efcff */
        /* <DEDUP_REMOVED lines=26> */
.L_x_96:
        /* <DEDUP_REMOVED lines=16> */
.L_x_97:
[----:B------:R-:W-:Y:S05]  /*9af0*/  BSYNC.RECONVERGENT B0 ;  /* 0x0000000000007941 */ /* 0x000fea0003800200 */
.L_x_95:
[----:B------:R-:W-:Y:S01]  /*9b00*/  IMAD.MOV.U32 R3, RZ, RZ, R2 ;  /* 0x000000ffff037224 */ /* 0x000fe200078e0002 */
[----:B------:R-:W-:Y:S01]  /*9b10*/  MOV R2, R6 ;  /* 0x0000000600027202 */ /* 0x000fe20000000f00 */
        /* <DEDUP_REMOVED lines=29> */
.L_x_99:
        /* <DEDUP_REMOVED lines=16> */
.L_x_100:
[----:B------:R-:W-:Y:S05]  /*9df0*/  BSYNC.RECONVERGENT B0 ;  /* 0x0000000000007941 */ /* 0x000fea0003800200 */
.L_x_98:
        /* <DEDUP_REMOVED lines=32> */
.L_x_102:
        /* <DEDUP_REMOVED lines=16> */
.L_x_103:
[----:B------:R-:W-:Y:S05]  /*a100*/  BSYNC.RECONVERGENT B0 ;  /* 0x0000000000007941 */ /* 0x000fea0003800200 */
.L_x_101:
        /* <DEDUP_REMOVED lines=32> */
.L_x_105:
        /* <DEDUP_REMOVED lines=16> */
.L_x_106:
[----:B------:R-:W-:Y:S05]  /*a410*/  BSYNC.RECONVERGENT B0 ;  /* 0x0000000000007941 */ /* 0x000fea0003800200 */
.L_x_104:
[----:B------:R-:W2:Y:S04]  /*a420*/  LDL.64 R134, [R1+0x28] ;  /* 0x0000280001867983 */ /* 0x000ea80000100a00 */
        /* <DEDUP_REMOVED lines=32> */
.L_x_108:
        /* <DEDUP_REMOVED lines=16> */
.L_x_109:
[----:B------:R-:W-:Y:S05]  /*a730*/  BSYNC.RECONVERGENT B0 ;  /* 0x0000000000007941 */ /* 0x000fea0003800200 */
.L_x_107:
        /* <DEDUP_REMOVED lines=31> */
.L_x_111:
        /* <DEDUP_REMOVED lines=16> */
.L_x_112:
[----:B------:R-:W-:Y:S05]  /*aa30*/  BSYNC.RECONVERGENT B0 ;  /* 0x0000000000007941 */ /* 0x000fea0003800200 */
.L_x_110:
        /* <DEDUP_REMOVED lines=32> */
.L_x_114:
        /* <DEDUP_REMOVED lines=16> */
.L_x_115:
[----:B------:R-:W-:Y:S05]  /*ad40*/  BSYNC.RECONVERGENT B0 ;  /* 0x0000000000007941 */ /* 0x000fea0003800200 */
.L_x_113:
        /* <DEDUP_REMOVED lines=32> */
.L_x_117:
        /* <DEDUP_REMOVED lines=10> */
[----:B------:R-:W-:-:S04]  /*aff0*/  IMAD.WIDE.U32 R6, R104, R2, R6 ;  /* 0x0000000268067225 */ /* 0x000fc800078e0006 */
[----:B------:R-:W-:-:S04]  /*b000*/  IMAD R5, R5, R104, RZ ;  /* 0x0000006805057224 */ /* 0x000fc800078e02ff */
[----:B------:R-:W-:Y:S02]  /*b010*/  IMAD R2, R105, R2, R5 ;  /* 0x0000000269027224 */ /* 0x000fe400078e0205 */
[----:B------:R-:W-:-:S03]  /*b020*/  IMAD.MOV.U32 R5, RZ, RZ, R3 ;  /* 0x000000ffff057224 */ /* 0x000fc600078e0003 */
[----:B------:R-:W-:-:S07]  /*b030*/  IADD3 R2, PT, PT, R2, R7, RZ ;  /* 0x0000000702027210 */ /* 0x000fce0007ffe0ff */
.L_x_118:
[----:B------:R-:W-:Y:S05]  /*b040*/  BSYNC.RECONVERGENT B0 ;  /* 0x0000000000007941 */ /* 0x000fea0003800200 */
.L_x_116:
        /* <DEDUP_REMOVED lines=15> */
[----:B0-----:R-:W-:-:S04]  /*b140*/  IMAD.MOV R2, RZ, RZ, -R100 ;  /* 0x000000ffff027224 */ /* 0x001fc800078e0a64 */
[----:B-1----:R-:W-:Y:S01]  /*b150*/  IMAD R5, R2, R3, RZ ;  /* 0x0000000302057224 */ /* 0x002fe200078e02ff */
[----:B------:R-:W-:-:S05]  /*b160*/  MOV R2, RZ ;  /* 0x000000ff00027202 */ /* 0x000fca0000000f00 */
[----:B------:R-:W-:-:S04]  /*b170*/  IMAD.HI.U32 R5, R3, R5, R2 ;  /* 0x0000000503057227 */ /* 0x000fc800078e0002 */
[----:B------:R-:W-:Y:S02]  /*b180*/  IMAD.MOV.U32 R3, RZ, RZ, RZ ;  /* 0x000000ffff037224 */ /* 0x000fe400078e00ff */
[----:B------:R-:W-:-:S04]  /*b190*/  IMAD.HI.U32 R5, R5, R4, RZ ;  /* 0x0000000405057227 */ /* 0x000fc800078e00ff */
[----:B------:R-:W-:-:S04]  /*b1a0*/  IMAD.MOV R5, RZ, RZ, -R5 ;  /* 0x000000ffff057224 */ /* 0x000fc800078e0a05 */
[----:B------:R-:W-:-:S05]  /*b1b0*/  IMAD R2, R100, R5, R4 ;  /* 0x0000000564027224 */ /* 0x000fca00078e0204 */
[----:B------:R-:W-:-:S13]  /*b1c0*/  ISETP.GE.U32.AND P0, PT, R2, R100, PT ;  /* 0x000000640200720c */ /* 0x000fda0003f06070 */
[----:B------:R-:W-:-:S05]  /*b1d0*/  @P0 IMAD.IADD R2, R2, 0x1, -R100 ;  /* 0x0000000102020824 */ /* 0x000fca00078e0a64 */
[----:B------:R-:W-:-:S13]  /*b1e0*/  ISETP.GE.U32.AND P0, PT, R2, R100, PT ;  /* 0x000000640200720c */ /* 0x000fda0003f06070 */
[----:B------:R-:W-:Y:S02]  /*b1f0*/  @P0 IADD3 R2, PT, PT, -R100, R2, RZ ;  /* 0x0000000264020210 */ /* 0x000fe40007ffe1ff */
[----:B------:R-:W-:Y:S01]  /*b200*/  @!P2 LOP3.LUT R2, RZ, R100, RZ, 0x33, !PT ;  /* 0x00000064ff02a212 */ /* 0x000fe200078e33ff */
[----:B------:R-:W-:Y:S06]  /*b210*/  BRA `(.L_x_121) ;  /* 0x0000000000187947 */ /* 0x000fec0003800000 */
.L_x_120:
[----:B------:R-:W-:Y:S01]  /*b220*/  IMAD.MOV.U32 R3, RZ, RZ, R5 ;  /* 0x000000ffff037224 */ /* 0x000fe200078e0005 */
[----:B------:R-:W-:Y:S01]  /*b230*/  MOV R6, R100 ;  /* 0x0000006400067202 */ /* 0x000fe20000000f00 */
[----:B------:R-:W-:Y:S01]  /*b240*/  IMAD.MOV.U32 R5, RZ, RZ, R101 ;  /* 0x000000ffff057224 */ /* 0x000fe200078e0065 */
[----:B------:R-:W-:-:S07]  /*b250*/  MOV R2, 0xb270 ;  /* 0x0000b27000027802 */ /* 0x000fce0000000f00 */
[----:B------:R-:W-:Y:S05]  /*b260*/  CALL.REL.NOINC `($__internal_1_$__cuda_sm20_rem_s64) ;  /* 0x000007d8001c7944 */ /* 0x000fea0003c00000 */
[----:B------:R-:W-:-:S07]  /*b270*/  IMAD.MOV.U32 R2, RZ, RZ, R4 ;  /* 0x000000ffff027224 */ /* 0x000fce00078e0004 */
.L_x_121:
[----:B------:R-:W-:Y:S05]  /*b280*/  BSYNC.RECONVERGENT B0 ;  /* 0x0000000000007941 */ /* 0x000fea0003800200 */
.L_x_119:
        /* <DEDUP_REMOVED lines=252> */
.L_x_123:
        /* <DEDUP_REMOVED lines=8> */
[----:B------:R-:W-:Y:S02]  /*c2d0*/  IMAD.MOV.U32 R124, RZ, RZ, R4 ;  /* 0x000000ffff7c7224 */ /* 0x000fe400078e0004 */
[--C-:B------:R-:W-:Y:S02]  /*c2e0*/  IMAD.MOV.U32 R125, RZ, RZ, R3.reuse ;  /* 0x000000ffff7d7224 */ /* 0x100fe400078e0003 */
[----:B------:R-:W-:-:S04]  /*c2f0*/  IMAD.X R2, RZ, RZ, ~R3, P0 ;  /* 0x000000ffff027224 */ /* 0x000fc800000e0e03 */
[----:B------:R-:W-:-:S04]  /*c300*/  IMAD R2, R2, R120, RZ ;  /* 0x0000007802027224 */ /* 0x000fc800078e02ff */
[-C--:B------:R-:W-:Y:S02]  /*c310*/  IMAD R2, R121, R6.reuse, R2 ;  /* 0x0000000679027224 */ /* 0x080fe400078e0202 */
[----:B--2---:R-:W-:-:S05]  /*c320*/  IMAD.WIDE.U32 R6, R120, R6, R122 ;  /* 0x0000000678067225 */ /* 0x004fca00078e007a */
[----:B------:R-:W-:-:S07]  /*c330*/  IADD3 R2, PT, PT, R2, R7, RZ ;  /* 0x0000000702027210 */ /* 0x000fce0007ffe0ff */
.L_x_124:
[----:B------:R-:W-:Y:S05]  /*c340*/  BSYNC.RECONVERGENT B0 ;  /* 0x0000000000007941 */ /* 0x000fea0003800200 */
.L_x_122:
[----:B------:R-:W-:Y:S01]  /*c350*/  MOV R3, R2 ;  /* 0x0000000200037202 */ /* 0x000fe20000000f00 */
[----:B------:R-:W-:Y:S01]  /*c360*/  IMAD.MOV.U32 R2, RZ, RZ, R6 ;  /* 0x000000ffff027224 */ /* 0x000fe200078e0006 */
        /* <DEDUP_REMOVED lines=29> */
.L_x_126:
        /* <DEDUP_REMOVED lines=16> */
.L_x_127:
[----:B------:R-:W-:Y:S05]  /*c640*/  BSYNC.RECONVERGENT B0 ;  /* 0x0000000000007941 */ /* 0x000fea0003800200 */
.L_x_125:
        /* <DEDUP_REMOVED lines=31> */
.L_x_129:
        /* <DEDUP_REMOVED lines=16> */
.L_x_130:
[----:B------:R-:W-:Y:S05]  /*c940*/  BSYNC.RECONVERGENT B0 ;  /* 0x0000000000007941 */ /* 0x000fea0003800200 */
.L_x_128:
        /* <DEDUP_REMOVED lines=32> */
.L_x_132:
        /* <DEDUP_REMOVED lines=16> */
.L_x_133:
[----:B------:R-:W-:Y:S05]  /*cc50*/  BSYNC.RECONVERGENT B0 ;  /* 0x0000000000007941 */ /* 0x000fea0003800200 */
.L_x_131:
        /* <DEDUP_REMOVED lines=32> */
.L_x_135:
        /* <DEDUP_REMOVED lines=16> */
.L_x_136:
[----:B------:R-:W-:Y:S05]  /*cf60*/  BSYNC.RECONVERGENT B0 ;  /* 0x0000000000007941 */ /* 0x000fea0003800200 */
.L_x_134:
[----:B------:R-:W2:Y:S04]  /*cf70*/  LDL.64 R134, [R1+0x28] ;  /* 0x0000280001867983 */ /* 0x000ea80000100a00 */
        /* <DEDUP_REMOVED lines=32> */
.L_x_138:
        /* <DEDUP_REMOVED lines=16> */
.L_x_139:
[----:B------:R-:W-:Y:S05]  /*d280*/  BSYNC.RECONVERGENT B0 ;  /* 0x0000000000007941 */ /* 0x000fea0003800200 */
.L_x_137:
        /* <DEDUP_REMOVED lines=31> */
.L_x_141:
        /* <DEDUP_REMOVED lines=16> */
.L_x_142:
[----:B------:R-:W-:Y:S05]  /*d580*/  BSYNC.RECONVERGENT B0 ;  /* 0x0000000000007941 */ /* 0x000fea0003800200 */
.L_x_140:
        /* <DEDUP_REMOVED lines=32> */
.L_x_144:
        /* <DEDUP_REMOVED lines=16> */
.L_x_145:
[----:B------:R-:W-:Y:S05]  /*d890*/  BSYNC.RECONVERGENT B0 ;  /* 0x0000000000007941 */ /* 0x000fea0003800200 */
.L_x_143:
        /* <DEDUP_REMOVED lines=32> */
.L_x_147:
        /* <DEDUP_REMOVED lines=8> */
[----:B------:R-:W-:-:S03]  /*db20*/  MOV R6, R152 ;  /* 0x0000009800067202 */ /* 0x000fc60000000f00 */
[----:B------:R-:W-:Y:S02]  /*db30*/  IMAD.X R5, RZ, RZ, ~R3, P0 ;  /* 0x000000ffff057224 */ /* 0x000fe400000e0e03 */
[----:B------:R-:W-:-:S04]  /*db40*/  IMAD.WIDE.U32 R6, R104, R2, R6 ;  /* 0x0000000268067225 */ /* 0x000fc800078e0006 */
[----:B------:R-:W-:-:S04]  /*db50*/  IMAD R5, R5, R104, RZ ;  /* 0x0000006805057224 */ /* 0x000fc800078e02ff */
[----:B------:R-:W-:Y:S01]  /*db60*/  IMAD R2, R105, R2, R5 ;  /* 0x0000000269027224 */ /* 0x000fe200078e0205 */
[----:B------:R-:W-:-:S03]  /*db70*/  MOV R5, R3 ;  /* 0x0000000300057202 */ /* 0x000fc60000000f00 */
[----:B------:R-:W-:-:S07]  /*db80*/  IMAD.IADD R2, R2, 0x1, R7 ;  /* 0x0000000102027824 */ /* 0x000fce00078e0207 */
.L_x_148:
[----:B------:R-:W-:Y:S05]  /*db90*/  BSYNC.RECONVERGENT B0 ;  /* 0x0000000000007941 */ /* 0x000fea0003800200 */
.L_x_146:
        /* <DEDUP_REMOVED lines=13> */
[----:B0-----:R-:W-:-:S06]  /*dc70*/  IADD3 R2, PT, PT, R2, 0xffffffe, RZ ;  /* 0x0ffffffe02027810 */ /* 0x001fcc0007ffe0ff */
[----:B------:R0:W1:Y:S02]  /*dc80*/  F2I.FTZ.U32.TRUNC.NTZ R3, R2 ;  /* 0x0000000200037305 */ /* 0x000064000021f000 */
[----:B0-----:R-:W-:-:S04]  /*dc90*/  IMAD.MOV R2, RZ, RZ, -R100 ;  /* 0x000000ffff027224 */ /* 0x001fc800078e0a64 */
[----:B-1----:R-:W-:Y:S02]  /*dca0*/  IMAD R5, R2, R3, RZ ;  /* 0x0000000302057224 */ /* 0x002fe400078e02ff */
[----:B------:R-:W-:-:S04]  /*dcb0*/  IMAD.MOV.U32 R2, RZ, RZ, RZ ;  /* 0x000000ffff027224 */ /* 0x000fc800078e00ff */
[----:B------:R-:W-:Y:S01]  /*dcc0*/  IMAD.HI.U32 R5, R3, R5, R2 ;  /* 0x0000000503057227 */ /* 0x000fe200078e0002 */
[----:B------:R-:W-:-:S05]  /*dcd0*/  MOV R3, RZ ;  /* 0x000000ff00037202 */ /* 0x000fca0000000f00 */
[----:B------:R-:W-:-:S05]  /*dce0*/  IMAD.HI.U32 R5, R5, R4, RZ ;  /* 0x0000000405057227 */ /* 0x000fca00078e00ff */
[----:B------:R-:W-:-:S05]  /*dcf0*/  IADD3 R5, PT, PT, -R5, RZ, RZ ;  /* 0x000000ff05057210 */ /* 0x000fca0007ffe1ff */
[----:B------:R-:W-:-:S05]  /*dd00*/  IMAD R2, R100, R5, R4 ;  /* 0x0000000564027224 */ /* 0x000fca00078e0204 */
[----:B------:R-:W-:-:S13]  /*dd10*/  ISETP.GE.U32.AND P0, PT, R2, R100, PT ;  /* 0x000000640200720c */ /* 0x000fda0003f06070 */
[----:B------:R-:W-:-:S05]  /*dd20*/  @P0 IMAD.IADD R2, R2, 0x1, -R100 ;  /* 0x0000000102020824 */ /* 0x000fca00078e0a64 */
[----:B------:R-:W-:-:S13]  /*dd30*/  ISETP.GE.U32.AND P0, PT, R2, R100, PT ;  /* 0x000000640200720c */ /* 0x000fda0003f06070 */
[----:B------:R-:W-:Y:S01]  /*dd40*/  @P0 IMAD.IADD R2, R2, 0x1, -R100 ;  /* 0x0000000102020824 */ /* 0x000fe200078e0a64 */
[----:B------:R-:W-:Y:S01]  /*dd50*/  @!P2 LOP3.LUT R2, RZ, R100, RZ, 0x33, !PT ;  /* 0x00000064ff02a212 */ /* 0x000fe200078e33ff */
[----:B------:R-:W-:Y:S06]  /*dd60*/  BRA `(.L_x_151) ;  /* 0x0000000000187947 */ /* 0x000fec0003800000 */
.L_x_150:
[----:B------:R-:W-:Y:S01]  /*dd70*/  IMAD.MOV.U32 R3, RZ, RZ, R5 ;  /* 0x000000ffff037224 */ /* 0x000fe200078e0005 */
[----:B------:R-:W-:Y:S01]  /*dd80*/  MOV R5, R101 ;  /* 0x0000006500057202 */ /* 0x000fe20000000f00 */
[----:B------:R-:W-:Y:S01]  /*dd90*/  IMAD.MOV.U32 R6, RZ, RZ, R100 ;  /* 0x000000ffff067224 */ /* 0x000fe200078e0064 */
[----:B------:R-:W-:-:S07]  /*dda0*/  MOV R2, 0xddc0 ;  /* 0x0000ddc000027802 */ /* 0x000fce0000000f00 */
[----:B------:R-:W-:Y:S05]  /*ddb0*/  CALL.REL.NOINC `($__internal_1_$__cuda_sm20_rem_s64) ;  /* 0x000007ac00487944 */ /* 0x000fea0003c00000 */
[----:B------:R-:W-:-:S07]  /*ddc0*/  IMAD.MOV.U32 R2, RZ, RZ, R4 ;  /* 0x000000ffff027224 */ /* 0x000fce00078e0004 */
.L_x_151:
[----:B------:R-:W-:Y:S05]  /*ddd0*/  BSYNC.RECONVERGENT B0 ;  /* 0x0000000000007941 */ /* 0x000fea0003800200 */
.L_x_149:
        /* <DEDUP_REMOVED lines=230> */
[----:B------:R-:W-:-:S07]  /*ec40*/  IMAD.MOV.U32 R125, RZ, RZ, RZ ;  /* 0x000000ffff7d7224 */ /* 0x000fce00078e00ff */
        /* <DEDUP_REMOVED lines=12> */
[----:B------:R-:W-:Y:S01]  /*ed10*/  @P2 VIADD R124, R124, 0x1 ;  /* 0x000000017c7c2836 */ /* 0x000fe20000000000 */
[----:B------:R-:W-:Y:S02]  /*ed20*/  ISETP.NE.U32.AND P2, PT, R120, RZ, PT ;  /* 0x000000ff7800720c */ /* 0x000fe40003f45070 */
[----:B------:R-:W-:Y:S01]  /*ed30*/  ISETP.GE.U32.AND P0, PT, R2, R120, PT ;  /* 0x000000780200720c */ /* 0x000fe20003f06070 */
[----:B------:R-:W-:-:S12]  /*ed40*/  IMAD.MOV.U32 R2, RZ, RZ, RZ ;  /* 0x000000ffff027224 */ /* 0x000fd800078e00ff */
[----:B------:R-:W-:Y:S01]  /*ed50*/  @P0 VIADD R124, R124, 0x1 ;  /* 0x000000017c7c0836 */ /* 0x000fe20000000000 */
[----:B------:R-:W-:-:S04]  /*ed60*/  @!P2 LOP3.LUT R124, RZ, R120, RZ, 0x33, !PT ;  /* 0x00000078ff7ca212 */ /* 0x000fc800078e33ff */
[----:B------:R-:W-:-:S05]  /*ed70*/  IADD3 R6, PT, PT, -R124, RZ, RZ ;  /* 0x000000ff7c067210 */ /* 0x000fca0007ffe1ff */
[----:B------:R-:W-:Y:S01]  /*ed80*/  IMAD R6, R120, R6, R128 ;  /* 0x0000000678067224 */ /* 0x000fe200078e0280 */
[----:B------:R-:W-:Y:S06]  /*ed90*/  BRA `(.L_x_154) ;  /* 0x00000000003c7947 */ /* 0x000fec0003800000 */
.L_x_153:
        /* <DEDUP_REMOVED lines=15> */
.L_x_154:
[----:B------:R-:W-:Y:S05]  /*ee90*/  BSYNC.RECONVERGENT B0 ;  /* 0x0000000000007941 */ /* 0x000fea0003800200 */
.L_x_152:
        /* <DEDUP_REMOVED lines=9> */
[----:B------:R-:W-:-:S07]  /*ef30*/  IMAD.MOV.U32 R127, RZ, RZ, RZ ;  /* 0x000000ffff7f7224 */ /* 0x000fce00078e00ff */
        /* <DEDUP_REMOVED lines=12> */
[----:B------:R-:W-:Y:S02]  /*f000*/  @P2 IADD3 R126, PT, PT, R126, 0x1, RZ ;  /* 0x000000017e7e2810 */ /* 0x000fe40007ffe0ff */
[----:B------:R-:W-:Y:S02]  /*f010*/  ISETP.NE.U32.AND P2, PT, R118, RZ, PT ;  /* 0x000000ff7600720c */ /* 0x000fe40003f45070 */
[----:B------:R-:W-:Y:S02]  /*f020*/  ISETP.GE.U32.AND P0, PT, R2, R118, PT ;  /* 0x000000760200720c */ /* 0x000fe40003f06070 */
[----:B------:R-:W-:-:S11]  /*f030*/  MOV R2, RZ ;  /* 0x000000ff00027202 */ /* 0x000fd60000000f00 */
[----:B------:R-:W-:Y:S01]  /*f040*/  @P0 VIADD R126, R126, 0x1 ;  /* 0x000000017e7e0836 */ /* 0x000fe20000000000 */
[----:B------:R-:W-:-:S05]  /*f050*/  @!P2 LOP3.LUT R126, RZ, R118, RZ, 0x33, !PT ;  /* 0x00000076ff7ea212 */ /* 0x000fca00078e33ff */
[----:B------:R-:W-:-:S04]  /*f060*/  IMAD.MOV R6, RZ, RZ, -R126 ;  /* 0x000000ffff067224 */ /* 0x000fc800078e0a7e */
[----:B------:R-:W-:Y:S01]  /*f070*/  IMAD R6, R118, R6, R124 ;  /* 0x0000000676067224 */ /* 0x000fe200078e027c */
[----:B------:R-:W-:Y:S06]  /*f080*/  BRA `(.L_x_157) ;  /* 0x0000000000407947 */ /* 0x000fec0003800000 */
.L_x_156:
        /* <DEDUP_REMOVED lines=16> */
.L_x_157:
[----:B------:R-:W-:Y:S05]  /*f190*/  BSYNC.RECONVERGENT B0 ;  /* 0x0000000000007941 */ /* 0x000fea0003800200 */
.L_x_155:
        /* <DEDUP_REMOVED lines=31> */
.L_x_159:
        /* <DEDUP_REMOVED lines=16> */
.L_x_160:
[----:B------:R-:W-:Y:S05]  /*f490*/  BSYNC.RECONVERGENT B0 ;  /* 0x0000000000007941 */ /* 0x000fea0003800200 */
.L_x_158:
        /* <DEDUP_REMOVED lines=10> */
[----:B------:R-:W-:-:S07]  /*f540*/  MOV R131, RZ ;  /* 0x000000ff00837202 */ /* 0x000fce0000000f00 */
        /* <DEDUP_REMOVED lines=12> */
[----:B------:R-:W-:Y:S01]  /*f610*/  @P2 VIADD R130, R130, 0x1 ;  /* 0x0000000182822836 */ /* 0x000fe20000000000 */
[----:B------:R-:W-:Y:S02]  /*f620*/  ISETP.NE.U32.AND P2, PT, R114, RZ, PT ;  /* 0x000000ff7200720c */ /* 0x000fe40003f45070 */
[----:B------:R-:W-:Y:S01]  /*f630*/  ISETP.GE.U32.AND P0, PT, R2, R114, PT ;  /* 0x000000720200720c */ /* 0x000fe20003f06070 */
[----:B------:R-:W-:-:S12]  /*f640*/  IMAD.MOV.U32 R2, RZ, RZ, RZ ;  /* 0x000000ffff027224 */ /* 0x000fd800078e00ff */
[----:B------:R-:W-:Y:S02]  /*f650*/  @P0 IADD3 R130, PT, PT, R130, 0x1, RZ ;  /* 0x0000000182820810 */ /* 0x000fe40007ffe0ff */
[----:B------:R-:W-:-:S05]  /*f660*/  @!P2 LOP3.LUT R130, RZ, R114, RZ, 0x33, !PT ;  /* 0x00000072ff82a212 */ /* 0x000fca00078e33ff */
[----:B------:R-:W-:-:S04]  /*f670*/  IMAD.MOV R6, RZ, RZ, -R130 ;  /* 0x000000ffff067224 */ /* 0x000fc800078e0a82 */
[----:B------:R-:W-:Y:S01]  /*f680*/  IMAD R6, R114, R6, R128 ;  /* 0x0000000672067224 */ /* 0x000fe200078e0280 */
[----:B------:R-:W-:Y:S06]  /*f690*/  BRA `(.L_x_163) ;  /* 0x0000000000407947 */ /* 0x000fec0003800000 */
.L_x_162:
        /* <DEDUP_REMOVED lines=16> */
.L_x_163:
[----:B------:R-:W-:Y:S05]  /*f7a0*/  BSYNC.RECONVERGENT B0 ;  /* 0x0000000000007941 */ /* 0x000fea0003800200 */
.L_x_161:
        /* <DEDUP_REMOVED lines=32> */
.L_x_165:
        /* <DEDUP_REMOVED lines=16> */
.L_x_166:
[----:B------:R-:W-:Y:S05]  /*fab0*/  BSYNC.RECONVERGENT B0 ;  /* 0x0000000000007941 */ /* 0x000fea0003800200 */
.L_x_164:
        /* <DEDUP_REMOVED lines=33> */
.L_x_168:
        /* <DEDUP_REMOVED lines=16> */
.L_x_169:
[----:B------:R-:W-:Y:S05]  /*fdd0*/  BSYNC.RECONVERGENT B0 ;  /* 0x0000000000007941 */ /* 0x000fea0003800200 */
.L_x_167:
        /* <DEDUP_REMOVED lines=31> */
.L_x_171:
        /* <DEDUP_REMOVED lines=16> */
.L_x_172:
[----:B------:R-:W-:Y:S05]  /*100d0*/  BSYNC.RECONVERGENT B0 ;  /* 0x0000000000007941 */ /* 0x000fea0003800200 */
.L_x_170:
        /* <DEDUP_REMOVED lines=32> */
.L_x_174:
        /* <DEDUP_REMOVED lines=16> */
.L_x_175:
[----:B------:R-:W-:Y:S05]  /*103e0*/  BSYNC.RECONVERGENT B0 ;  /* 0x0000000000007941 */ /* 0x000fea0003800200 */
.L_x_173:
        /* <DEDUP_REMOVED lines=32> */
.L_x_177:
        /* <DEDUP_REMOVED lines=15> */
.L_x_178:
[----:B------:R-:W-:Y:S05]  /*106e0*/  BSYNC.RECONVERGENT B0 ;  /* 0x0000000000007941 */ /* 0x000fea0003800200 */
.L_x_176:
        /* <DEDUP_REMOVED lines=29> */
.L_x_180:
[----:B------:R-:W-:Y:S01]  /*108c0*/  MOV R3, R5 ;  /* 0x0000000500037202 */ /* 0x000fe20000000f00 */
[----:B------:R-:W-:Y:S01]  /*108d0*/  IMAD.MOV.U32 R6, RZ, RZ, R100 ;  /* 0x000000ffff067224 */ /* 0x000fe200078e0064 */
[----:B------:R-:W-:Y:S01]  /*108e0*/  MOV R2, 0x10910 ;  /* 0x0001091000027802 */ /* 0x000fe20000000f00 */
[----:B------:R-:W-:-:S07]  /*108f0*/  IMAD.MOV.U32 R5, RZ, RZ, R101 ;  /* 0x000000ffff057224 */ /* 0x000fce00078e0065 */
[----:B------:R-:W-:Y:S05]  /*10900*/  CALL.REL.NOINC `($__internal_1_$__cuda_sm20_rem_s64) ;  /* 0x0000078000747944 */ /* 0x000fea0003c00000 */
[----:B------:R-:W-:-:S07]  /*10910*/  MOV R2, R4 ;  /* 0x0000000400027202 */ /* 0x000fce0000000f00 */
.L_x_181:
[----:B------:R-:W-:Y:S05]  /*10920*/  BSYNC.RECONVERGENT B0 ;  /* 0x0000000000007941 */ /* 0x000fea0003800200 */
.L_x_179:
        /* <DEDUP_REMOVED lines=247> */
[----:B------:R-:W-:-:S13]  /*118a0*/  ISETP.NE.U32.AND P0, PT, R120, RZ, PT ;  /* 0x000000ff7800720c */ /* 0x000fda0003f05070 */
[----:B------:R-:W-:-:S05]  /*118b0*/  @!P0 LOP3.LUT R124, RZ, R120, RZ, 0x33, !PT ;  /* 0x00000078ff7c8212 */ /* 0x000fca00078e33ff */
[----:B------:R-:W-:-:S04]  /*118c0*/  IMAD.MOV R6, RZ, RZ, -R124 ;  /* 0x000000ffff067224 */ /* 0x000fc800078e0a7c */
[----:B------:R-:W-:Y:S01]  /*118d0*/  IMAD R6, R120, R6, R128 ;  /* 0x0000000678067224 */ /* 0x000fe200078e0280 */
[----:B------:R-:W-:Y:S06]  /*118e0*/  BRA `(.L_x_184) ;  /* 0x00000000003c7947 */ /* 0x000fec0003800000 */
.L_x_183:
        /* <DEDUP_REMOVED lines=15> */
.L_x_184:
[----:B------:R-:W-:Y:S05]  /*119e0*/  BSYNC.RECONVERGENT B0 ;  /* 0x0000000000007941 */ /* 0x000fea0003800200 */
.L_x_182:
        /* <DEDUP_REMOVED lines=26> */
[----:B------:R-:W-:-:S13]  /*11b90*/  ISETP.NE.U32.AND P0, PT, R118, RZ, PT ;  /* 0x000000ff7600720c */ /* 0x000fda0003f05070 */
[----:B------:R-:W-:-:S05]  /*11ba0*/  @!P0 LOP3.LUT R126, RZ, R118, RZ, 0x33, !PT ;  /* 0x00000076ff7e8212 */ /* 0x000fca00078e33ff */
[----:B------:R-:W-:-:S04]  /*11bb0*/  IMAD.MOV R6, RZ, RZ, -R126 ;  /* 0x000000ffff067224 */ /* 0x000fc800078e0a7e */
[----:B------:R-:W-:Y:S01]  /*11bc0*/  IMAD R6, R118, R6, R124 ;  /* 0x0000000676067224 */ /* 0x000fe200078e027c */
[----:B------:R-:W-:Y:S06]  /*11bd0*/  BRA `(.L_x_187) ;  /* 0x0000000000407947 */ /* 0x000fec0003800000 */
.L_x_186:
        /* <DEDUP_REMOVED lines=16> */
.L_x_187:
[----:B------:R-:W-:Y:S05]  /*11ce0*/  BSYNC.RECONVERGENT B0 ;  /* 0x0000000000007941 */ /* 0x000fea0003800200 */
.L_x_185:
        /* <DEDUP_REMOVED lines=31> */
.L_x_189:
        /* <DEDUP_REMOVED lines=16> */
.L_x_190:
[----:B------:R-:W-:Y:S05]  /*11fe0*/  BSYNC.RECONVERGENT B0 ;  /* 0x0000000000007941 */ /* 0x000fea0003800200 */
.L_x_188:
        /* <DEDUP_REMOVED lines=27> */
[----:B------:R-:W-:-:S13]  /*121a0*/  ISETP.NE.U32.AND P0, PT, R114, RZ, PT ;  /* 0x000000ff7200720c */ /* 0x000fda0003f05070 */
[----:B------:R-:W-:-:S04]  /*121b0*/  @!P0 LOP3.LUT R130, RZ, R114, RZ, 0x33, !PT ;  /* 0x00000072ff828212 */ /* 0x000fc800078e33ff */
[----:B------:R-:W-:-:S05]  /*121c0*/  IADD3 R6, PT, PT, -R130, RZ, RZ ;  /* 0x000000ff82067210 */ /* 0x000fca0007ffe1ff */
[----:B------:R-:W-:Y:S01]  /*121d0*/  IMAD R6, R114, R6, R128 ;  /* 0x0000000672067224 */ /* 0x000fe200078e0280 */
[----:B------:R-:W-:Y:S06]  /*121e0*/  BRA `(.L_x_193) ;  /* 0x0000000000407947 */ /* 0x000fec0003800000 */
.L_x_192:
        /* <DEDUP_REMOVED lines=16> */
.L_x_193:
[----:B------:R-:W-:Y:S05]  /*122f0*/  BSYNC.RECONVERGENT B0 ;  /* 0x0000000000007941 */ /* 0x000fea0003800200 */
.L_x_191:
        /* <DEDUP_REMOVED lines=32> */
.L_x_195:
        /* <DEDUP_REMOVED lines=16> */
.L_x_196:
[----:B------:R-:W-:Y:S05]  /*12600*/  BSYNC.RECONVERGENT B0 ;  /* 0x0000000000007941 */ /* 0x000fea0003800200 */
.L_x_194:
        /* <DEDUP_REMOVED lines=33> */
.L_x_198:
        /* <DEDUP_REMOVED lines=16> */
.L_x_199:
[----:B------:R-:W-:Y:S05]  /*12920*/  BSYNC.RECONVERGENT B0 ;  /* 0x0000000000007941 */ /* 0x000fea0003800200 */
.L_x_197:
        /* <DEDUP_REMOVED lines=31> */
.L_x_201:
        /* <DEDUP_REMOVED lines=16> */
.L_x_202:
[----:B------:R-:W-:Y:S05]  /*12c20*/  BSYNC.RECONVERGENT B0 ;  /* 0x0000000000007941 */ /* 0x000fea0003800200 */
.L_x_200:
        /* <DEDUP_REMOVED lines=32> */
.L_x_204:
        /* <DEDUP_REMOVED lines=16> */
.L_x_205:
[----:B------:R-:W-:Y:S05]  /*12f30*/  BSYNC.RECONVERGENT B0 ;  /* 0x0000000000007941 */ /* 0x000fea0003800200 */
.L_x_203:
        /* <DEDUP_REMOVED lines=32> */
.L_x_207:
        /* <DEDUP_REMOVED lines=15> */
.L_x_208:
[----:B------:R-:W-:Y:S05]  /*13230*/  BSYNC.RECONVERGENT B0 ;  /* 0x0000000000007941 */ /* 0x000fea0003800200 */
.L_x_206:
        /* <DEDUP_REMOVED lines=10> */
[----:B------:R-:W0:Y:S08]  /*132e0*/  I2F.U32.RP R2, R100 ;  /* 0x0000006400027306 */ /* 0x000e300000209000 */
        /* <DEDUP_REMOVED lines=14> */
[C---:B------:R-:W-:Y:S02]  /*133d0*/  @P0 IADD3 R2, PT, PT, -R100.reuse, R2, RZ ;  /* 0x0000000264020210 */ /* 0x040fe40007ffe1ff */
[----:B------:R-:W-:-:S13]  /*133e0*/  ISETP.NE.U32.AND P0, PT, R100, RZ, PT ;  /* 0x000000ff6400720c */ /* 0x000fda0003f05070 */
[----:B------:R-:W-:Y:S01]  /*133f0*/  @!P0 LOP3.LUT R2, RZ, R100, RZ, 0x33, !PT ;  /* 0x00000064ff028212 */ /* 0x000fe200078e33ff */
[----:B------:R-:W-:Y:S06]  /*13400*/  BRA `(.L_x_211) ;  /* 0x0000000000187947 */ /* 0x000fec0003800000 */
.L_x_210:
[----:B------:R-:W-:Y:S01]  /*13410*/  IMAD.MOV.U32 R3, RZ, RZ, R5 ;  /* 0x000000ffff037224 */ /* 0x000fe200078e0005 */
[----:B------:R-:W-:Y:S01]  /*13420*/  MOV R6, R100 ;  /* 0x0000006400067202 */ /* 0x000fe20000000f00 */
[----:B------:R-:W-:Y:S01]  /*13430*/  IMAD.MOV.U32 R5, RZ, RZ, R101 ;  /* 0x000000ffff057224 */ /* 0x000fe200078e0065 */
[----:B------:R-:W-:-:S07]  /*13440*/  MOV R2, 0x13460 ;  /* 0x0001346000027802 */ /* 0x000fce0000000f00 */
[----:B------:R-:W-:Y:S05]  /*13450*/  CALL.REL.NOINC `($__internal_1_$__cuda_sm20_rem_s64) ;  /* 0x0000075400a07944 */ /* 0x000fea0003c00000 */
[----:B------:R-:W-:-:S07]  /*13460*/  IMAD.MOV.U32 R2, RZ, RZ, R4 ;  /* 0x000000ffff027224 */ /* 0x000fce00078e0004 */
.L_x_211:
[----:B------:R-:W-:Y:S05]  /*13470*/  BSYNC.RECONVERGENT B0 ;  /* 0x0000000000007941 */ /* 0x000fea0003800200 */
.L_x_209:
        /* <DEDUP_REMOVED lines=226> */
[----:B0-----:R-:W-:Y:S05]  /*142a0*/  @P0 BRA `(.L_x_213) ;  /* 0x00000000005c0947 */ /* 0x001fea0003800000 */
        /* <DEDUP_REMOVED lines=23> */
.L_x_213:
        /* <DEDUP_REMOVED lines=15> */
.L_x_214:
[----:B------:R-:W-:Y:S05]  /*14510*/  BSYNC.RECONVERGENT B0 ;  /* 0x0000000000007941 */ /* 0x000fea0003800200 */
.L_x_212:
        /* <DEDUP_REMOVED lines=31> */
.L_x_216:
        /* <DEDUP_REMOVED lines=16> */
.L_x_217:
[----:B------:R-:W-:Y:S05]  /*14810*/  BSYNC.RECONVERGENT B0 ;  /* 0x0000000000007941 */ /* 0x000fea0003800200 */
.L_x_215:
        /* <DEDUP_REMOVED lines=31> */
.L_x_219:
        /* <DEDUP_REMOVED lines=16> */
.L_x_220:
[----:B------:R-:W-:Y:S05]  /*14b10*/  BSYNC.RECONVERGENT B0 ;  /* 0x0000000000007941 */ /* 0x000fea0003800200 */
.L_x_218:
        /* <DEDUP_REMOVED lines=32> */
.L_x_222:
        /* <DEDUP_REMOVED lines=16> */
.L_x_223:
[----:B------:R-:W-:Y:S05]  /*14e20*/  BSYNC.RECONVERGENT B0 ;  /* 0x0000000000007941 */ /* 0x000fea0003800200 */
.L_x_221:
        /* <DEDUP_REMOVED lines=32> */
.L_x_225:
        /* <DEDUP_REMOVED lines=16> */
.L_x_226:
[----:B------:R-:W-:Y:S05]  /*15130*/  BSYNC.RECONVERGENT B0 ;  /* 0x0000000000007941 */ /* 0x000fea0003800200 */
.L_x_224:
        /* <DEDUP_REMOVED lines=33> */
.L_x_228:
        /* <DEDUP_REMOVED lines=16> */
.L_x_229:
[----:B------:R-:W-:Y:S05]  /*15450*/  BSYNC.RECONVERGENT B0 ;  /* 0x0000000000007941 */ /* 0x000fea0003800200 */
.L_x_227:
        /* <DEDUP_REMOVED lines=31> */
.L_x_231:
        /* <DEDUP_REMOVED lines=16> */
.L_x_232:
[----:B------:R-:W-:Y:S05]  /*15750*/  BSYNC.RECONVERGENT B0 ;  /* 0x0000000000007941 */ /* 0x000fea0003800200 */
.L_x_230:
        /* <DEDUP_REMOVED lines=32> */
.L_x_234:
        /* <DEDUP_REMOVED lines=16> */
.L_x_235:
[----:B------:R-:W-:Y:S05]  /*15a60*/  BSYNC.RECONVERGENT B0 ;  /* 0x0000000000007941 */ /* 0x000fea0003800200 */
.L_x_233:
        /* <DEDUP_REMOVED lines=32> */
.L_x_237:
        /* <DEDUP_REMOVED lines=15> */
.L_x_238:
[----:B------:R-:W-:Y:S05]  /*15d60*/  BSYNC.RECONVERGENT B0 ;  /* 0x0000000000007941 */ /* 0x000fea0003800200 */
.L_x_236:
        /* <DEDUP_REMOVED lines=10> */
[----:B------:R-:W0:Y:S08]  /*15e10*/  I2F.U32.RP R2, R100 ;  /* 0x0000006400027306 */ /* 0x000e300000209000 */
        /* <DEDUP_REMOVED lines=9> */
[----:B------:R-:W-:Y:S01]  /*15eb0*/  IMAD R4, R100, R5, R4 ;  /* 0x0000000564047224 */ /* 0x000fe200078e0204 */
[----:B------:R-:W-:-:S04]  /*15ec0*/  MOV R5, RZ ;  /* 0x000000ff00057202 */ /* 0x000fc80000000f00 */
[----:B------:R-:W-:-:S13]  /*15ed0*/  ISETP.GE.U32.AND P0, PT, R4, R100, PT ;  /* 0x000000640400720c */ /* 0x000fda0003f06070 */
[----:B------:R-:W-:-:S05]  /*15ee0*/  @P0 IMAD.IADD R4, R4, 0x1, -R100 ;  /* 0x0000000104040824 */ /* 0x000fca00078e0a64 */
[----:B------:R-:W-:-:S13]  /*15ef0*/  ISETP.GE.U32.AND P0, PT, R4, R100, PT ;  /* 0x000000640400720c */ /* 0x000fda0003f06070 */
[----:B------:R-:W-:Y:S01]  /*15f00*/  @P0 IMAD.IADD R4, R4, 0x1, -R100 ;  /* 0x0000000104040824 */ /* 0x000fe200078e0a64 */
[----:B------:R-:W-:-:S13]  /*15f10*/  ISETP.NE.U32.AND P0, PT, R100, RZ, PT ;  /* 0x000000ff6400720c */ /* 0x000fda0003f05070 */
[----:B------:R-:W-:Y:S01]  /*15f20*/  @!P0 LOP3.LUT R4, RZ, R100, RZ, 0x33, !PT ;  /* 0x00000064ff048212 */ /* 0x000fe200078e33ff */
[----:B------:R-:W-:Y:S06]  /*15f30*/  BRA `(.L_x_241) ;  /* 0x0000000000187947 */ /* 0x000fec0003800000 */
.L_x_240:
[----:B------:R-:W-:Y:S01]  /*15f40*/  IMAD.MOV.U32 R3, RZ, RZ, R5 ;  /* 0x000000ffff037224 */ /* 0x000fe200078e0005 */
[----:B------:R-:W-:Y:S01]  /*15f50*/  MOV R5, R101 ;  /* 0x0000006500057202 */ /* 0x000fe20000000f00 */
[----:B------:R-:W-:Y:S01]  /*15f60*/  IMAD.MOV.U32 R6, RZ, RZ, R100 ;  /* 0x000000ffff067224 */ /* 0x000fe200078e0064 */
[----:B------:R-:W-:-:S07]  /*15f70*/  MOV R2, 0x15f90 ;  /* 0x00015f9000027802 */ /* 0x000fce0000000f00 */
[----:B------:R-:W-:Y:S05]  /*15f80*/  CALL.REL.NOINC `($__internal_1_$__cuda_sm20_rem_s64) ;  /* 0x0000072800d47944 */ /* 0x000fea0003c00000 */
[----:B------:R-:W-:-:S07]  /*15f90*/  IMAD.MOV.U32 R5, RZ, RZ, R3 ;  /* 0x000000ffff057224 */ /* 0x000fce00078e0003 */
.L_x_241:
[----:B------:R-:W-:Y:S05]  /*15fa0*/  BSYNC.RECONVERGENT B0 ;  /* 0x0000000000007941 */ /* 0x000fea0003800200 */
.L_x_239:
[----:B------:R-:W2:Y:S04]  /*15fb0*/  LDL.64 R6, [R1+0xa0] ;  /* 0x0000a00001067983 */ /* 0x000ea80000100a00 */
[----:B------:R-:W3:Y:S04]  /*15fc0*/  LDL.64 R164, [R1+0x110] ;  /* 0x0001100001a47983 */ /* 0x000ee80000100a00 */
[----:B------:R-:W4:Y:S04]  /*15fd0*/  LDL.64 R156, [R1+0x100] ;  /* 0x00010000019c7983 */ /* 0x000f280000100a00 */
[----:B------:R-:W3:Y:S04]  /*15fe0*/  LDL.64 R160, [R1+0xf8] ;  /* 0x0000f80001a07983 */ /* 0x000ee80000100a00 */
[----:B------:R-:W3:Y:S04]  /*15ff0*/  LDL.64 R162, [R1+0xf0] ;  /* 0x0000f00001a27983 */ /* 0x000ee80000100a00 */
[----:B------:R0:W-:Y:S04]  /*16000*/  STL.64 [R1+0x370], R144 ;  /* 0x0003709001007387 */ /* 0x0001e80000100a00 */
[----:B0-----:R-:W3:Y:S04]  /*16010*/  LDL.64 R144, [R1+0xe0] ;  /* 0x0000e00001907983 */ /* 0x001ee80000100a00 */
[----:B------:R0:W-:Y:S04]  /*16020*/  STL.64 [R1+0x368], R142 ;  /* 0x0003688e01007387 */ /* 0x0001e80000100a00 */
[----:B0-----:R-:W3:Y:S04]  /*16030*/  LDL.64 R142, [R1+0xd0] ;  /* 0x0000d000018e7983 */ /* 0x001ee80000100a00 */
[----:B------:R0:W-:Y:S04]  /*16040*/  STL.64 [R1+0x360], R140 ;  /* 0x0003608c01007387 */ /* 0x0001e80000100a00 */
[----:B0-----:R-:W3:Y:S04]  /*16050*/  LDL.64 R140, [R1+0xd8] ;  /* 0x0000d800018c7983 */ /* 0x001ee80000100a00 */
[----:B------:R0:W-:Y:S04]  /*16060*/  STL.64 [R1+0x358], R138 ;  /* 0x0003588a01007387 */ /* 0x0001e80000100a00 */
[----:B0-----:R-:W3:Y:S04]  /*16070*/  LDL.64 R138, [R1+0x108] ;  /* 0x00010800018a7983 */ /* 0x001ee80000100a00 */
[----:B------:R0:W-:Y:S04]  /*16080*/  STL.64 [R1+0x350], R118 ;  /* 0x0003507601007387 */ /* 0x0001e80000100a00 */
[----:B0-----:R-:W2:Y:S04]  /*16090*/  LDL.64 R118, [R1+0x118] ;  /* 0x0001180001767983 */ /* 0x001ea80000100a00 */
[----:B------:R0:W-:Y:S04]  /*160a0*/  STL.64 [R1+0x348], R116 ;  /* 0x0003487401007387 */ /* 0x0001e80000100a00 */
[----:B0-----:R-:W2:Y:S01]  /*160b0*/  LDL.64 R116, [R1+0x120] ;  /* 0x0001200001747983 */ /* 0x001ea20000100a00 */
[----:B------:R-:W2:Y:S03]  /*160c0*/  I2F.F64.S64 R2, R4 ;  /* 0x0000000400027312 */ /* 0x000ea60000301c00 */
[----:B------:R-:W-:Y:S04]  /*160d0*/  STL.64 [R1+0x340], R114 ;  /* 0x0003407201007387 */ /* 0x000fe80000100a00 */
[----:B------:R-:W-:Y:S04]  /*160e0*/  STL.64 [R1+0x338], R112 ;  /* 0x0003387001007387 */ /* 0x000fe80000100a00 */
[----:B------:R-:W-:Y:S04]  /*160f0*/  STL.64 [R1+0x330], R110 ;  /* 0x0003306e01007387 */ /* 0x000fe80000100a00 */
[----:B------:R-:W-:Y:S04]  /*16100*/  STL.64 [R1+0x328], R108 ;  /* 0x0003286c01007387 */ /* 0x000fe80000100a00 */
[----:B------:R-:W-:Y:S04]  /*16110*/  STL.64 [R1+0x320], R106 ;  /* 0x0003206a01007387 */ /* 0x000fe80000100a00 */
[----:B------:R0:W-:Y:S04]  /*16120*/  STL.64 [R1+0x318], R104 ;  /* 0x0003186801007387 */ /* 0x0001e80000100a00 */
[----:B------:R-:W-:Y:S04]  /*16130*/  STL.64 [R1+0x310], R102 ;  /* 0x0003106601007387 */ /* 0x000fe80000100a00 */
[----:B------:R1:W-:Y:S04]  /*16140*/  STL.64 [R1+0x308], R100 ;  /* 0x0003086401007387 */ /* 0x0003e80000100a00 */
[----:B0-----:R-:W3:Y:S04]  /*16150*/  LDL.64 R104, [R1+0x98] ;  /* 0x0000980001687983 */ /* 0x001ee80000100a00 */
[----:B------:R-:W3:Y:S04]  /*16160*/  LDL.64 R114, [R1+0xe8] ;  /* 0x0000e80001727983 */ /* 0x000ee80000100a00 */
[----:B-1----:R-:W3:Y:S04]  /*16170*/  LDL.64 R100, [R1+0x140] ;  /* 0x0001400001647983 */ /* 0x002ee80000100a00 */
[----:B------:R-:W3:Y:S04]  /*16180*/  LDL.64 R102, [R1+0x138] ;  /* 0x0001380001667983 */ /* 0x000ee80000100a00 */
[----:B------:R-:W3:Y:S04]  /*16190*/  LDL.64 R108, [R1+0x130] ;  /* 0x00013000016c7983 */ /* 0x000ee80000100a00 */
[----:B------:R-:W3:Y:S01]  /*161a0*/  LDL.64 R110, [R1+0xc8] ;  /* 0x0000c800016e7983 */ /* 0x000ee20000100a00 */
[----:B--2---:R-:W-:-:S03]  /*161b0*/  DFMA R2, R118, R2, R116 ;  /* 0x000000027602722b */ /* 0x004fc60000000074 */
[----:B------:R-:W2:Y:S04]  /*161c0*/  LDL.64 R118, [R1+0x148] ;  /* 0x0001480001767983 */ /* 0x000ea80000100a00 */
[----:B------:R-:W2:Y:S01]  /*161d0*/  LDL.64 R116, [R1+0x160] ;  /* 0x0001600001747983 */ /* 0x000ea20000100a00 */
[-C--:B------:R-:W-:Y:S02]  /*161e0*/  DFMA R6, R6, R2.reuse, RZ ;  /* 0x000000020606722b */ /* 0x080fe400000000ff */
[-C--:B----4-:R-:W-:Y:S02]  /*161f0*/  DFMA R156, R156, R2.reuse, RZ ;  /* 0x000000029c9c722b */ /* 0x090fe400000000ff */
[-C--:B---3--:R-:W-:Y:S02]  /*16200*/  DFMA R160, R160, R2.reuse, RZ ;  /* 0x00000002a0a0722b */ /* 0x088fe400000000ff */
[----:B------:R-:W-:-:S02]  /*16210*/  DFMA R162, R162, R2, RZ ;  /* 0x00000002a2a2722b */ /* 0x000fc400000000ff */
[-C--:B------:R-:W-:Y:S02]  /*16220*/  DFMA R4, R138, R2.reuse, RZ ;  /* 0x000000028a04722b */ /* 0x080fe400000000ff */
[-C--:B------:R-:W-:Y:S02]  /*16230*/  DFMA R164, R164, R2.reuse, RZ ;  /* 0x00000002a4a4722b */ /* 0x080fe400000000ff */
[-C--:B------:R-:W-:Y:S02]  /*16240*/  DFMA R144, R144, R2.reuse, RZ ;  /* 0x000000029090722b */ /* 0x080fe400000000ff */
[-C--:B------:R-:W-:Y:S02]  /*16250*/  DFMA R138, R140, R2.reuse, RZ ;  /* 0x000000028c8a722b */ /* 0x080fe400000000ff */
[-C--:B------:R-:W-:Y:S01]  /*16260*/  DFMA R112, R142, R2.reuse, RZ ;  /* 0x000000028e70722b */ /* 0x080fe200000000ff */
[----:B------:R-:W3:Y:S01]  /*16270*/  LDL.64 R140, [R1+0x1b0] ;  /* 0x0001b000018c7983 */ /* 0x000ee20000100a00 */
[----:B------:R-:W-:-:S03]  /*16280*/  DFMA R106, R98, R2, RZ ;  /* 0x00000002626a722b */ /* 0x000fc600000000ff */
[----:B------:R-:W4:Y:S01]  /*16290*/  LDL.64 R142, [R1+0x1a8] ;  /* 0x0001a800018e7983 */ /* 0x000f220000100a00 */
[----:B------:R-:W-:-:S03]  /*162a0*/  DFMA R2, R104, R152, R6 ;  /* 0x000000986802722b */ /* 0x000fc60000000006 */
[----:B------:R-:W3:Y:S01]  /*162b0*/  LDL.64 R104, [R1+0x90] ;  /* 0x0000900001687983 */ /* 0x000ee20000100a00 */
[----:B------:R-:W-:-:S03]  /*162c0*/  DFMA R6, R100, R152, R156 ;  /* 0x000000986406722b */ /* 0x000fc6000000009c */
[----:B------:R-:W4:Y:S01]  /*162d0*/  LDL.64 R100, [R1+0x198] ;  /* 0x0001980001647983 */ /* 0x000f220000100a00 */
[----:B------:R-:W-:-:S03]  /*162e0*/  DFMA R4, R102, R152, R4 ;  /* 0x000000986604722b */ /* 0x000fc60000000004 */
[----:B------:R-:W4:Y:S01]  /*162f0*/  LDL.64 R102, [R1+0x188] ;  /* 0x0001880001667983 */ /* 0x000f220000100a00 */
[-C--:B--2---:R-:W-:Y:S02]  /*16300*/  DFMA R156, R118, R152.reuse, R160 ;  /* 0x00000098769c722b */ /* 0x084fe400000000a0 */
[-C--:B------:R-:W-:Y:S01]  /*16310*/  DFMA R160, R114, R152.reuse, R162 ;  /* 0x0000009872a0722b */ /* 0x080fe200000000a2 */
[----:B------:R-:W2:Y:S04]  /*16320*/  LDL.64 R118, [R1+0x1b8] ;  /* 0x0001b80001767983 */ /* 0x000ea80000100a00 */
[----:B------:R-:W2:Y:S01]  /*16330*/  LDL.64 R162, [R1+0x158] ;  /* 0x0001580001a27983 */ /* 0x000ea20000100a00 */
[----:B------:R-:W-:-:S03]  /*16340*/  DFMA R164, R108, R152, R164 ;  /* 0x000000986ca4722b */ /* 0x000fc600000000a4 */
[----:B------:R-:W2:Y:S01]  /*16350*/  LDL.64 R108, [R1+0x190] ;  /* 0x00019000016c7983 */ /* 0x000ea20000100a00 */
[-C--:B------:R-:W-:Y:S02]  /*16360*/  DFMA R138, R116, R152.reuse, R138 ;  /* 0x00000098748a722b */ /* 0x080fe4000000008a */
[-C--:B------:R-:W-:Y:S01]  /*16370*/  DFMA R116, R110, R152.reuse, R112 ;  /* 0x000000986e74722b */ /* 0x080fe20000000070 */
[----:B------:R-:W2:Y:S01]  /*16380*/  LDL.64 R114, [R1+0x178] ;  /* 0x0001780001727983 */ /* 0x000ea20000100a00 */
[----:B------:R-:W-:Y:S02]  /*16390*/  DFMA R110, R96, R152, R106 ;  /* 0x00000098606e722b */ /* 0x000fe4000000006a */
[-C--:B---3--:R-:W-:Y:S02]  /*163a0*/  DFMA R112, R104, R136.reuse, R2 ;  /* 0x000000886870722b */ /* 0x088fe40000000002 */
[----:B----4-:R-:W-:Y:S02]  /*163b0*/  DFMA R106, R102, R136, R164 ;  /* 0x00000088666a722b */ /* 0x010fe400000000a4 */
[----:B--2---:R-:W-:Y:S01]  /*163c0*/  DFMA R162, R162, R152, R144 ;  /* 0x00000098a2a2722b */ /* 0x004fe20000000090 */
[----:B------:R0:W5:Y:S04]  /*163d0*/  LDL.LU.64 R144, [R1+0x370] ;  /* 0x0003700001907983 */ /* 0x0001680000300a00 */
[----:B------:R-:W2:Y:S04]  /*163e0*/  LDL.64 R2, [R1+0x1a0] ;  /* 0x0001a00001027983 */ /* 0x000ea80000100a00 */
[----:B------:R-:W3:Y:S01]  /*163f0*/  LDL.64 R102, [R1+0x1e8] ;  /* 0x0001e80001667983 */ /* 0x000ee20000100a00 */
[----:B------:R-:W-:-:S02]  /*16400*/  DFMA R164, R108, R136, R4 ;  /* 0x000000886ca4722b */ /* 0x000fc40000000004 */
[-C--:B------:R-:W-:Y:S01]  /*16410*/  DFMA R152, R100, R136.reuse, R6 ;  /* 0x000000886498722b */ /* 0x080fe20000000006 */
[----:B------:R-:W4:Y:S01]  /*16420*/  LDL.64 R104, [R1+0x1e0] ;  /* 0x0001e00001687983 */ /* 0x000f220000100a00 */
[-C--:B------:R-:W-:Y:S02]  /*16430*/  DFMA R160, R142, R136.reuse, R160 ;  /* 0x000000888ea0722b */ /* 0x080fe400000000a0 */
[-C--:B------:R-:W-:Y:S01]  /*16440*/  DFMA R162, R140, R136.reuse, R162 ;  /* 0x000000888ca2722b */ /* 0x080fe200000000a2 */
[----:B------:R-:W4:Y:S01]  /*16450*/  LDL.64 R100, [R1+0x1f8] ;  /* 0x0001f80001647983 */ /* 0x000f220000100a00 */
[----:B------:R-:W-:-:S03]  /*16460*/  DFMA R6, R114, R136, R116 ;  /* 0x000000887206722b */ /* 0x000fc60000000074 */
[----:B------:R-:W4:Y:S04]  /*16470*/  LDL.64 R108, [R1+0x1f0] ;  /* 0x0001f000016c7983 */ /* 0x000f280000100a00 */
[----:B------:R-:W4:Y:S01]  /*16480*/  LDL.64 R114, [R1+0x208] ;  /* 0x0002080001727983 */ /* 0x000f220000100a00 */
[----:B--2---:R-:W-:-:S03]  /*16490*/  DFMA R156, R2, R136, R156 ;  /* 0x00000088029c722b */ /* 0x004fc6000000009c */
[----:B------:R-:W2:Y:S01]  /*164a0*/  LDL.64 R116, [R1+0x258] ;  /* 0x0002580001747983 */ /* 0x000ea20000100a00 */
[-C--:B------:R-:W-:Y:S02]  /*164b0*/  DFMA R2, R118, R136.reuse, R138 ;  /* 0x000000887602722b */ /* 0x080fe4000000008a */
[----:B------:R-:W-:Y:S01]  /*164c0*/  DFMA R136, R94, R136, R110 ;  /* 0x000000885e88722b */ /* 0x000fe2000000006e */
[----:B------:R-:W2:Y:S01]  /*164d0*/  LDL.64 R118, [R1+0x200] ;  /* 0x0002000001767983 */ /* 0x000ea20000100a00 */
[----:B---3--:R-:W-:-:S03]  /*164e0*/  DFMA R142, R102, R134, R164 ;  /* 0x00000086668e722b */ /* 0x008fc600000000a4 */
[----:B------:R-:W3:Y:S04]  /*164f0*/  LDL.64 R110, [R1+0x1c8] ;  /* 0x0001c800016e7983 */ /* 0x000ee80000100a00 */
[----:B------:R-:W2:Y:S01]  /*16500*/  LDL.64 R164, [R1+0xc0] ;  /* 0x0000c00001a47983 */ /* 0x000ea20000100a00 */
[-C--:B----4-:R-:W-:Y:S02]  /*16510*/  DFMA R104, R104, R134.reuse, R106 ;  /* 0x000000866868722b */ /* 0x090fe4000000006a */
[-C--:B------:R-:W-:Y:S01]  /*16520*/  DFMA R140, R100, R134.reuse, R156 ;  /* 0x00000086648c722b */ /* 0x080fe2000000009c */
[----:B------:R-:W4:Y:S04]  /*16530*/  LDL.64 R106, [R1+0x278] ;  /* 0x00027800016a7983 */ /* 0x000f280000100a00 */
[----:B------:R-:W4:Y:S04]  /*16540*/  LDL.64 R102, [R1+0x238] ;  /* 0x0002380001667983 */ /* 0x000f280000100a00 */
[----:B------:R-:W4:Y:S01]  /*16550*/  LDL.64 R156, [R1+0x240] ;  /* 0x00024000019c7983 */ /* 0x000f220000100a00 */
[----:B------:R-:W-:-:S03]  /*16560*/  DFMA R4, R92, R134, R112 ;  /* 0x000000865c04722b */ /* 0x000fc60000000070 */
[----:B------:R-:W4:Y:S04]  /*16570*/  LDL.64 R138, [R1+0x250] ;  /* 0x00025000018a7983 */ /* 0x000f280000100a00 */
[----:B------:R-:W4:Y:S04]  /*16580*/  LDL.64 R112, [R1+0x260] ;  /* 0x0002600001707983 */ /* 0x000f280000100a00 */
[----:B------:R-:W4:Y:S01]  /*16590*/  LDL.64 R100, [R1+0x270] ;  /* 0x0002700001647983 */ /* 0x000f220000100a00 */
[-C--:B---3--:R-:W-:Y:S02]  /*165a0*/  DFMA R110, R110, R134.reuse, R2 ;  /* 0x000000866e6e722b */ /* 0x088fe40000000002 */
[-C--:B--2---:R-:W-:Y:S01]  /*165b0*/  DFMA R2, R164, R134.reuse, R6 ;  /* 0x00000086a402722b */ /* 0x084fe20000000006 */
[----:B------:R-:W2:Y:S01]  /*165c0*/  LDL.64 R6, [R1+0x248] ;  /* 0x0002480001067983 */ /* 0x000ea20000100a00 */
[----:B------:R-:W-:-:S02]  /*165d0*/  DFMA R152, R108, R134, R152 ;  /* 0x000000866c98722b */ /* 0x000fc40000000098 */
[-C--:B------:R-:W-:Y:S01]  /*165e0*/  DFMA R118, R118, R134.reuse, R160 ;  /* 0x000000867676722b */ /* 0x080fe200000000a0 */
[----:B------:R-:W3:Y:S01]  /*165f0*/  LDL.64 R108, [R1+0x268] ;  /* 0x00026800016c7983 */ /* 0x000ee20000100a00 */
[----:B------:R-:W-:Y:S02]  /*16600*/  DFMA R114, R114, R134, R162 ;  /* 0x000000867272722b */ /* 0x000fe400000000a2 */
[-C--:B----4-:R-:W-:Y:S01]  /*16610*/  DFMA R160, R106, R132.reuse, R4 ;  /* 0x000000846aa0722b */ /* 0x090fe20000000004 */
[----:B------:R-:W4:Y:S01]  /*16620*/  LDL.64 R106, [R1+0x288] ;  /* 0x00028800016a7983 */ /* 0x000f220000100a00 */
[-C--:B------:R-:W-:Y:S02]  /*16630*/  DFMA R164, R102, R132.reuse, R104 ;  /* 0x0000008466a4722b */ /* 0x080fe40000000068 */
[-C--:B------:R-:W-:Y:S01]  /*16640*/  DFMA R156, R156, R132.reuse, R142 ;  /* 0x000000849c9c722b */ /* 0x080fe2000000008e */
[----:B------:R-:W4:Y:S01]  /*16650*/  LDL.64 R104, [R1+0x290] ;  /* 0x0002900001687983 */ /* 0x000f220000100a00 */
[----:B------:R-:W-:-:S03]  /*16660*/  DFMA R4, R138, R132, R140 ;  /* 0x000000848a04722b */ /* 0x000fc6000000008c */
[----:B------:R-:W4:Y:S01]  /*16670*/  LDL.64 R102, [R1+0x298] ;  /* 0x0002980001667983 */ /* 0x000f220000100a00 */
[----:B------:R-:W-:-:S03]  /*16680*/  DFMA R162, R90, R134, R136 ;  /* 0x000000865aa2722b */ /* 0x000fc60000000088 */
[----:B------:R0:W5:Y:S01]  /*16690*/  LDL.LU.64 R142, [R1+0x368] ;  /* 0x00036800018e7983 */ /* 0x0001620000300a00 */
[----:B------:R-:W-:-:S03]  /*166a0*/  DFMA R134, R112, R132, R114 ;  /* 0x000000847086722b */ /* 0x000fc60000000072 */
[----:B------:R-:W4:Y:S01]  /*166b0*/  LDL.64 R140, [R1+0x2a0] ;  /* 0x0002a000018c7983 */ /* 0x000f220000100a00 */
[----:B------:R-:W-:-:S03]  /*166c0*/  DFMA R2, R100, R132, R2 ;  /* 0x000000846402722b */ /* 0x000fc60000000002 */
[----:B------:R-:W4:Y:S04]  /*166d0*/  LDL.64 R138, [R1+0x2a8] ;  /* 0x0002a800018a7983 */ /* 0x000f280000100a00 */
[----:B------:R-:W4:Y:S04]  /*166e0*/  LDL.64 R114, [R1+0x1c0] ;  /* 0x0001c00001727983 */ /* 0x000f280000100a00 */
[----:B------:R-:W4:Y:S04]  /*166f0*/  LDL.64 R100, [R1+0xb8] ;  /* 0x0000b80001647983 */ /* 0x000f280000100a00 */
[----:B------:R-:W4:Y:S01]  /*16700*/  LDL.64 R112, [R1+0x280] ;  /* 0x0002800001707983 */ /* 0x000f220000100a00 */
[----:B--2---:R-:W-:-:S02]  /*16710*/  DFMA R152, R6, R132, R152 ;  /* 0x000000840698722b */ /* 0x004fc40000000098 */
[-C--:B------:R-:W-:Y:S01]  /*16720*/  DFMA R6, R116, R132.reuse, R118 ;  /* 0x000000847406722b */ /* 0x080fe20000000076 */
[----:B------:R-:W2:Y:S04]  /*16730*/  LDL.64 R118, [R1+0x218] ;  /* 0x0002180001767983 */ /* 0x000ea80000100a00 */
[----:B------:R-:W2:Y:S01]  /*16740*/  LDL.64 R116, [R1+0x1d8] ;  /* 0x0001d80001747983 */ /* 0x000ea20000100a00 */
[-C--:B---3--:R-:W-:Y:S02]  /*16750*/  DFMA R136, R108, R132.reuse, R110 ;  /* 0x000000846c88722b */ /* 0x088fe4000000006e */
[----:B----4-:R-:W-:Y:S01]  /*16760*/  DFMA R162, R106, R132, R162 ;  /* 0x000000846aa2722b */ /* 0x010fe200000000a2 */
[----:B------:R-:W3:Y:S01]  /*16770*/  LDL.64 R110, [R1+0x230] ;  /* 0x00023000016e7983 */ /* 0x000ee20000100a00 */
[----:B------:R-:W-:-:S03]  /*16780*/  DFMA R164, R104, R130, R164 ;  /* 0x0000008268a4722b */ /* 0x000fc600000000a4 */
[----:B------:R-:W4:Y:S01]  /*16790*/  LDL.64 R132, [R1+0x220] ;  /* 0x0002200001847983 */ /* 0x000f220000100a00 */
[----:B------:R-:W-:-:S03]  /*167a0*/  DFMA R156, R102, R130, R156 ;  /* 0x00000082669c722b */ /* 0x000fc6000000009c */
[----:B------:R-:W4:Y:S04]  /*167b0*/  LDL.64 R108, [R1+0x210] ;  /* 0x00021000016c7983 */ /* 0x000f280000100a00 */
        /* <DEDUP_REMOVED lines=8> */
[----:B------:R0:W5:Y:S01]  /*16840*/  LDL.LU.64 R138, [R1+0x358] ;  /* 0x00035800018a7983 */ /* 0x0001620000300a00 */
[-C--:B------:R-:W-:Y:S02]  /*16850*/  DFMA R2, R100, R130.reuse, R2 ;  /* 0x000000826402722b */ /* 0x080fe40000000002 */
[-C--:B------:R-:W-:Y:S02]  /*16860*/  DFMA R162, R86, R130.reuse, R162 ;  /* 0x0000008256a2722b */ /* 0x080fe400000000a2 */
[-C--:B--2---:R-:W-:Y:S01]  /*16870*/  DFMA R6, R118, R130.reuse, R6 ;  /* 0x000000827606722b */ /* 0x084fe20000000006 */
[----:B------:R0:W5:Y:S01]  /*16880*/  LDL.LU.64 R118, [R1+0x350] ;  /* 0x0003500001767983 */ /* 0x0001620000300a00 */
[----:B------:R-:W-:-:S03]  /*16890*/  DFMA R134, R116, R130, R134 ;  /* 0x000000827486722b */ /* 0x000fc60000000086 */
[----:B------:R0:W5:Y:S04]  /*168a0*/  LDL.LU.64 R116, [R1+0x348] ;  /* 0x0003480001747983 */ /* 0x0001680000300a00 */
[----:B------:R0:W5:Y:S04]  /*168b0*/  LDL.LU.64 R114, [R1+0x340] ;  /* 0x0003400001727983 */ /* 0x0001680000300a00 */
[----:B------:R-:W2:Y:S04]  /*168c0*/  LDL.64 R130, [R1+0x228] ;  /* 0x0002280001827983 */ /* 0x000ea80000100a00 */
[----:B------:R-:W2:Y:S01]  /*168d0*/  LDL.64 R100, [R1+0xa8] ;  /* 0x0000a80001647983 */ /* 0x000ea20000100a00 */
[----:B------:R-:W-:-:S02]  /*168e0*/  DFMA R164, R112, R128, R164 ;  /* 0x0000008070a4722b */ /* 0x000fc400000000a4 */
[-C--:B---3--:R-:W-:Y:S01]  /*168f0*/  DFMA R156, R110, R128.reuse, R156 ;  /* 0x000000806e9c722b */ /* 0x088fe2000000009c */
[----:B------:R0:W5:Y:S04]  /*16900*/  LDL.LU.64 R112, [R1+0x338] ;  /* 0x0003380001707983 */ /* 0x0001680000300a00 */
[----:B------:R0:W5:Y:S01]  /*16910*/  LDL.LU.64 R110, [R1+0x330] ;  /* 0x00033000016e7983 */ /* 0x0001620000300a00 */
[----:B----4-:R-:W-:-:S03]  /*16920*/  DFMA R4, R132, R128, R4 ;  /* 0x000000808404722b */ /* 0x010fc60000000004 */
[----:B------:R-:W3:Y:S01]  /*16930*/  LDL.64 R132, [R1+0x78] ;  /* 0x0000780001847983 */ /* 0x000ee20000100a00 */
[-C--:B------:R-:W-:Y:S02]  /*16940*/  DFMA R2, R102, R128.reuse, R2 ;  /* 0x000000806602722b */ /* 0x080fe40000000002 */
[-C--:B------:R-:W-:Y:S01]  /*16950*/  DFMA R6, R108, R128.reuse, R6 ;  /* 0x000000806c06722b */ /* 0x080fe20000000006 */
[----:B------:R-:W4:Y:S01]  /*16960*/  LDL.64 R102, [R1+0x80] ;  /* 0x0000800001667983 */ /* 0x000f220000100a00 */
[-C--:B------:R-:W-:Y:S02]  /*16970*/  DFMA R134, R106, R128.reuse, R134 ;  /* 0x000000806a86722b */ /* 0x080fe40000000086 */
[-C--:B------:R-:W-:Y:S01]  /*16980*/  DFMA R136, R104, R128.reuse, R136 ;  /* 0x000000806888722b */ /* 0x080fe20000000088 */
[----:B------:R-:W4:Y:S01]  /*16990*/  LDL.64 R108, [R1+0x70] ;  /* 0x00007000016c7983 */ /* 0x000f220000100a00 */
[----:B------:R-:W-:-:S03]  /*169a0*/  DFMA R160, R84, R128, R160 ;  /* 0x0000008054a0722b */ /* 0x000fc600000000a0 */
[----:B------:R-:W4:Y:S01]  /*169b0*/  LDL.64 R106, [R1+0x60] ;  /* 0x00006000016a7983 */ /* 0x000f220000100a00 */
[----:B------:R-:W-:-:S03]  /*169c0*/  DFMA R162, R80, R128, R162 ;  /* 0x0000008050a2722b */ /* 0x000fc600000000a2 */
[----:B------:R-:W4:Y:S01]  /*169d0*/  LDL.64 R104, [R1+0x170] ;  /* 0x0001700001687983 */ /* 0x000f220000100a00 */
[----:B------:R-:W-:-:S04]  /*169e0*/  DFMA R160, R82, R126, R160 ;  /* 0x0000007e52a0722b */ /* 0x000fc800000000a0 */
[----:B------:R-:W-:-:S04]  /*169f0*/  DFMA R162, R76, R126, R162 ;  /* 0x0000007e4ca2722b */ /* 0x000fc800000000a2 */
[----:B------:R-:W-:Y:S02]  /*16a00*/  DFMA R160, R78, R124, R160 ;  /* 0x0000007c4ea0722b */ /* 0x000fe400000000a0 */
[----:B--2---:R-:W-:Y:S01]  /*16a10*/  DFMA R152, R130, R128, R152 ;  /* 0x000000808298722b */ /* 0x004fe20000000098 */
[----:B------:R-:W2:Y:S01]  /*16a20*/  LDL.64 R130, [R1+0x68] ;  /* 0x0000680001827983 */ /* 0x000ea20000100a00 */
[----:B------:R-:W-:-:S03]  /*16a30*/  DFMA R2, R100, R126, R2 ;  /* 0x0000007e6402722b */ /* 0x000fc60000000002 */
[----:B------:R-:W2:Y:S04]  /*16a40*/  LDL.64 R100, [R1+0x168] ;  /* 0x0001680001647983 */ /* 0x000ea80000100a00 */
[----:B------:R-:W2:Y:S01]  /*16a50*/  LDL.64 R128, [R1+0x150] ;  /* 0x0001500001807983 */ /* 0x000ea20000100a00 */
[----:B------:R-:W-:Y:S02]  /*16a60*/  DFMA R162, R72, R124, R162 ;  /* 0x0000007c48a2722b */ /* 0x000fe400000000a2 */
[----:B------:R-:W-:-:S06]  /*16a70*/  DFMA R160, R74, R122, R160 ;  /* 0x0000007a4aa0722b */ /* 0x000fcc00000000a0 */
[----:B------:R-:W-:Y:S02]  /*16a80*/  DFMA R162, R68, R122, R162 ;  /* 0x0000007a44a2722b */ /* 0x000fe400000000a2 */
[----:B------:R-:W-:-:S06]  /*16a90*/  DADD R160, -R70, R160 ;  /* 0x0000000046a07229 */ /* 0x000fcc00000001a0 */
[----:B------:R-:W-:Y:S02]  /*16aa0*/  DADD R162, -R66, R162 ;  /* 0x0000000042a27229 */ /* 0x000fe400000001a2 */
[----:B------:R-:W-:Y:S02]  /*16ab0*/  DSETP.GEU.AND P0, PT, |R160|, R64, PT ;  /* 0x00000040a000722a */ /* 0x000fe40003f0e200 */
[----:B------:R-:W2:Y:S04]  /*16ac0*/  LDL.64 R160, [R1+0x88] ;  /* 0x0000880001a07983 */ /* 0x000ea80000100a00 */
[----:B------:R-:W-:Y:S02]  /*16ad0*/  DSETP.LT.AND P0, PT, |R162|, R62, !P0 ;  /* 0x0000003ea200722a */ /* 0x000fe40004701200 */
[----:B------:R-:W2:Y:S01]  /*16ae0*/  LDL.64 R162, [R1+0x128] ;  /* 0x0001280001a27983 */ /* 0x000ea20000100a00 */
[----:B---3--:R-:W-:-:S03]  /*16af0*/  DFMA R136, R132, R126, R136 ;  /* 0x0000007e8488722b */ /* 0x008fc60000000088 */
[----:B------:R-:W3:Y:S01]  /*16b00*/  LDL.64 R132, [R1+0x48] ;  /* 0x0000480001847983 */ /* 0x000ee20000100a00 */
[----:B----4-:R-:W-:-:S04]  /*16b10*/  DFMA R164, R104, R126, R164 ;  /* 0x0000007e68a4722b */ /* 0x010fc800000000a4 */
[----:B------:R-:W-:Y:S02]  /*16b20*/  DFMA R136, R108, R124, R136 ;  /* 0x0000007c6c88722b */ /* 0x000fe40000000088 */
[----:B------:R-:W-:Y:S02]  /*16b30*/  DFMA R134, R102, R126, R134 ;  /* 0x0000007e6686722b */ /* 0x000fe40000000086 */
[----:B--2---:R-:W-:Y:S01]  /*16b40*/  DFMA R2, R130, R124, R2 ;  /* 0x0000007c8202722b */ /* 0x004fe20000000002 */
[----:B------:R-:W2:Y:S04]  /*16b50*/  LDL.64 R130, [R1+0x40] ;  /* 0x0000400001827983 */ /* 0x000ea80000100a00 */
        /* <DEDUP_REMOVED lines=8> */
[----:B------:R-:W4:Y:S01]  /*16be0*/  LDL.64 R128, [R1+0x2c0] ;  /* 0x0002c00001807983 */ /* 0x000f220000100a00 */
        /* <DEDUP_REMOVED lines=19> */
[----:B---3--:R-:W-:-:S02]  /*16d20*/  DFMA R164, R132, R124, R164 ;  /* 0x0000007c84a4722b */ /* 0x008fc400000000a4 */
        /* <DEDUP_REMOVED lines=11> */
[----:B----4-:R-:W-:-:S05]  /*16de0*/  LOP3.LUT R2, R129, R121, RZ, 0xfc, !PT ;  /* 0x0000007981027212 */ /* 0x010fca00078efcff */
[----:B------:R-:W-:Y:S01]  /*16df0*/  DSETP.LT.AND P5, PT, |R164|, R8, P0 ;  /* 0x00000008a400722a */ /* 0x000fe200007a1200 */
[----:B------:R-:W-:-:S13]  /*16e00*/  ISETP.NE.U32.AND P0, PT, R2, RZ, PT ;  /* 0x000000ff0200720c */ /* 0x000fda0003f05070 */
[----:B0-----:R-:W-:Y:S05]  /*16e10*/  @P0 BRA `(.L_x_243) ;  /* 0x00000000005c0947 */ /* 0x001fea0003800000 */
        /* <DEDUP_REMOVED lines=23> */
.L_x_243:
        /* <DEDUP_REMOVED lines=15> */
.L_x_244:
[----:B------:R-:W-:Y:S05]  /*17080*/  BSYNC.RECONVERGENT B0 ;  /* 0x0000000000007941 */ /* 0x000fea0003800200 */
.L_x_242:
        /* <DEDUP_REMOVED lines=31> */
.L_x_246:
        /* <DEDUP_REMOVED lines=16> */
.L_x_247:
[----:B------:R-:W-:Y:S05]  /*17380*/  BSYNC.RECONVERGENT B0 ;  /* 0x0000000000007941 */ /* 0x000fea0003800200 */
.L_x_245:
        /* <DEDUP_REMOVED lines=31> */
.L_x_249:
        /* <DEDUP_REMOVED lines=16> */
.L_x_250:
[----:B------:R-:W-:Y:S05]  /*17680*/  BSYNC.RECONVERGENT B0 ;  /* 0x0000000000007941 */ /* 0x000fea0003800200 */
.L_x_248:
        /* <DEDUP_REMOVED lines=32> */
.L_x_252:
        /* <DEDUP_REMOVED lines=16> */
.L_x_253:
[----:B------:R-:W-:Y:S05]  /*17990*/  BSYNC.RECONVERGENT B0 ;  /* 0x0000000000007941 */ /* 0x000fea0003800200 */
.L_x_251:
        /* <DEDUP_REMOVED lines=32> */
.L_x_255:
        /* <DEDUP_REMOVED lines=16> */
.L_x_256:
[----:B------:R-:W-:Y:S05]  /*17ca0*/  BSYNC.RECONVERGENT B0 ;  /* 0x0000000000007941 */ /* 0x000fea0003800200 */
.L_x_254:
        /* <DEDUP_REMOVED lines=33> */
.L_x_258:
        /* <DEDUP_REMOVED lines=16> */
.L_x_259:
[----:B------:R-:W-:Y:S05]  /*17fc0*/  BSYNC.RECONVERGENT B0 ;  /* 0x0000000000007941 */ /* 0x000fea0003800200 */
.L_x_257:
        /* <DEDUP_REMOVED lines=31> */
.L_x_261:
        /* <DEDUP_REMOVED lines=16> */
.L_x_262:
[----:B------:R-:W-:Y:S05]  /*182c0*/  BSYNC.RECONVERGENT B0 ;  /* 0x0000000000007941 */ /* 0x000fea0003800200 */
.L_x_260:
        /* <DEDUP_REMOVED lines=32> */
.L_x_264:
        /* <DEDUP_REMOVED lines=16> */
.L_x_265:
[----:B------:R-:W-:Y:S05]  /*185d0*/  BSYNC.RECONVERGENT B0 ;  /* 0x0000000000007941 */ /* 0x000fea0003800200 */
.L_x_263:
        /* <DEDUP_REMOVED lines=32> */
.L_x_267:
        /* <DEDUP_REMOVED lines=15> */
.L_x_268:
[----:B------:R-:W-:Y:S05]  /*188d0*/  BSYNC.RECONVERGENT B0 ;  /* 0x0000000000007941 */ /* 0x000fea0003800200 */
.L_x_266:
        /* <DEDUP_REMOVED lines=20> */
[----:B------:R-:W-:Y:S02]  /*18a20*/  IMAD R4, R100, R5, R4 ;  /* 0x0000000564047224 */ /* 0x000fe400078e0204 */
[----:B------:R-:W-:-:S03]  /*18a30*/  IMAD.MOV.U32 R5, RZ, RZ, RZ ;  /* 0x000000ffff057224 */ /* 0x000fc600078e00ff */
[----:B------:R-:W-:-:S13]  /*18a40*/  ISETP.GE.U32.AND P0, PT, R4, R100, PT ;  /* 0x000000640400720c */ /* 0x000fda0003f06070 */
[----:B------:R-:W-:-:S04]  /*18a50*/  @P0 IADD3 R4, PT, PT, -R100, R4, RZ ;  /* 0x0000000464040210 */ /* 0x000fc80007ffe1ff */
[----:B------:R-:W-:-:S13]  /*18a60*/  ISETP.GE.U32.AND P0, PT, R4, R100, PT ;  /* 0x000000640400720c */ /* 0x000fda0003f06070 */
[----:B------:R-:W-:Y:S01]  /*18a70*/  @P0 IMAD.IADD R4, R4, 0x1, -R100 ;  /* 0x0000000104040824 */ /* 0x000fe200078e0a64 */
[----:B------:R-:W-:-:S13]  /*18a80*/  ISETP.NE.U32.AND P0, PT, R100, RZ, PT ;  /* 0x000000ff6400720c */ /* 0x000fda0003f05070 */
[----:B------:R-:W-:Y:S01]  /*18a90*/  @!P0 LOP3.LUT R4, RZ, R100, RZ, 0x33, !PT ;  /* 0x00000064ff048212 */ /* 0x000fe200078e33ff */
[----:B------:R-:W-:Y:S06]  /*18aa0*/  BRA `(.L_x_271) ;  /* 0x0000000000187947 */ /* 0x000fec0003800000 */
.L_x_270:
[----:B------:R-:W-:Y:S01]  /*18ab0*/  MOV R3, R5 ;  /* 0x0000000500037202 */ /* 0x000fe20000000f00 */
[----:B------:R-:W-:Y:S01]  /*18ac0*/  IMAD.MOV.U32 R6, RZ, RZ, R100 ;  /* 0x000000ffff067224 */ /* 0x000fe200078e0064 */
[----:B------:R-:W-:Y:S01]  /*18ad0*/  MOV R2, 0x18b00 ;  /* 0x00018b0000027802 */ /* 0x000fe20000000f00 */
[----:B------:R-:W-:-:S07]  /*18ae0*/  IMAD.MOV.U32 R5, RZ, RZ, R101 ;  /* 0x000000ffff057224 */ /* 0x000fce00078e0065 */
[----:B------:R-:W-:Y:S05]  /*18af0*/  CALL.REL.NOINC `($__internal_1_$__cuda_sm20_rem_s64) ;  /* 0x000006fc00f87944 */ /* 0x000fea0003c00000 */
[----:B------:R-:W-:-:S07]  /*18b00*/  MOV R5, R3 ;  /* 0x0000000300057202 */ /* 0x000fce0000000f00 */
.L_x_271:
[----:B------:R-:W-:Y:S05]  /*18b10*/  BSYNC.RECONVERGENT B0 ;  /* 0x0000000000007941 */ /* 0x000fea0003800200 */
.L_x_269:
        /* <DEDUP_REMOVED lines=254> */
.L_x_273:
        /* <DEDUP_REMOVED lines=15> */
.L_x_274:
[----:B------:R-:W-:Y:S05]  /*19bf0*/  BSYNC.RECONVERGENT B0 ;  /* 0x0000000000007941 */ /* 0x000fea0003800200 */
.L_x_272:
        /* <DEDUP_REMOVED lines=31> */
.L_x_276:
        /* <DEDUP_REMOVED lines=16> */
.L_x_277:
[----:B------:R-:W-:Y:S05]  /*19ef0*/  BSYNC.RECONVERGENT B0 ;  /* 0x0000000000007941 */ /* 0x000fea0003800200 */
.L_x_275:
        /* <DEDUP_REMOVED lines=31> */
.L_x_279:
        /* <DEDUP_REMOVED lines=16> */
.L_x_280:
[----:B------:R-:W-:Y:S05]  /*1a1f0*/  BSYNC.RECONVERGENT B0 ;  /* 0x0000000000007941 */ /* 0x000fea0003800200 */
.L_x_278:
        /* <DEDUP_REMOVED lines=32> */
.L_x_282:
        /* <DEDUP_REMOVED lines=16> */
.L_x_283:
[----:B------:R-:W-:Y:S05]  /*1a500*/  BSYNC.RECONVERGENT B0 ;  /* 0x0000000000007941 */ /* 0x000fea0003800200 */
.L_x_281:
        /* <DEDUP_REMOVED lines=32> */
.L_x_285:
        /* <DEDUP_REMOVED lines=16> */
.L_x_286:
[----:B------:R-:W-:Y:S05]  /*1a810*/  BSYNC.RECONVERGENT B0 ;  /* 0x0000000000007941 */ /* 0x000fea0003800200 */
.L_x_284:
        /* <DEDUP_REMOVED lines=33> */
.L_x_288:
        /* <DEDUP_REMOVED lines=16> */
.L_x_289:
[----:B------:R-:W-:Y:S05]  /*1ab30*/  BSYNC.RECONVERGENT B0 ;  /* 0x0000000000007941 */ /* 0x000fea0003800200 */
.L_x_287:
        /* <DEDUP_REMOVED lines=31> */
.L_x_291:
        /* <DEDUP_REMOVED lines=16> */
.L_x_292:
[----:B------:R-:W-:Y:S05]  /*1ae30*/  BSYNC.RECONVERGENT B0 ;  /* 0x0000000000007941 */ /* 0x000fea0003800200 */
.L_x_290:
        /* <DEDUP_REMOVED lines=32> */
.L_x_294:
        /* <DEDUP_REMOVED lines=16> */
.L_x_295:
[----:B------:R-:W-:Y:S05]  /*1b140*/  BSYNC.RECONVERGENT B0 ;  /* 0x0000000000007941 */ /* 0x000fea0003800200 */
.L_x_293:
        /* <DEDUP_REMOVED lines=32> */
.L_x_297:
        /* <DEDUP_REMOVED lines=15> */
.L_x_298:
[----:B------:R-:W-:Y:S05]  /*1b440*/  BSYNC.RECONVERGENT B0 ;  /* 0x0000000000007941 */ /* 0x000fea0003800200 */
.L_x_296:
        /* <DEDUP_REMOVED lines=20> */
[----:B------:R-:W-:Y:S02]  /*1b590*/  IMAD R4, R100, R5, R4 ;  /* 0x0000000564047224 */ /* 0x000fe400078e0204 */
[----:B------:R-:W-:-:S03]  /*1b5a0*/  IMAD.MOV.U32 R5, RZ, RZ, RZ ;  /* 0x000000ffff057224 */ /* 0x000fc600078e00ff */
[----:B------:R-:W-:-:S13]  /*1b5b0*/  ISETP.GE.U32.AND P0, PT, R4, R100, PT ;  /* 0x000000640400720c */ /* 0x000fda0003f06070 */
[----:B------:R-:W-:-:S05]  /*1b5c0*/  @P0 IMAD.IADD R4, R4, 0x1, -R100 ;  /* 0x0000000104040824 */ /* 0x000fca00078e0a64 */
[----:B------:R-:W-:-:S13]  /*1b5d0*/  ISETP.GE.U32.AND P0, PT, R4, R100, PT ;  /* 0x000000640400720c */ /* 0x000fda0003f06070 */
[C---:B------:R-:W-:Y:S02]  /*1b5e0*/  @P0 IADD3 R4, PT, PT, -R100.reuse, R4, RZ ;  /* 0x0000000464040210 */ /* 0x040fe40007ffe1ff */
[----:B------:R-:W-:-:S13]  /*1b5f0*/  ISETP.NE.U32.AND P0, PT, R100, RZ, PT ;  /* 0x000000ff6400720c */ /* 0x000fda0003f05070 */
[----:B------:R-:W-:Y:S01]  /*1b600*/  @!P0 LOP3.LUT R4, RZ, R100, RZ, 0x33, !PT ;  /* 0x00000064ff048212 */ /* 0x000fe200078e33ff */
[----:B------:R-:W-:Y:S06]  /*1b610*/  BRA `(.L_x_301) ;  /* 0x0000000000187947 */ /* 0x000fec0003800000 */
.L_x_300:
[----:B------:R-:W-:Y:S01]  /*1b620*/  IMAD.MOV.U32 R3, RZ, RZ, R5 ;  /* 0x000000ffff037224 */ /* 0x000fe200078e0005 */
[----:B------:R-:W-:Y:S01]  /*1b630*/  MOV R6, R100 ;  /* 0x0000006400067202 */ /* 0x000fe20000000f00 */
[----:B------:R-:W-:Y:S01]  /*1b640*/  IMAD.MOV.U32 R5, RZ, RZ, R101 ;  /* 0x000000ffff057224 */ /* 0x000fe200078e0065 */
[----:B------:R-:W-:-:S07]  /*1b650*/  MOV R2, 0x1b670 ;  /* 0x0001b67000027802 */ /* 0x000fce0000000f00 */
[----:B------:R-:W-:Y:S05]  /*1b660*/  CALL.REL.NOINC `($__internal_1_$__cuda_sm20_rem_s64) ;  /* 0x000006d4001c7944 */ /* 0x000fea0003c00000 */
[----:B------:R-:W-:-:S07]  /*1b670*/  IMAD.MOV.U32 R5, RZ, RZ, R3 ;  /* 0x000000ffff057224 */ /* 0x000fce00078e0003 */
.L_x_301:
[----:B------:R-:W-:Y:S05]  /*1b680*/  BSYNC.RECONVERGENT B0 ;  /* 0x0000000000007941 */ /* 0x000fea0003800200 */
.L_x_299:
        /* <DEDUP_REMOVED lines=252> */
[----:B------:R-:W-:Y:S01]  /*1c650*/  MOV R120, R121 ;  /* 0x0000007900787202 */ /* 0x000fe20000000f00 */
[----:B------:R-:W-:Y:S01]  /*1c660*/  IMAD.MOV.U32 R121, RZ, RZ, RZ ;  /* 0x000000ffff797224 */ /* 0x000fe200078e00ff */
[----:B------:R-:W-:Y:S06]  /*1c670*/  BRA `(.L_x_304) ;  /* 0x0000000000407947 */ /* 0x000fec0003800000 */
.L_x_303:
[----:B------:R-:W-:Y:S01]  /*1c680*/  IMAD.MOV.U32 R6, RZ, RZ, R128 ;  /* 0x000000ffff067224 */ /* 0x000fe200078e0080 */
[----:B------:R-:W-:Y:S01]  /*1c690*/  MOV R5, R129 ;  /* 0x0000008100057202 */ /* 0x000fe20000000f00 */
[----:B------:R-:W-:Y:S01]  /*1c6a0*/  IMAD.MOV.U32 R4, RZ, RZ, R120 ;  /* 0x000000ffff047224 */ /* 0x000fe200078e0078 */
[----:B------:R-:W-:Y:S01]  /*1c6b0*/  MOV R2, 0x1c6e0 ;  /* 0x0001c6e000027802 */ /* 0x000fe20000000f00 */
[----:B------:R-:W-:-:S07]  /*1c6c0*/  IMAD.MOV.U32 R3, RZ, RZ, R121 ;  /* 0x000000ffff037224 */ /* 0x000fce00078e0079 */
[----:B-----5:R-:W-:Y:S05]  /*1c6d0*/  CALL.REL.NOINC `($__internal_0_$__cuda_sm20_div_s64) ;  /* 0x000006bc00b07944 */ /* 0x020fea0003c00000 */
[----:B------:R-:W2:Y:S01]  /*1c6e0*/  LDL.64 R6, [R1+0x2b0] ;  /* 0x0002b00001067983 */ /* 0x000ea20000100a00 */
[----:B------:R-:W-:-:S04]  /*1c6f0*/  IADD3 R5, P0, PT, RZ, -R4, RZ ;  /* 0x80000004ff057210 */ /* 0x000fc80007f1e0ff */
[----:B------:R-:W-:-:S05]  /*1c700*/  IADD3.X R2, PT, PT, RZ, ~R3, RZ, P0, !PT ;  /* 0x80000003ff027210 */ /* 0x000fca00007fe4ff */
[----:B------:R-:W-:-:S04]  /*1c710*/  IMAD R2, R2, R120, RZ ;  /* 0x0000007802027224 */ /* 0x000fc800078e02ff */
[-C--:B------:R-:W-:Y:S02]  /*1c720*/  IMAD R2, R121, R5.reuse, R2 ;  /* 0x0000000579027224 */ /* 0x080fe400078e0202 */
[----:B--2---:R-:W-:-:S04]  /*1c730*/  IMAD.WIDE.U32 R120, R120, R5, R6 ;  /* 0x0000000578787225 */ /* 0x004fc800078e0006 */
[----:B------:R-:W-:Y:S02]  /*1c740*/  IMAD.IADD R2, R2, 0x1, R121 ;  /* 0x0000000102027824 */ /* 0x000fe400078e0279 */
[----:B------:R-:W-:Y:S01]  /*1c750*/  IMAD.MOV.U32 R5, RZ, RZ, R120 ;  /* 0x000000ffff057224 */ /* 0x000fe200078e0078 */
[----:B------:R-:W-:Y:S01]  /*1c760*/  MOV R120, R4 ;  /* 0x0000000400787202 */ /* 0x000fe20000000f00 */
[----:B------:R-:W-:-:S07]  /*1c770*/  IMAD.MOV.U32 R121, RZ, RZ, R3 ;  /* 0x000000ffff797224 */ /* 0x000fce00078e0003 */
.L_x_304:
[----:B------:R-:W-:Y:S05]  /*1c780*/  BSYNC.RECONVERGENT B0 ;  /* 0x0000000000007941 */ /* 0x000fea0003800200 */
.L_x_302:
[----:B------:R-:W-:Y:S01]  /*1c790*/  IMAD.MOV.U32 R3, RZ, RZ, R2 ;  /* 0x000000ffff037224 */ /* 0x000fe200078e0002 */
[----:B------:R-:W-:Y:S01]  /*1c7a0*/  MOV R2, R5 ;  /* 0x0000000500027202 */ /* 0x000fe20000000f00 */
[----:B------:R-:W-:Y:S05]  /*1c7b0*/  BSSY.RECONVERGENT B0, `(.L_x_305) ;  /* 0x000002e000007945 */ /* 0x000fea0003800200 */
[----:B------:R-:W0:Y:S02]  /*1c7c0*/  I2F.F64.S64 R2, R2 ;  /* 0x0000000200027312 */ /* 0x000e240000301c00 */
[----:B0-----:R-:W-:Y:S01]  /*1c7d0*/  DFMA R154, R154, R2, R158 ;  /* 0x000000029a9a722b */ /* 0x001fe2000000009e */
[----:B-----5:R-:W-:-:S04]  /*1c7e0*/  LOP3.LUT R2, R121, R119, RZ, 0xfc, !PT ;  /* 0x0000007779027212 */ /* 0x020fc800078efcff */
[----:B------:R-:W-:-:S13]  /*1c7f0*/  ISETP.NE.U32.AND P0, PT, R2, RZ, PT ;  /* 0x000000ff0200720c */ /* 0x000fda0003f05070 */
        /* <DEDUP_REMOVED lines=21> */
[----:B------:R-:W-:Y:S02]  /*1c950*/  IMAD R6, R118, R6, R120 ;  /* 0x0000000676067224 */ /* 0x000fe400078e0278 */
[----:B------:R-:W-:Y:S02]  /*1c960*/  IMAD.MOV.U32 R118, RZ, RZ, R119 ;  /* 0x000000ffff767224 */ /* 0x000fe400078e0077 */
[----:B------:R-:W-:Y:S01]  /*1c970*/  IMAD.MOV.U32 R119, RZ, RZ, RZ ;  /* 0x000000ffff777224 */ /* 0x000fe200078e00ff */
[----:B------:R-:W-:Y:S06]  /*1c980*/  BRA `(.L_x_307) ;  /* 0x0000000000407947 */ /* 0x000fec0003800000 */
.L_x_306:
        /* <DEDUP_REMOVED lines=11> */
[----:B------:R-:W-:Y:S02]  /*1ca40*/  IMAD R5, R5, R118, RZ ;  /* 0x0000007605057224 */ /* 0x000fe400078e02ff */
[----:B------:R-:W-:Y:S02]  /*1ca50*/  IMAD.MOV.U32 R118, RZ, RZ, R4 ;  /* 0x000000ffff767224 */ /* 0x000fe400078e0004 */
[----:B------:R-:W-:Y:S01]  /*1ca60*/  IMAD R2, R119, R2, R5 ;  /* 0x0000000277027224 */ /* 0x000fe200078e0205 */
[----:B------:R-:W-:-:S03]  /*1ca70*/  MOV R119, R3 ;  /* 0x0000000300777202 */ /* 0x000fc60000000f00 */
[----:B------:R-:W-:-:S07]  /*1ca80*/  IMAD.IADD R2, R2, 0x1, R7 ;  /* 0x0000000102027824 */ /* 0x000fce00078e0207 */
.L_x_307:
[----:B------:R-:W-:Y:S05]  /*1ca90*/  BSYNC.RECONVERGENT B0 ;  /* 0x0000000000007941 */ /* 0x000fea0003800200 */
.L_x_305:
[----:B------:R-:W-:Y:S01]  /*1caa0*/  IMAD.MOV.U32 R3, RZ, RZ, R2 ;  /* 0x000000ffff037224 */ /* 0x000fe200078e0002 */
[----:B------:R-:W-:Y:S01]  /*1cab0*/  BSSY.RECONVERGENT B0, `(.L_x_308) ;  /* 0x000002f000007945 */ /* 0x000fe20003800200 */
[----:B------:R-:W-:-:S06]  /*1cac0*/  IMAD.MOV.U32 R2, RZ, RZ, R6 ;  /* 0x000000ffff027224 */ /* 0x000fcc00078e0006 */
[----:B------:R-:W0:Y:S02]  /*1cad0*/  I2F.F64.S64 R2, R2 ;  /* 0x0000000200027312 */ /* 0x000e240000301c00 */
[----:B0-----:R-:W-:Y:S01]  /*1cae0*/  DFMA R148, R148, R2, R150 ;  /* 0x000000029494722b */ /* 0x001fe20000000096 */
[----:B------:R-:W-:-:S04]  /*1caf0*/  LOP3.LUT R2, R119, R117, RZ, 0xfc, !PT ;  /* 0x0000007577027212 */ /* 0x000fc800078efcff */
[----:B------:R-:W-:-:S13]  /*1cb00*/  ISETP.NE.U32.AND P0, PT, R2, RZ, PT ;  /* 0x000000ff0200720c */ /* 0x000fda0003f05070 */
        /* <DEDUP_REMOVED lines=25> */
.L_x_309:
        /* <DEDUP_REMOVED lines=11> */
[----:B------:R-:W-:Y:S02]  /*1cd50*/  IMAD R5, R5, R116, RZ ;  /* 0x0000007405057224 */ /* 0x000fe400078e02ff */
[----:B------:R-:W-:Y:S02]  /*1cd60*/  IMAD.MOV.U32 R116, RZ, RZ, R4 ;  /* 0x000000ffff747224 */ /* 0x000fe400078e0004 */
[----:B------:R-:W-:Y:S02]  /*1cd70*/  IMAD R2, R117, R2, R5 ;  /* 0x0000000275027224 */ /* 0x000fe400078e0205 */
[----:B------:R-:W-:-:S03]  /*1cd80*/  IMAD.MOV.U32 R117, RZ, RZ, R3 ;  /* 0x000000ffff757224 */ /* 0x000fc600078e0003 */
[----:B------:R-:W-:-:S07]  /*1cd90*/  IADD3 R2, PT, PT, R2, R7, RZ ;  /* 0x0000000702027210 */ /* 0x000fce0007ffe0ff */
.L_x_310:
[----:B------:R-:W-:Y:S05]  /*1cda0*/  BSYNC.RECONVERGENT B0 ;  /* 0x0000000000007941 */ /* 0x000fea0003800200 */
.L_x_308:
[----:B------:R-:W2:Y:S01]  /*1cdb0*/  LDL.LU.64 R4, [R1+0x10] ;  /* 0x0000100001047983 */ /* 0x000ea20000300a00 */
[----:B------:R-:W-:Y:S01]  /*1cdc0*/  MOV R3, R2 ;  /* 0x0000000200037202 */ /* 0x000fe20000000f00 */
[----:B------:R-:W-:Y:S01]  /*1cdd0*/  IMAD.MOV.U32 R2, RZ, RZ, R6 ;  /* 0x000000ffff027224 */ /* 0x000fe200078e0006 */
[----:B------:R-:W-:Y:S05]  /*1cde0*/  BSSY.RECONVERGENT B0, `(.L_x_311) ;  /* 0x000002e000007945 */ /* 0x000fea0003800200 */
[----:B------:R-:W2:Y:S02]  /*1cdf0*/  I2F.F64.S64 R2, R2 ;  /* 0x0000000200027312 */ /* 0x000ea40000301c00 */
[----:B--2---:R-:W-:Y:S01]  /*1ce00*/  DFMA R146, R146, R2, R4 ;  /* 0x000000029292722b */ /* 0x004fe20000000004 */
[----:B------:R-:W-:-:S04]  /*1ce10*/  LOP3.LUT R2, R117, R115, RZ, 0xfc, !PT ;  /* 0x0000007375027212 */ /* 0x000fc800078efcff */
[----:B------:R-:W-:-:S13]  /*1ce20*/  ISETP.NE.U32.AND P0, PT, R2, RZ, PT ;  /* 0x000000ff0200720c */ /* 0x000fda0003f05070 */
        /* <DEDUP_REMOVED lines=21> */
[----:B------:R-:W-:Y:S02]  /*1cf80*/  IMAD R6, R114, R6, R116 ;  /* 0x0000000672067224 */ /* 0x000fe400078e0274 */
[----:B------:R-:W-:Y:S01]  /*1cf90*/  IMAD.MOV.U32 R114, RZ, RZ, R115 ;  /* 0x000000ffff727224 */ /* 0x000fe200078e0073 */
[----:B------:R-:W-:Y:S01]  /*1cfa0*/  MOV R115, RZ ;  /* 0x000000ff00737202 */ /* 0x000fe20000000f00 */
[----:B------:R-:W-:Y:S06]  /*1cfb0*/  BRA `(.L_x_313) ;  /* 0x0000000000407947 */ /* 0x000fec0003800000 */
.L_x_312:
        /* <DEDUP_REMOVED lines=11> */
[----:B------:R-:W-:Y:S01]  /*1d070*/  IMAD R5, R5, R114, RZ ;  /* 0x0000007205057224 */ /* 0x000fe200078e02ff */
[----:B------:R-:W-:-:S03]  /*1d080*/  MOV R114, R4 ;  /* 0x0000000400727202 */ /* 0x000fc60000000f00 */
[----:B------:R-:W-:Y:S02]  /*1d090*/  IMAD R2, R115, R2, R5 ;  /* 0x0000000273027224 */ /* 0x000fe400078e0205 */
[----:B------:R-:W-:Y:S02]  /*1d0a0*/  IMAD.MOV.U32 R115, RZ, RZ, R3 ;  /* 0x000000ffff737224 */ /* 0x000fe400078e0003 */
[----:B------:R-:W-:-:S07]  /*1d0b0*/  IMAD.IADD R2, R2, 0x1, R7 ;  /* 0x0000000102027824 */ /* 0x000fce00078e0207 */
.L_x_313:
[----:B------:R-:W-:Y:S05]  /*1d0c0*/  BSYNC.RECONVERGENT B0 ;  /* 0x0000000000007941 */ /* 0x000fea0003800200 */
.L_x_311:
[----:B------:R-:W2:Y:S01]  /*1d0d0*/  LDL.LU.64 R4, [R1+0x18] ;  /* 0x0000180001047983 */ /* 0x000ea20000300a00 */
[----:B------:R-:W-:Y:S01]  /*1d0e0*/  IMAD.MOV.U32 R3, RZ, RZ, R2 ;  /* 0x000000ffff037224 */ /* 0x000fe200078e0002 */
[----:B------:R-:W-:Y:S01]  /*1d0f0*/  MOV R2, R6 ;  /* 0x0000000600027202 */ /* 0x000fe20000000f00 */
        /* <DEDUP_REMOVED lines=30> */
.L_x_315:
        /* <DEDUP_REMOVED lines=16> */
.L_x_316:
[----:B------:R-:W-:Y:S05]  /*1d3e0*/  BSYNC.RECONVERGENT B0 ;  /* 0x0000000000007941 */ /* 0x000fea0003800200 */
.L_x_314:
[----:B------:R-:W2:Y:S04]  /*1d3f0*/  LDL.LU.64 R112, [R1+0x28] ;  /* 0x0000280001707983 */ /* 0x000ea80000300a00 */
[----:B------:R-:W2:Y:S01]  /*1d400*/  LDL.LU.64 R4, [R1+0x20] ;  /* 0x0000200001047983 */ /* 0x000ea20000300a00 */
[----:B------:R-:W-:Y:S01]  /*1d410*/  IMAD.MOV.U32 R3, RZ, RZ, R2 ;  /* 0x000000ffff037224 */ /* 0x000fe200078e0002 */
[----:B------:R-:W-:Y:S01]  /*1d420*/  BSSY.RECONVERGENT B0, `(.L_x_317) ;  /* 0x000002f000007945 */ /* 0x000fe20003800200 */
[----:B------:R-:W-:-:S06]  /*1d430*/  IMAD.MOV.U32 R2, RZ, RZ, R6 ;  /* 0x000000ffff027224 */ /* 0x000fcc00078e0006 */
[----:B------:R-:W2:Y:S02]  /*1d440*/  I2F.F64.S64 R2, R2 ;  /* 0x0000000200027312 */ /* 0x000ea40000301c00 */
[----:B--2---:R-:W-:Y:S01]  /*1d450*/  DFMA R112, R4, R2, R112 ;  /* 0x000000020470722b */ /* 0x004fe20000000070 */
        /* <DEDUP_REMOVED lines=27> */
.L_x_318:
        /* <DEDUP_REMOVED lines=16> */
.L_x_319:
[----:B------:R-:W-:Y:S05]  /*1d710*/  BSYNC.RECONVERGENT B0 ;  /* 0x0000000000007941 */ /* 0x000fea0003800200 */
.L_x_317:
[----:B------:R-:W-:Y:S01]  /*1d720*/  MOV R3, R2 ;  /* 0x0000000200037202 */ /* 0x000fe20000000f00 */
[----:B------:R-:W-:Y:S01]  /*1d730*/  IMAD.MOV.U32 R2, RZ, RZ, R6 ;  /* 0x000000ffff027224 */ /* 0x000fe200078e0006 */
[----:B------:R-:W-:Y:S05]  /*1d740*/  BSSY.RECONVERGENT B0, `(.L_x_320) ;  /* 0x000002e000007945 */ /* 0x000fea0003800200 */
[----:B------:R-:W0:Y:S02]  /*1d750*/  I2F.F64.S64 R2, R2 ;  /* 0x0000000200027312 */ /* 0x000e240000301c00 */
[----:B0-----:R-:W-:Y:S01]  /*1d760*/  DFMA R140, R140, R2, R142 ;  /* 0x000000028c8c722b */ /* 0x001fe2000000008e */
        /* <DEDUP_REMOVED lines=27> */
.L_x_321:
        /* <DEDUP_REMOVED lines=16> */
.L_x_322:
[----:B------:R-:W-:Y:S05]  /*1da20*/  BSYNC.RECONVERGENT B0 ;  /* 0x0000000000007941 */ /* 0x000fea0003800200 */
.L_x_320:
        /* <DEDUP_REMOVED lines=33> */
.L_x_324:
        /* <DEDUP_REMOVED lines=16> */
.L_x_325:
[----:B------:R-:W-:Y:S05]  /*1dd40*/  BSYNC.RECONVERGENT B0 ;  /* 0x0000000000007941 */ /* 0x000fea0003800200 */
.L_x_323:
        /* <DEDUP_REMOVED lines=32> */
.L_x_327:
        /* <DEDUP_REMOVED lines=15> */
.L_x_328:
[----:B------:R-:W-:Y:S05]  /*1e040*/  BSYNC.RECONVERGENT B0 ;  /* 0x0000000000007941 */ /* 0x000fea0003800200 */
.L_x_326:
        /* <DEDUP_REMOVED lines=22> */
[----:B------:R-:W-:-:S05]  /*1e1b0*/  @P0 IMAD.IADD R5, R5, 0x1, -R100 ;  /* 0x0000000105050824 */ /* 0x000fca00078e0a64 */
[----:B------:R-:W-:-:S13]  /*1e1c0*/  ISETP.GE.U32.AND P0, PT, R5, R100, PT ;  /* 0x000000640500720c */ /* 0x000fda0003f06070 */
[----:B------:R-:W-:Y:S01]  /*1e1d0*/  @P0 IMAD.IADD R5, R5, 0x1, -R100 ;  /* 0x0000000105050824 */ /* 0x000fe200078e0a64 */
[----:B------:R-:W-:-:S13]  /*1e1e0*/  ISETP.NE.U32.AND P0, PT, R100, RZ, PT ;  /* 0x000000ff6400720c */ /* 0x000fda0003f05070 */
[----:B------:R-:W-:-:S04]  /*1e1f0*/  @!P0 LOP3.LUT R5, RZ, R100, RZ, 0x33, !PT ;  /* 0x00000064ff058212 */ /* 0x000fc800078e33ff */
[----:B------:R-:W-:Y:S01]  /*1e200*/  MOV R4, R5 ;  /* 0x0000000500047202 */ /* 0x000fe20000000f00 */
[----:B------:R-:W-:Y:S01]  /*1e210*/  IMAD.MOV.U32 R5, RZ, RZ, RZ ;  /* 0x000000ffff057224 */ /* 0x000fe200078e00ff */
[----:B------:R-:W-:Y:S06]  /*1e220*/  BRA `(.L_x_331) ;  /* 0x0000000000187947 */ /* 0x000fec0003800000 */
.L_x_330:
[----:B------:R-:W-:Y:S01]  /*1e230*/  IMAD.MOV.U32 R3, RZ, RZ, R5 ;  /* 0x000000ffff037224 */ /* 0x000fe200078e0005 */
[----:B------:R-:W-:Y:S01]  /*1e240*/  MOV R6, R100 ;  /* 0x0000006400067202 */ /* 0x000fe20000000f00 */
[----:B------:R-:W-:Y:S01]  /*1e250*/  IMAD.MOV.U32 R5, RZ, RZ, R101 ;  /* 0x000000ffff057224 */ /* 0x000fe200078e0065 */
[----:B------:R-:W-:-:S07]  /*1e260*/  MOV R2, 0x1e280 ;  /* 0x0001e28000027802 */ /* 0x000fce0000000f00 */
[----:B------:R-:W-:Y:S05]  /*1e270*/  CALL.REL.NOINC `($__internal_1_$__cuda_sm20_rem_s64) ;  /* 0x000006a800187944 */ /* 0x000fea0003c00000 */
[----:B------:R-:W-:-:S07]  /*1e280*/  IMAD.MOV.U32 R5, RZ, RZ, R3 ;  /* 0x000000ffff057224 */ /* 0x000fce00078e0003 */
.L_x_331:
[----:B------:R-:W-:Y:S05]  /*1e290*/  BSYNC.RECONVERGENT B0 ;  /* 0x0000000000007941 */ /* 0x000fea0003800200 */
.L_x_329:
[----:B------:R-:W2:Y:S04]  /*1e2a0*/  LDL.LU.64 R122, [R1+0x120] ;  /* 0x00012000017a7983 */ /* 0x000ea80000300a00 */
[----:B------:R-:W2:Y:S01]  /*1e2b0*/  LDL.LU.64 R120, [R1+0x118] ;  /* 0x0001180001787983 */ /* 0x000ea20000300a00 */
[----:B------:R-:W2:Y:S03]  /*1e2c0*/  I2F.F64.S64 R4, R4 ;  /* 0x0000000400047312 */ /* 0x000ea60000301c00 */
[----:B------:R-:W3:Y:S04]  /*1e2d0*/  LDL.LU.64 R2, [R1+0x110] ;  /* 0x0001100001027983 */ /* 0x000ee80000300a00 */
[----:B------:R-:W4:Y:S04]  /*1e2e0*/  LDL.LU.64 R6, [R1+0x108] ;  /* 0x0001080001067983 */ /* 0x000f280000300a00 */
[----:B------:R-:W5:Y:S04]  /*1e2f0*/  LDL.LU.64 R100, [R1+0x100] ;  /* 0x0001000001647983 */ /* 0x000f680000300a00 */
[----:B------:R-:W5:Y:S04]  /*1e300*/  LDL.LU.64 R106, [R1+0xf8] ;  /* 0x0000f800016a7983 */ /* 0x000f680000300a00 */
[----:B------:R-:W5:Y:S04]  /*1e310*/  LDL.LU.64 R108, [R1+0xf0] ;  /* 0x0000f000016c7983 */ /* 0x000f680000300a00 */
[----:B------:R-:W5:Y:S04]  /*1e320*/  LDL.LU.64 R110, [R1+0xe0] ;  /* 0x0000e000016e7983 */ /* 0x000f680000300a00 */
[----:B------:R-:W5:Y:S04]  /*1e330*/  LDL.LU.64 R114, [R1+0xd8] ;  /* 0x0000d80001727983 */ /* 0x000f680000300a00 */
[----:B------:R-:W5:Y:S04]  /*1e340*/  LDL.LU.64 R116, [R1+0xd0] ;  /* 0x0000d00001747983 */ /* 0x000f680000300a00 */
[----:B------:R-:W5:Y:S01]  /*1e350*/  LDL.LU.64 R118, [R1+0xa0] ;  /* 0x0000a00001767983 */ /* 0x000f620000300a00 */
[----:B------:R-:W-:Y:S01]  /*1e360*/  BAR.SYNC.DEFER_BLOCKING 0x0 ;  /* 0x0000000000007b1d */ /* 0x000fe20000010000 */
[----:B------:R-:W-:-:S02]  /*1e370*/  LOP3.LUT P4, RZ, R0, 0x2, RZ, 0xc0, !PT ;  /* 0x0000000200ff7812 */ /* 0x000fc4000788c0ff */
[----:B------:R-:W-:-:S04]  /*1e380*/  LOP3.LUT R0, R0, 0xfffffeff, RZ, 0xc0, !PT ;  /* 0xfffffeff00007812 */ /* 0x000fc800078ec0ff */
[----:B------:R-:W-:-:S04]  /*1e390*/  @P5 LOP3.LUT R0, R0, 0x100, RZ, 0xfc, !PT ;  /* 0x0000010000005812 */ /* 0x000fc800078efcff */
[C---:B------:R-:W-:Y:S02]  /*1e3a0*/  LOP3.LUT P5, RZ, R0.reuse, 0x4, RZ, 0xc0, !PT ;  /* 0x0000000400ff7812 */ /* 0x040fe400078ac0ff */
[----:B------:R-:W-:-:S04]  /*1e3b0*/  LOP3.LUT R0, R0, 0xffffff7f, RZ, 0xc0, !PT ;  /* 0xffffff7f00007812 */ /* 0x000fc800078ec0ff */
[----:B------:R-:W-:-:S04]  /*1e3c0*/  @P3 LOP3.LUT R0, R0, 0x80, RZ, 0xfc, !PT ;  /* 0x0000008000003812 */ /* 0x000fc800078efcff */
[C---:B------:R-:W-:Y:S02]  /*1e3d0*/  LOP3.LUT P3, RZ, R0.reuse, 0x8, RZ, 0xc0, !PT ;  /* 0x0000000800ff7812 */ /* 0x040fe4000786c0ff */
[----:B------:R-:W-:-:S04]  /*1e3e0*/  LOP3.LUT R0, R0, 0xffffffbf, RZ, 0xc0, !PT ;  /* 0xffffffbf00007812 */ /* 0x000fc800078ec0ff */
[----:B------:R-:W-:Y:S01]  /*1e3f0*/  @P2 LOP3.LUT R0, R0, 0x40, RZ, 0xfc, !PT ;  /* 0x0000004000002812 */ /* 0x000fe200078efcff */
[----:B--2---:R-:W-:Y:S01]  /*1e400*/  DFMA R4, R120, R4, R122 ;  /* 0x000000047804722b */ /* 0x004fe2000000007a */
[----:B------:R-:W2:Y:S04]  /*1e410*/  LDL.LU.64 R120, [R1+0x130] ;  /* 0x0001300001787983 */ /* 0x000ea80000300a00 */
[----:B------:R-:W2:Y:S03]  /*1e420*/  LDL.LU.64 R164, [R1+0x138] ;  /* 0x0001380001a47983 */ /* 0x000ea60000300a00 */
[-C--:B---3--:R-:W-:Y:S01]  /*1e430*/  DFMA R2, R2, R4.reuse, RZ ;  /* 0x000000040202722b */ /* 0x088fe200000000ff */
[----:B------:R-:W3:Y:S01]  /*1e440*/  LDL.LU.64 R162, [R1+0x140] ;  /* 0x0001400001a27983 */ /* 0x000ee20000300a00 */
[----:B----4-:R-:W-:-:S02]  /*1e450*/  DFMA R6, R6, R4, RZ ;  /* 0x000000040606722b */ /* 0x010fc400000000ff */
[-C--:B-----5:R-:W-:Y:S01]  /*1e460*/  DFMA R100, R100, R4.reuse, RZ ;  /* 0x000000046464722b */ /* 0x0a0fe200000000ff */
[----:B------:R-:W4:Y:S01]  /*1e470*/  LDL.LU.64 R160, [R1+0x148] ;  /* 0x0001480001a07983 */ /* 0x000f220000300a00 */
[----:B------:R-:W-:-:S03]  /*1e480*/  DFMA R106, R106, R4, RZ ;  /* 0x000000046a6a722b */ /* 0x000fc600000000ff */
[----:B------:R-:W5:Y:S01]  /*1e490*/  LDL.LU.64 R158, [R1+0xe8] ;  /* 0x0000e800019e7983 */ /* 0x000f620000300a00 */
        /* <DEDUP_REMOVED lines=9> */
[----:B------:R-:W5:Y:S04]  /*1e530*/  LDL.LU.64 R136, [R1+0x188] ;  /* 0x0001880001887983 */ /* 0x000f680000300a00 */
[----:B------:R-:W5:Y:S04]  /*1e540*/  LDL.LU.64 R134, [R1+0x190] ;  /* 0x0001900001867983 */ /* 0x000f680000300a00 */
[----:B------:R-:W5:Y:S04]  /*1e550*/  LDL.LU.64 R132, [R1+0x198] ;  /* 0x0001980001847983 */ /* 0x000f680000300a00 */
[----:B------:R-:W5:Y:S04]  /*1e560*/  LDL.LU.64 R130, [R1+0x1a0] ;  /* 0x0001a00001827983 */ /* 0x000f680000300a00 */
[----:B------:R-:W5:Y:S04]  /*1e570*/  LDL.LU.64 R128, [R1+0x1a8] ;  /* 0x0001a80001807983 */ /* 0x000f680000300a00 */
[----:B------:R-:W5:Y:S01]  /*1e580*/  LDL.LU.64 R126, [R1+0x1b0] ;  /* 0x0001b000017e7983 */ /* 0x000f620000300a00 */
[----:B------:R-:W-:-:S03]  /*1e590*/  DFMA R4, R98, R4, RZ ;  /* 0x000000046204722b */ /* 0x000fc600000000ff */
[----:B------:R-:W5:Y:S04]  /*1e5a0*/  LDL.LU.64 R124, [R1+0x1b8] ;  /* 0x0001b800017c7983 */ /* 0x000f680000300a00 */
[----:B------:R-:W5:Y:S01]  /*1e5b0*/  LDL.LU.64 R122, [R1+0x178] ;  /* 0x00017800017a7983 */ /* 0x000f620000300a00 */
[-C--:B------:R-:W-:Y:S02]  /*1e5c0*/  DFMA R4, R96, R104.reuse, R4 ;  /* 0x000000686004722b */ /* 0x080fe40000000004 */
[-C--:B--2---:R-:W-:Y:S01]  /*1e5d0*/  DFMA R2, R120, R104.reuse, R2 ;  /* 0x000000687802722b */ /* 0x084fe20000000002 */
[----:B------:R-:W2:Y:S01]  /*1e5e0*/  LDL.LU.64 R120, [R1+0x90] ;  /* 0x0000900001787983 */ /* 0x000ea20000300a00 */
[-C--:B------:R-:W-:Y:S02]  /*1e5f0*/  DFMA R6, R164, R104.reuse, R6 ;  /* 0x00000068a406722b */ /* 0x080fe40000000006 */
[----:B---3--:R-:W-:-:S02]  /*1e600*/  DFMA R100, R162, R104, R100 ;  /* 0x00000068a264722b */ /* 0x008fc40000000064 */
[-C--:B----4-:R-:W-:Y:S02]  /*1e610*/  DFMA R106, R160, R104.reuse, R106 ;  /* 0x00000068a06a722b */ /* 0x090fe4000000006a */
[-C--:B-----5:R-:W-:Y:S02]  /*1e620*/  DFMA R108, R158, R104.reuse, R108 ;  /* 0x000000689e6c722b */ /* 0x0a0fe4000000006c */
[-C--:B------:R-:W-:Y:S02]  /*1e630*/  DFMA R110, R156, R104.reuse, R110 ;  /* 0x000000689c6e722b */ /* 0x080fe4000000006e */
[-C--:B------:R-:W-:Y:S02]  /*1e640*/  DFMA R114, R152, R104.reuse, R114 ;  /* 0x000000689872722b */ /* 0x080fe40000000072 */
[-C--:B------:R-:W-:Y:S02]  /*1e650*/  DFMA R116, R150, R104.reuse, R116 ;  /* 0x000000689674722b */ /* 0x080fe40000000074 */
[----:B------:R-:W-:Y:S01]  /*1e660*/  DFMA R118, R142, R104, R118 ;  /* 0x000000688e76722b */ /* 0x000fe20000000076 */
[----:B------:R-:W3:Y:S04]  /*1e670*/  LDL.LU.64 R104, [R1+0x1e0] ;  /* 0x0001e00001687983 */ /* 0x000ee80000300a00 */
[----:B------:R-:W4:Y:S04]  /*1e680*/  LDL.LU.64 R98, [R1+0x1e8] ;  /* 0x0001e80001627983 */ /* 0x000f280000300a00 */
[----:B------:R-:W5:Y:S04]  /*1e690*/  LDL.LU.64 R160, [R1+0x1f0] ;  /* 0x0001f00001a07983 */ /* 0x000f680000300a00 */
[----:B------:R-:W5:Y:S01]  /*1e6a0*/  LDL.LU.64 R158, [R1+0x1f8] ;  /* 0x0001f800019e7983 */ /* 0x000f620000300a00 */
[----:B------:R-:W-:-:S03]  /*1e6b0*/  DFMA R2, R136, R102, R2 ;  /* 0x000000668802722b */ /* 0x000fc60000000002 */
        /* <DEDUP_REMOVED lines=10> */
[----:B------:R-:W5:Y:S04]  /*1e760*/  LDL.LU.64 R134, [R1+0x240] ;  /* 0x0002400001867983 */ /* 0x000f680000300a00 */
[----:B------:R-:W5:Y:S04]  /*1e770*/  LDL.LU.64 R132, [R1+0x248] ;  /* 0x0002480001847983 */ /* 0x000f680000300a00 */
[----:B------:R-:W5:Y:S04]  /*1e780*/  LDL.LU.64 R130, [R1+0x250] ;  /* 0x0002500001827983 */ /* 0x000f680000300a00 */
[----:B------:R-:W5:Y:S04]  /*1e790*/  LDL.LU.64 R128, [R1+0x258] ;  /* 0x0002580001807983 */ /* 0x000f680000300a00 */
[----:B------:R-:W5:Y:S04]  /*1e7a0*/  LDL.LU.64 R126, [R1+0x260] ;  /* 0x00026000017e7983 */ /* 0x000f680000300a00 */
[----:B------:R-:W5:Y:S01]  /*1e7b0*/  LDL.LU.64 R96, [R1+0x268] ;  /* 0x0002680001607983 */ /* 0x000f620000300a00 */
[----:B------:R-:W-:-:S02]  /*1e7c0*/  DFMA R114, R124, R102, R114 ;  /* 0x000000667c72722b */ /* 0x000fc40000000072 */
[-C--:B------:R-:W-:Y:S01]  /*1e7d0*/  DFMA R116, R122, R102.reuse, R116 ;  /* 0x000000667a74722b */ /* 0x080fe20000000074 */
[----:B------:R-:W5:Y:S04]  /*1e7e0*/  LDL.LU.64 R124, [R1+0x270] ;  /* 0x00027000017c7983 */ /* 0x000f680000300a00 */
[----:B------:R-:W5:Y:S01]  /*1e7f0*/  LDL.LU.64 R122, [R1+0x278] ;  /* 0x00027800017a7983 */ /* 0x000f620000300a00 */
[----:B------:R-:W-:-:S08]  /*1e800*/  DFMA R4, R94, R102, R4 ;  /* 0x000000665e04722b */ /* 0x000fd00000000004 */
[----:B------:R-:W-:Y:S02]  /*1e810*/  DFMA R4, R90, R138, R4 ;  /* 0x0000008a5a04722b */ /* 0x000fe40000000004 */
[----:B--2---:R-:W-:Y:S01]  /*1e820*/  DFMA R118, R120, R102, R118 ;  /* 0x000000667876722b */ /* 0x004fe20000000076 */
[----:B------:R-:W2:Y:S07]  /*1e830*/  LDL.LU.64 R120, [R1+0x288] ;  /* 0x0002880001787983 */ /* 0x000eae0000300a00 */
[----:B------:R-:W-:-:S02]  /*1e840*/  DFMA R118, R92, R138, R118 ;  /* 0x0000008a5c76722b */ /* 0x000fc40000000076 */
[-C--:B---3--:R-:W-:Y:S01]  /*1e850*/  DFMA R2, R104, R138.reuse, R2 ;  /* 0x0000008a6802722b */ /* 0x088fe20000000002 */
[----:B------:R-:W3:Y:S01]  /*1e860*/  LDL.LU.64 R104, [R1+0x290] ;  /* 0x0002900001687983 */ /* 0x000ee20000300a00 */
[----:B----4-:R-:W-:-:S03]  /*1e870*/  DFMA R6, R98, R138, R6 ;  /* 0x0000008a6206722b */ /* 0x010fc60000000006 */
[----:B------:R-:W4:Y:S04]  /*1e880*/  LDL.LU.64 R102, [R1+0x298] ;  /* 0x0002980001667983 */ /* 0x000f280000300a00 */
[----:B------:R-:W4:Y:S01]  /*1e890*/  LDL.LU.64 R98, [R1+0x2a0] ;  /* 0x0002a00001627983 */ /* 0x000f220000300a00 */
[-C--:B-----5:R-:W-:Y:S02]  /*1e8a0*/  DFMA R114, R150, R138.reuse, R114 ;  /* 0x0000008a9672722b */ /* 0x0a0fe40000000072 */
[----:B------:R-:W-:-:S06]  /*1e8b0*/  DFMA R108, R156, R138, R108 ;  /* 0x0000008a9c6c722b */ /* 0x000fcc000000006c */
[----:B------:R-:W-:Y:S01]  /*1e8c0*/  DFMA R114, R96, R140, R114 ;  /* 0x0000008c6072722b */ /* 0x000fe20000000072 */
[----:B------:R-:W5:Y:S04]  /*1e8d0*/  LDL.LU.64 R96, [R1+0x2a8] ;  /* 0x0002a80001607983 */ /* 0x000f680000300a00 */
[----:B------:R-:W5:Y:S04]  /*1e8e0*/  LDL.LU.64 R94, [R1+0x218] ;  /* 0x00021800015e7983 */ /* 0x000f680000300a00 */
[----:B------:R-:W5:Y:S04]  /*1e8f0*/  LDL.LU.64 R156, [R1+0x1d8] ;  /* 0x0001d800019c7983 */ /* 0x000f680000300a00 */
[----:B------:R-:W5:Y:S04]  /*1e900*/  LDL.LU.64 R92, [R1+0x1c0] ;  /* 0x0001c000015c7983 */ /* 0x000f680000300a00 */
[----:B------:R-:W5:Y:S01]  /*1e910*/  LDL.LU.64 R90, [R1+0xb8] ;  /* 0x0000b800015a7983 */ /* 0x000f620000300a00 */
[----:B------:R-:W-:-:S02]  /*1e920*/  DFMA R100, R160, R138, R100 ;  /* 0x0000008aa064722b */ /* 0x000fc40000000064 */
[-C--:B------:R-:W-:Y:S02]  /*1e930*/  DFMA R106, R158, R138.reuse, R106 ;  /* 0x0000008a9e6a722b */ /* 0x080fe4000000006a */
[-C--:B------:R-:W-:Y:S02]  /*1e940*/  DFMA R110, R152, R138.reuse, R110 ;  /* 0x0000008a986e722b */ /* 0x080fe4000000006e */
[----:B------:R-:W-:Y:S01]  /*1e950*/  DFMA R116, R142, R138, R116 ;  /* 0x0000008a8e74722b */ /* 0x000fe20000000074 */
[----:B------:R-:W5:Y:S01]  /*1e960*/  LDL.LU.64 R152, [R1+0x280] ;  /* 0x0002800001987983 */ /* 0x000f620000300a00 */
[-C--:B------:R-:W-:Y:S02]  /*1e970*/  DFMA R2, R136, R140.reuse, R2 ;  /* 0x0000008c8802722b */ /* 0x080fe40000000002 */
[-C--:B------:R-:W-:Y:S01]  /*1e980*/  DFMA R6, R134, R140.reuse, R6 ;  /* 0x0000008c8606722b */ /* 0x080fe20000000006 */
[----:B------:R-:W5:Y:S01]  /*1e990*/  LDL.LU.64 R150, [R1+0x230] ;  /* 0x0002300001967983 */ /* 0x000f620000300a00 */
[----:B------:R-:W-:-:S02]  /*1e9a0*/  DFMA R100, R132, R140, R100 ;  /* 0x0000008c8464722b */ /* 0x000fc40000000064 */
[-C--:B------:R-:W-:Y:S01]  /*1e9b0*/  DFMA R106, R130, R140.reuse, R106 ;  /* 0x0000008c826a722b */ /* 0x080fe2000000006a */
[----:B------:R-:W5:Y:S01]  /*1e9c0*/  LDL.LU.64 R142, [R1+0x228] ;  /* 0x00022800018e7983 */ /* 0x000f620000300a00 */
[-C--:B------:R-:W-:Y:S02]  /*1e9d0*/  DFMA R108, R128, R140.reuse, R108 ;  /* 0x0000008c806c722b */ /* 0x080fe4000000006c */
[-C--:B------:R-:W-:Y:S02]  /*1e9e0*/  DFMA R110, R126, R140.reuse, R110 ;  /* 0x0000008c7e6e722b */ /* 0x080fe4000000006e */
[-C--:B------:R-:W-:Y:S02]  /*1e9f0*/  DFMA R116, R124, R140.reuse, R116 ;  /* 0x0000008c7c74722b */ /* 0x080fe40000000074 */
[-C--:B------:R-:W-:Y:S02]  /*1ea00*/  DFMA R118, R122, R140.reuse, R118 ;  /* 0x0000008c7a76722b */ /* 0x080fe40000000076 */
[----:B--2---:R-:W-:Y:S01]  /*1ea10*/  DFMA R4, R120, R140, R4 ;  /* 0x0000008c7804722b */ /* 0x004fe20000000004 */
[----:B------:R-:W2:Y:S04]  /*1ea20*/  LDL.LU.64 R140, [R1+0x220] ;  /* 0x00022000018c7983 */ /* 0x000ea80000300a00 */
[----:B------:R-:W2:Y:S04]  /*1ea30*/  LDL.LU.64 R138, [R1+0x210] ;  /* 0x00021000018a7983 */ /* 0x000ea80000300a00 */
[----:B------:R-:W2:Y:S04]  /*1ea40*/  LDL.LU.64 R136, [R1+0x1d0] ;  /* 0x0001d00001887983 */ /* 0x000ea80000300a00 */
[----:B------:R-:W2:Y:S04]  /*1ea50*/  LDL.LU.64 R134, [R1+0x180] ;  /* 0x0001800001867983 */ /* 0x000ea80000300a00 */
[----:B------:R-:W2:Y:S04]  /*1ea60*/  LDL.LU.64 R132, [R1+0xb0] ;  /* 0x0000b00001847983 */ /* 0x000ea80000300a00 */
[----:B------:R-:W2:Y:S04]  /*1ea70*/  LDL.LU.64 R130, [R1+0x170] ;  /* 0x0001700001827983 */ /* 0x000ea80000300a00 */
[----:B------:R-:W2:Y:S04]  /*1ea80*/  LDL.LU.64 R128, [R1+0x168] ;  /* 0x0001680001807983 */ /* 0x000ea80000300a00 */
[----:B------:R-:W2:Y:S01]  /*1ea90*/  LDL.LU.64 R126, [R1+0x150] ;  /* 0x00015000017e7983 */ /* 0x000ea20000300a00 */
[----:B---3--:R-:W-:-:S03]  /*1eaa0*/  DFMA R2, R104, R112, R2 ;  /* 0x000000706802722b */ /* 0x008fc60000000002 */
[----:B------:R-:W3:Y:S04]  /*1eab0*/  LDL.LU.64 R124, [R1+0x128] ;  /* 0x00012800017c7983 */ /* 0x000ee80000300a00 */
[----:B------:R-:W3:Y:S04]  /*1eac0*/  LDL.LU.64 R122, [R1+0x88] ;  /* 0x00008800017a7983 */ /* 0x000ee80000300a00 */
[----:B------:R-:W3:Y:S04]  /*1ead0*/  LDL.LU.64 R120, [R1+0x80] ;  /* 0x0000800001787983 */ /* 0x000ee80000300a00 */
[----:B------:R-:W3:Y:S01]  /*1eae0*/  LDL.LU.64 R104, [R1+0xa8] ;  /* 0x0000a80001687983 */ /* 0x000ee20000300a00 */
[----:B----4-:R-:W-:-:S02]  /*1eaf0*/  DFMA R6, R102, R112, R6 ;  /* 0x000000706606722b */ /* 0x010fc40000000006 */
[-C--:B------:R-:W-:Y:S01]  /*1eb00*/  DFMA R100, R98, R112.reuse, R100 ;  /* 0x000000706264722b */ /* 0x080fe20000000064 */
[----:B------:R-:W4:Y:S04]  /*1eb10*/  LDL.LU.64 R102, [R1+0x78] ;  /* 0x0000780001667983 */ /* 0x000f280000300a00 */
[----:B------:R-:W4:Y:S01]  /*1eb20*/  LDL.LU.64 R98, [R1+0x48] ;  /* 0x0000480001627983 */ /* 0x000f220000300a00 */
[----:B-----5:R-:W-:-:S03]  /*1eb30*/  DFMA R106, R96, R112, R106 ;  /* 0x00000070606a722b */ /* 0x020fc6000000006a */
[----:B------:R-:W5:Y:S01]  /*1eb40*/  LDL.LU.64 R96, [R1+0x40] ;  /* 0x0000400001607983 */ /* 0x000f620000300a00 */
[----:B------:R-:W-:-:S03]  /*1eb50*/  DFMA R108, R94, R112, R108 ;  /* 0x000000705e6c722b */ /* 0x000fc6000000006c */
[----:B------:R-:W5:Y:S01]  /*1eb60*/  LDL.LU.64 R94, [R1+0x68] ;  /* 0x00006800015e7983 */ /* 0x000f620000300a00 */
[----:B------:R-:W-:-:S03]  /*1eb70*/  DFMA R114, R92, R112, R114 ;  /* 0x000000705c72722b */ /* 0x000fc60000000072 */
[----:B------:R-:W5:Y:S01]  /*1eb80*/  LDL.LU.64 R92, [R1+0x70] ;  /* 0x00007000015c7983 */ /* 0x000f620000300a00 */
[----:B------:R-:W-:-:S03]  /*1eb90*/  DFMA R116, R90, R112, R116 ;  /* 0x000000705a74722b */ /* 0x000fc60000000074 */
[----:B------:R-:W5:Y:S01]  /*1eba0*/  LDL.LU.64 R90, [R1+0x60] ;  /* 0x00006000015a7983 */ /* 0x000f620000300a00 */
[-C--:B------:R-:W-:Y:S02]  /*1ebb0*/  DFMA R118, R88, R112.reuse, R118 ;  /* 0x000000705876722b */ /* 0x080fe40000000076 */
[----:B------:R-:W-:-:S06]  /*1ebc0*/  DFMA R4, R86, R112, R4 ;  /* 0x000000705604722b */ /* 0x000fcc0000000004 */
[-C--:B------:R-:W-:Y:S02]  /*1ebd0*/  DFMA R118, R84, R144.reuse, R118 ;  /* 0x000000905476722b */ /* 0x080fe40000000076 */
[----:B------:R-:W-:-:S06]  /*1ebe0*/  DFMA R4, R80, R144, R4 ;  /* 0x000000905004722b */ /* 0x000fcc0000000004 */
[-C--:B------:R-:W-:Y:S02]  /*1ebf0*/  DFMA R118, R82, R146.reuse, R118 ;  /* 0x000000925276722b */ /* 0x080fe40000000076 */
[----:B------:R-:W-:Y:S02]  /*1ec00*/  DFMA R4, R76, R146, R4 ;  /* 0x000000924c04722b */ /* 0x000fe40000000004 */
[----:B------:R-:W-:-:S04]  /*1ec10*/  DFMA R110, R156, R112, R110 ;  /* 0x000000709c6e722b */ /* 0x000fc8000000006e */
[-C--:B------:R-:W-:Y:S02]  /*1ec20*/  DFMA R118, R78, R148.reuse, R118 ;  /* 0x000000944e76722b */ /* 0x080fe40000000076 */
[----:B------:R-:W-:-:S06]  /*1ec30*/  DFMA R4, R72, R148, R4 ;  /* 0x000000944804722b */ /* 0x000fcc0000000004 */
[-C--:B------:R-:W-:Y:S02]  /*1ec40*/  DFMA R118, R74, R154.reuse, R118 ;  /* 0x0000009a4a76722b */ /* 0x080fe40000000076 */
[----:B------:R-:W-:-:S06]  /*1ec50*/  DFMA R4, R68, R154, R4 ;  /* 0x0000009a4404722b */ /* 0x000fcc0000000004 */
[----:B------:R-:W-:Y:S02]  /*1ec60*/  DADD R118, -R70, R118 ;  /* 0x0000000046767229 */ /* 0x000fe40000000176 */
[----:B------:R-:W-:Y:S02]  /*1ec70*/  DADD R4, -R66, R4 ;  /* 0x0000000042047229 */ /* 0x000fe40000000104 */
[----:B------:R-:W-:-:S04]  /*1ec80*/  DFMA R100, R142, R144, R100 ;  /* 0x000000908e64722b */ /* 0x000fc80000000064 */
[----:B------:R-:W-:Y:S02]  /*1ec90*/  DSETP.GEU.AND P0, PT, |R118|, R64, PT ;  /* 0x000000407600722a */ /* 0x000fe40003f0e200 */
[----:B------:R-:W-:-:S04]  /*1eca0*/  DFMA R6, R150, R144, R6 ;  /* 0x000000909606722b */ /* 0x000fc80000000006 */
[----:B------:R-:W-:Y:S02]  /*1ecb0*/  DSETP.LT.AND P0, PT, |R4|, R62, !P0 ;  /* 0x0000003e0400722a */ /* 0x000fe40004701200 */
[-C--:B------:R-:W-:Y:S01]  /*1ecc0*/  DFMA R2, R152, R144.reuse, R2 ;  /* 0x000000909802722b */ /* 0x080fe20000000002 */
[----:B------:R-:W-:Y:S01]  /*1ecd0*/  LOP3.LUT P2, RZ, R0, 0x1, RZ, 0xc0, !PT ;  /* 0x0000000100ff7812 */ /* 0x000fe2000784c0ff */
[-C--:B--2---:R-:W-:Y:S02]  /*1ece0*/  DFMA R116, R132, R144.reuse, R116 ;  /* 0x000000908474722b */ /* 0x084fe40000000074 */
[-C--:B------:R-:W-:Y:S02]  /*1ecf0*/  DFMA R114, R134, R144.reuse, R114 ;  /* 0x000000908672722b */ /* 0x080fe40000000072 */
[-C--:B------:R-:W-:Y:S02]  /*1ed00*/  DFMA R110, R136, R144.reuse, R110 ;  /* 0x00000090886e722b */ /* 0x080fe4000000006e */
[----:B------:R-:W-:-:S02]  /*1ed10*/  DFMA R108, R138, R144, R108 ;  /* 0x000000908a6c722b */ /* 0x000fc4000000006c */
[----:B------:R-:W-:Y:S02]  /*1ed20*/  DFMA R106, R140, R144, R106 ;  /* 0x000000908c6a722b */ /* 0x000fe4000000006a */
[-C--:B---3--:R-:W-:Y:S02]  /*1ed30*/  DFMA R116, R104, R146.reuse, R116 ;  /* 0x000000926874722b */ /* 0x088fe40000000074 */
[-C--:B----4-:R-:W-:Y:S02]  /*1ed40*/  DFMA R114, R102, R146.reuse, R114 ;  /* 0x000000926672722b */ /* 0x090fe40000000072 */
[-C--:B------:R-:W-:Y:S02]  /*1ed50*/  DFMA R110, R120, R146.reuse, R110 ;  /* 0x00000092786e722b */ /* 0x080fe4000000006e */
[-C--:B------:R-:W-:Y:S02]  /*1ed60*/  DFMA R108, R122, R146.reuse, R108 ;  /* 0x000000927a6c722b */ /* 0x080fe4000000006c */
[----:B------:R-:W-:-:S04]  /*1ed70*/  DFMA R106, R124, R146, R106 ;  /* 0x000000927c6a722b */ /* 0x000fc8000000006a */
[-C--:B------:R-:W-:Y:S02]  /*1ed80*/  DFMA R110, R50, R148.reuse, R110 ;  /* 0x00000094326e722b */ /* 0x080fe4000000006e */
[----:B------:R-:W-:Y:S02]  /*1ed90*/  DFMA R108, R52, R148, R108 ;  /* 0x00000094346c722b */ /* 0x000fe4000000006c */
[----:B------:R-:W-:-:S04]  /*1eda0*/  DFMA R100, R126, R146, R100 ;  /* 0x000000927e64722b */ /* 0x000fc80000000064 */
[----:B------:R-:W-:Y:S02]  /*1edb0*/  DFMA R110, R42, R154, R110 ;  /* 0x0000009a2a6e722b */ /* 0x000fe4000000006e */
[-C--:B------:R-:W-:Y:S02]  /*1edc0*/  DFMA R106, R54, R148.reuse, R106 ;  /* 0x00000094366a722b */ /* 0x080fe4000000006a */
[-C--:B-----5:R-:W-:Y:S02]  /*1edd0*/  DFMA R116, R94, R148.reuse, R116 ;  /* 0x000000945e74722b */ /* 0x0a0fe40000000074 */
[----:B------:R-:W-:-:S06]  /*1ede0*/  DFMA R114, R92, R148, R114 ;  /* 0x000000945c72722b */ /* 0x000fcc0000000072 */
[-C--:B------:R-:W-:Y:S02]  /*1edf0*/  DFMA R116, R90, R154.reuse, R116 ;  /* 0x0000009a5a74722b */ /* 0x080fe40000000074 */
[----:B------:R-:W-:-:S06]  /*1ee00*/  DFMA R114, R58, R154, R114 ;  /* 0x0000009a3a72722b */ /* 0x000fcc0000000072 */
[----:B------:R-:W-:Y:S02]  /*1ee10*/  DADD R116, -R60, R116 ;  /* 0x000000003c747229 */ /* 0x000fe40000000174 */
[----:B------:R-:W-:Y:S02]  /*1ee20*/  DADD R114, -R46, R114 ;  /* 0x000000002e727229 */ /* 0x000fe40000000172 */
[----:B------:R-:W-:-:S04]  /*1ee30*/  DFMA R108, R38, R154, R108 ;  /* 0x0000009a266c722b */ /* 0x000fc8000000006c */
[----:B------:R-:W-:Y:S02]  /*1ee40*/  DSETP.LT.AND P0, PT, |R116|, R48, P0 ;  /* 0x000000307400722a */ /* 0x000fe40000701200 */
[----:B------:R-:W-:Y:S02]  /*1ee50*/  DFMA R6, R128, R146, R6 ;  /* 0x000000928006722b */ /* 0x000fe40000000006 */
[----:B------:R-:W-:Y:S02]  /*1ee60*/  DADD R110, -R40, R110 ;  /* 0x00000000286e7229 */ /* 0x000fe4000000016e */
[----:B------:R-:W-:Y:S02]  /*1ee70*/  DFMA R100, R56, R148, R100 ;  /* 0x000000943864722b */ /* 0x000fe40000000064 */
[----:B------:R-:W-:Y:S02]  /*1ee80*/  DSETP.LT.AND P0, PT, |R114|, R44, P0 ;  /* 0x0000002c7200722a */ /* 0x000fe40000701200 */
[----:B------:R-:W-:-:S02]  /*1ee90*/  DFMA R106, R26, R154, R106 ;  /* 0x0000009a1a6a722b */ /* 0x000fc4000000006a */
[----:B------:R-:W-:Y:S02]  /*1eea0*/  DFMA R2, R130, R146, R2 ;  /* 0x000000928202722b */ /* 0x000fe40000000002 */
[----:B------:R-:W-:Y:S02]  /*1eeb0*/  DADD R108, -R34, R108 ;  /* 0x00000000226c7229 */ /* 0x000fe4000000016c */
[----:B------:R-:W-:Y:S02]  /*1eec0*/  DFMA R6, R96, R148, R6 ;  /* 0x000000946006722b */ /* 0x000fe40000000006 */
[----:B------:R-:W-:Y:S01]  /*1eed0*/  DSETP.LT.AND P0, PT, |R110|, R36, P0 ;  /* 0x000000246e00722a */ /* 0x000fe20000701200 */
[----:B------:R-:W-:Y:S01]  /*1eee0*/  SEL R38, RZ, 0x1, !P1 ;  /* 0x00000001ff267807 */ /* 0x000fe20004800000 */
[----:B------:R-:W-:Y:S02]  /*1eef0*/  DFMA R100, R28, R154, R100 ;  /* 0x0000009a1c64722b */ /* 0x000fe40000000064 */
[----:B------:R-:W-:Y:S01]  /*1ef00*/  DADD R106, -R22, R106 ;  /* 0x00000000166a7229 */ /* 0x000fe2000000016a */
[----:B------:R-:W-:Y:S01]  /*1ef10*/  IADD3 R26, PT, PT, R38, 0x1, RZ ;  /* 0x00000001261a7810 */ /* 0x000fe20007ffe0ff */
[----:B------:R-:W-:Y:S01]  /*1ef20*/  DFMA R2, R98, R148, R2 ;  /* 0x000000946202722b */ /* 0x000fe20000000002 */
[----:B------:R-:W-:Y:S01]  /*1ef30*/  @!P4 IMAD.MOV R26, RZ, RZ, R38 ;  /* 0x000000ffff1ac224 */ /* 0x000fe200078e0226 */
[----:B------:R-:W-:-:S02]  /*1ef40*/  DSETP.LT.AND P0, PT, |R108|, R24, P0 ;  /* 0x000000186c00722a */ /* 0x000fc40000701200 */
[-C--:B------:R-:W-:Y:S01]  /*1ef50*/  DFMA R6, R30, R154.reuse, R6 ;  /* 0x0000009a1e06722b */ /* 0x080fe20000000006 */
[----:B------:R-:W-:Y:S01]  /*1ef60*/  LOP3.LUT P4, RZ, R0, 0x10, RZ, 0xc0, !PT ;  /* 0x0000001000ff7812 */ /* 0x000fe2000788c0ff */
[----:B------:R-:W-:Y:S01]  /*1ef70*/  DADD R100, -R18, R100 ;  /* 0x0000000012647229 */ /* 0x000fe20000000164 */
[C---:B------:R-:W-:Y:S01]  /*1ef80*/  VIADD R22, R26.reuse, 0x1 ;  /* 0x000000011a167836 */ /* 0x040fe20000000000 */
[----:B------:R-:W-:Y:S01]  /*1ef90*/  @!P5 IADD3 R22, PT, PT, R26, RZ, RZ ;  /* 0x000000ff1a16d210 */ /* 0x000fe20007ffe0ff */
[----:B------:R-:W-:Y:S02]  /*1efa0*/  DSETP.LT.AND P0, PT, |R106|, R20, P0 ;  /* 0x000000146a00722a */ /* 0x000fe40000701200 */
[----:B------:R-:W-:Y:S02]  /*1efb0*/  DFMA R2, R32, R154, R2 ;  /* 0x0000009a2002722b */ /* 0x000fe40000000002 */
[----:B------:R-:W-:Y:S01]  /*1efc0*/  DADD R6, -R14, R6 ;  /* 0x000000000e067229 */ /* 0x000fe20000000106 */
[----:B------:R-:W-:Y:S01]  /*1efd0*/  VIADD R18, R22, 0x1 ;  /* 0x0000000116127836 */ /* 0x000fe20000000000 */
[----:B------:R-:W-:Y:S01]  /*1efe0*/  DSETP.LT.AND P0, PT, |R100|, R16, P0 ;  /* 0x000000106400722a */ /* 0x000fe20000701200 */
[----:B------:R-:W-:-:S03]  /*1eff0*/  @!P3 IMAD.MOV R18, RZ, RZ, R22 ;  /* 0x000000ffff12b224 */ /* 0x000fc600078e0216 */
[----:B------:R-:W-:Y:S02]  /*1f000*/  DADD R2, -R12, R2 ;  /* 0x000000000c027229 */ /* 0x000fe40000000102 */
[----:B------:R-:W-:Y:S01]  /*1f010*/  IADD3 R19, PT, PT, R18, 0x1, RZ ;  /* 0x0000000112137810 */ /* 0x000fe20007ffe0ff */
[----:B------:R-:W-:Y:S01]  /*1f020*/  DSETP.LT.AND P0, PT, |R6|, R10, P0 ;  /* 0x0000000a0600722a */ /* 0x000fe20000701200 */
[----:B------:R-:W-:Y:S01]  /*1f030*/  @!P4 IMAD.MOV R19, RZ, RZ, R18 ;  /* 0x000000ffff13c224 */ /* 0x000fe200078e0212 */
[C---:B------:R-:W-:Y:S02]  /*1f040*/  LOP3.LUT P5, RZ, R0.reuse, 0x100, RZ, 0xc0, !PT ;  /* 0x0000010000ff7812 */ /* 0x040fe400078ac0ff */
[C---:B------:R-:W-:Y:S02]  /*1f050*/  LOP3.LUT P3, RZ, R0.reuse, 0x80, RZ, 0xc0, !PT ;  /* 0x0000008000ff7812 */ /* 0x040fe4000786c0ff */
[----:B------:R-:W-:Y:S02]  /*1f060*/  SEL R28, RZ, 0x1, !P2 ;  /* 0x00000001ff1c7807 */ /* 0x000fe40005000000 */
[----:B------:R-:W-:Y:S01]  /*1f070*/  SEL R23, RZ, 0x1, !P6 ;  /* 0x00000001ff177807 */ /* 0x000fe20007000000 */
[----:B------:R-:W-:Y:S01]  /*1f080*/  DSETP.LT.AND P0, PT, |R2|, R8, P0 ;  /* 0x000000080200722a */ /* 0x000fe20000701200 */
[----:B------:R-:W-:-:S02]  /*1f090*/  LOP3.LUT P2, RZ, R0, 0x40, RZ, 0xc0, !PT ;  /* 0x0000004000ff7812 */ /* 0x000fc4000784c0ff */
[----:B------:R-:W-:Y:S02]  /*1f0a0*/  SEL R25, RZ, 0x1, !P5 ;  /* 0x00000001ff197807 */ /* 0x000fe40006800000 */
[----:B------:R-:W-:Y:S02]  /*1f0b0*/  SEL R27, RZ, 0x1, !P3 ;  /* 0x00000001ff1b7807 */ /* 0x000fe40005800000 */
[----:B------:R-:W-:Y:S02]  /*1f0c0*/  IADD3 R4, PT, PT, R23, R19, R28 ;  /* 0x0000001317047210 */ /* 0x000fe40007ffe01c */
[----:B------:R-:W-:Y:S02]  /*1f0d0*/  SEL R29, RZ, 0x1, !P2 ;  /* 0x00000001ff1d7807 */ /* 0x000fe40005000000 */
[----:B------:R-:W-:-:S05]  /*1f0e0*/  IADD3 R4, PT, PT, R27, R4, R25 ;  /* 0x000000041b047210 */ /* 0x000fca0007ffe019 */
[----:B------:R-:W-:-:S05]  /*1f0f0*/  IMAD.IADD R4, R4, 0x1, R29 ;  /* 0x0000000104047824 */ /* 0x000fca00078e021d */
[----:B------:R-:W-:Y:S01]  /*1f100*/  IADD3 R2, PT, PT, R4, 0x1, RZ ;  /* 0x0000000104027810 */ /* 0x000fe20007ffe0ff */
[----:B------:R-:W-:-:S05]  /*1f110*/  @!P0 IMAD.MOV R2, RZ, RZ, R4 ;  /* 0x000000ffff028224 */ /* 0x000fca00078e0204 */
[----:B------:R-:W0:Y:S02]  /*1f120*/  SHFL.UP P4, R3, R2, 0x1, RZ ;  /* 0x0420000002037989 */ /* 0x000e2400000800ff */
[----:B0-----:R-:W-:-:S05]  /*1f130*/  @P4 IMAD.IADD R3, R3, 0x1, R2 ;  /* 0x0000000103034824 */ /* 0x001fca00078e0202 */
[----:B------:R-:W0:Y:S02]  /*1f140*/  SHFL.UP P4, R4, R3, 0x2, RZ ;  /* 0x0440000003047989 */ /* 0x000e2400000800ff */
[----:B0-----:R-:W-:-:S05]  /*1f150*/  @P4 IADD3 R4, PT, PT, R3, R4, RZ ;  /* 0x0000000403044210 */ /* 0x001fca0007ffe0ff */
[----:B------:R-:W0:Y:S02]  /*1f160*/  SHFL.UP P4, R5, R4, 0x4, RZ ;  /* 0x0480000004057989 */ /* 0x000e2400000800ff */
[----:B0-----:R-:W-:-:S05]  /*1f170*/  @P4 IMAD.IADD R5, R4, 0x1, R5 ;  /* 0x0000000104054824 */ /* 0x001fca00078e0205 */
[----:B------:R-:W0:Y:S01]  /*1f180*/  SHFL.UP P4, R6, R5, 0x8, RZ ;  /* 0x0500000005067989 */ /* 0x000e2200000800ff */
[----:B------:R-:W1:Y:S01]  /*1f190*/  S2R R54, SR_LANEID ;  /* 0x0000000000367919 */ /* 0x000e620000000000 */
[----:B------:R-:W2:Y:S01]  /*1f1a0*/  S2R R20, SR_TID.X ;  /* 0x0000000000147919 */ /* 0x000ea20000002100 */
[----:B------:R-:W3:Y:S01]  /*1f1b0*/  S2UR UR5, SR_CgaCtaId ;  /* 0x00000000000579c3 */ /* 0x000ee20000008800 */
[----:B0-----:R-:W-:-:S05]  /*1f1c0*/  @P4 IMAD.IADD R6, R5, 0x1, R6 ;  /* 0x0000000105064824 */ /* 0x001fca00078e0206 */
[----:B------:R-:W0:Y:S01]  /*1f1d0*/  SHFL.UP P4, R9, R6, 0x10, RZ ;  /* 0x0600000006097989 */ /* 0x000e2200000800ff */
[----:B------:R-:W-:Y:S02]  /*1f1e0*/  UMOV UR4, 0x400 ;  /* 0x0000040000047882 */ /* 0x000fe40000000000 */
[----:B---3--:R-:W-:Y:S01]  /*1f1f0*/  ULEA UR4, UR5, UR4, 0x18 ;  /* 0x0000000405047291 */ /* 0x008fe2000f8ec0ff */
[----:B--2---:R-:W-:Y:S02]  /*1f200*/  SHF.R.U32.HI R16, RZ, 0x5, R20 ;  /* 0x00000005ff107819 */ /* 0x004fe40000011614 */
[----:B0-----:R-:W-:Y:S02]  /*1f210*/  @P4 IADD3 R9, PT, PT, R6, R9, RZ ;  /* 0x0000000906094210 */ /* 0x001fe40007ffe0ff */
[----:B-1----:R-:W-:-:S13]  /*1f220*/  ISETP.NE.AND P4, PT, R54, 0x1f, PT ;  /* 0x0000001f3600780c */ /* 0x002fda0003f85270 */
[----:B------:R-:W-:-:S05]  /*1f230*/  @!P4 LEA R8, R16, UR4, 0x2 ;  /* 0x000000041008cc11 */ /* 0x000fca000f8e10ff */
[----:B------:R-:W-:Y:S01]  /*1f240*/  @!P4 STS [R8], R9 ;  /* 0x000000090800c388 */ /* 0x000fe20000000800 */
[----:B------:R-:W-:Y:S01]  /*1f250*/  BAR.SYNC.DEFER_BLOCKING 0x0 ;  /* 0x0000000000007b1d */ /* 0x000fe20000010000 */
[----:B------:R-:W-:-:S05]  /*1f260*/  IMAD.IADD R2, R9, 0x1, -R2 ;  /* 0x0000000109027824 */ /* 0x000fca00078e0a02 */
[----:B------:R-:W0:Y:S04]  /*1f270*/  LDS.128 R4, [UR4] ;  /* 0x00000004ff047984 */ /* 0x000e280008000c00 */
[----:B------:R-:W1:Y:S01]  /*1f280*/  LDS.128 R8, [UR4+0x10] ;  /* 0x00001004ff087984 */ /* 0x000e620008000c00 */
[----:B------:R-:W-:-:S03]  /*1f290*/  ISETP.NE.AND P4, PT, R54, RZ, PT ;  /* 0x000000ff3600720c */ /* 0x000fc60003f85270 */
[----:B------:R-:W2:Y:S01]  /*1f2a0*/  LDS.128 R12, [UR4+0x20] ;  /* 0x00002004ff0c7984 */ /* 0x000ea20008000c00 */
[----:B------:R-:W-:Y:S02]  /*1f2b0*/  SEL R24, R2, RZ, P4 ;  /* 0x000000ff02187207 */ /* 0x000fe40002000000 */
[----:B------:R-:W-:Y:S01]  /*1f2c0*/  ISETP.NE.AND P4, PT, R16, 0x2, PT ;  /* 0x000000021000780c */ /* 0x000fe20003f85270 */
[----:B0-----:R-:W-:-:S05]  /*1f2d0*/  IMAD.IADD R3, R4, 0x1, R5 ;  /* 0x0000000104037824 */ /* 0x001fca00078e0205 */
[----:B------:R-:W-:Y:S02]  /*1f2e0*/  SEL R2, R3, R4, !P4 ;  /* 0x0000000403027207 */ /* 0x000fe40006000000 */
[----:B------:R-:W-:Y:S02]  /*1f2f0*/  IADD3 R3, PT, PT, R6, R3, RZ ;  /* 0x0000000306037210 */ /* 0x000fe40007ffe0ff */
[----:B------:R-:W-:-:S04]  /*1f300*/  ISETP.NE.AND P4, PT, R16, 0x3, PT ;  /* 0x000000031000780c */ /* 0x000fc80003f85270 */
[----:B------:R-:W-:Y:S01]  /*1f310*/  SEL R2, R3, R2, !P4 ;  /* 0x0000000203027207 */ /* 0x000fe20006000000 */
[----:B------:R-:W-:Y:S01]  /*1f320*/  IMAD.IADD R3, R7, 0x1, R3 ;  /* 0x0000000107037824 */ /* 0x000fe200078e0203 */
[----:B------:R-:W-:-:S04]  /*1f330*/  ISETP.NE.AND P4, PT, R16, 0x4, PT ;  /* 0x000000041000780c */ /* 0x000fc80003f85270 */
[C---:B------:R-:W-:Y:S01]  /*1f340*/  SEL R2, R3.reuse, R2, !P4 ;  /* 0x0000000203027207 */ /* 0x040fe20006000000 */
[----:B-1----:R-:W-:Y:S01]  /*1f350*/  IMAD.IADD R3, R3, 0x1, R8 ;  /* 0x0000000103037824 */ /* 0x002fe200078e0208 */
[----:B------:R-:W-:-:S04]  /*1f360*/  ISETP.NE.AND P4, PT, R16, 0x5, PT ;  /* 0x000000051000780c */ /* 0x000fc80003f85270 */
[----:B------:R-:W-:Y:S02]  /*1f370*/  SEL R2, R3, R2, !P4 ;  /* 0x0000000203027207 */ /* 0x000fe40006000000 */
[----:B------:R-:W-:Y:S02]  /*1f380*/  IADD3 R3, PT, PT, R9, R3, RZ ;  /* 0x0000000309037210 */ /* 0x000fe40007ffe0ff */
[----:B------:R-:W-:-:S04]  /*1f390*/  ISETP.NE.AND P4, PT, R16, 0x6, PT ;  /* 0x000000061000780c */ /* 0x000fc80003f85270 */
[----:B------:R-:W-:Y:S01]  /*1f3a0*/  SEL R2, R3, R2, !P4 ;  /* 0x0000000203027207 */ /* 0x000fe20006000000 */
[----:B------:R-:W-:Y:S01]  /*1f3b0*/  IMAD.IADD R3, R10, 0x1, R3 ;  /* 0x000000010a037824 */ /* 0x000fe200078e0203 */
[----:B------:R-:W-:-:S04]  /*1f3c0*/  ISETP.NE.AND P4, PT, R16, 0x7, PT ;  /* 0x000000071000780c */ /* 0x000fc80003f85270 */
[----:B------:R-:W-:Y:S01]  /*1f3d0*/  SEL R2, R3, R2, !P4 ;  /* 0x0000000203027207 */ /* 0x000fe20006000000 */
[----:B------:R-:W-:Y:S01]  /*1f3e0*/  IMAD.IADD R3, R11, 0x1, R3 ;  /* 0x000000010b037824 */ /* 0x000fe200078e0203 */
[----:B------:R-:W-:-:S04]  /*1f3f0*/  ISETP.NE.AND P4, PT, R16, 0x8, PT ;  /* 0x000000081000780c */ /* 0x000fc80003f85270 */
[C---:B------:R-:W-:Y:S02]  /*1f400*/  SEL R2, R3.reuse, R2, !P4 ;  /* 0x0000000203027207 */ /* 0x040fe40006000000 */
[----:B--2---:R-:W-:Y:S02]  /*1f410*/  IADD3 R3, PT, PT, R3, R12, RZ ;  /* 0x0000000c03037210 */ /* 0x004fe40007ffe0ff */
[----:B------:R-:W-:-:S04]  /*1f420*/  ISETP.NE.AND P4, PT, R16, 0x9, PT ;  /* 0x000000091000780c */ /* 0x000fc80003f85270 */
[----:B------:R-:W-:Y:S01]  /*1f430*/  SEL R2, R3, R2, !P4 ;  /* 0x0000000203027207 */ /* 0x000fe20006000000 */
[----:B------:R-:W-:Y:S01]  /*1f440*/  IMAD.IADD R3, R13, 0x1, R3 ;  /* 0x000000010d037824 */ /* 0x000fe200078e0203 */
[----:B------:R-:W-:-:S04]  /*1f450*/  ISETP.NE.AND P4, PT, R16, 0xa, PT ;  /* 0x0000000a1000780c */ /* 0x000fc80003f85270 */
[----:B------:R-:W-:Y:S01]  /*1f460*/  SEL R2, R3, R2, !P4 ;  /* 0x0000000203027207 */ /* 0x000fe20006000000 */
[----:B------:R-:W-:Y:S01]  /*1f470*/  IMAD.IADD R3, R14, 0x1, R3 ;  /* 0x000000010e037824 */ /* 0x000fe200078e0203 */
[----:B------:R-:W-:-:S04]  /*1f480*/  ISETP.NE.AND P4, PT, R16, 0xb, PT ;  /* 0x0000000b1000780c */ /* 0x000fc80003f85270 */
[----:B------:R-:W-:Y:S02]  /*1f490*/  SEL R2, R3, R2, !P4 ;  /* 0x0000000203027207 */ /* 0x000fe40006000000 */
[----:B------:R-:W-:-:S04]  /*1f4a0*/  ISETP.GE.U32.AND P4, PT, R20, 0x20, PT ;  /* 0x000000201400780c */ /* 0x000fc80003f86070 */
[----:B------:R-:W-:Y:S02]  /*1f4b0*/  SEL R21, R2, RZ, P4 ;  /* 0x000000ff02157207 */ /* 0x000fe40002000000 */
[----:B------:R-:W-:-:S13]  /*1f4c0*/  ISETP.NE.AND P4, PT, R20, RZ, PT ;  /* 0x000000ff1400720c */ /* 0x000fda0003f85270 */
[----:B------:R-:W0:Y:S01]  /*1f4d0*/  @!P4 LDC.64 R16, c[0x0][0x3a0] ;  /* 0x0000e800ff10cb82 */ /* 0x000e220000000a00 */
[----:B------:R-:W-:Y:S01]  /*1f4e0*/  IMAD.IADD R21, R21, 0x1, R24 ;  /* 0x0000000115157824 */ /* 0x000fe200078e0218 */
[----:B------:R-:W-:Y:S01]  /*1f4f0*/  @!P4 MOV R2, 0x65 ;  /* 0x000000650002c802 */ /* 0x000fe20000000f00 */
[----:B------:R-:W-:-:S03]  /*1f500*/  IMAD.IADD R3, R15, 0x1, R3 ;  /* 0x000000010f037824 */ /* 0x000fc600078e0203 */
[----:B------:R-:W-:-:S05]  /*1f510*/  IADD3 R31, PT, PT, R19, R21, RZ ;  /* 0x00000015131f7210 */ /* 0x000fca0007ffe0ff */
[----:B------:R-:W-:-:S04]  /*1f520*/  IMAD.IADD R33, R28, 0x1, R31 ;  /* 0x000000011c217824 */ /* 0x000fc800078e021f */
[----:B------:R-:W-:Y:S01]  /*1f530*/  IMAD.IADD R35, R23, 0x1, R33 ;  /* 0x0000000117237824 */ /* 0x000fe200078e0221 */
[----:B0-----:R0:W-:Y:S01]  /*1f540*/  @!P4 ST.E.64.STRONG.GPU desc[UR12][R16.64+0x100], R2 ;  /* 0x000100021000c985 */ /* 0x0011e2000c10fb0c */
[----:B------:R-:W-:-:S03]  /*1f550*/  ISETP.GT.AND P4, PT, R3, 0x180, PT ;  /* 0x000001800300780c */ /* 0x000fc60003f84270 */
[----:B------:R-:W-:-:S05]  /*1f560*/  IADD3 R37, PT, PT, R25, R35, RZ ;  /* 0x0000002319257210 */ /* 0x000fca0007ffe0ff */
[----:B------:R-:W-:Y:S01]  /*1f570*/  IMAD.IADD R39, R27, 0x1, R37 ;  /* 0x000000011b277824 */ /* 0x000fe200078e0225 */
[----:B------:R-:W-:Y:S01]  /*1f580*/  IADD3 R23, PT, PT, R26, R21, RZ ;  /* 0x000000151a177210 */ /* 0x000fe20007ffe0ff */
[--C-:B------:R-:W-:Y:S02]  /*1f590*/  IMAD.IADD R19, R38, 0x1, R21.reuse ;  /* 0x0000000126137824 */ /* 0x100fe400078e0215 */
[--C-:B------:R-:W-:Y:S01]  /*1f5a0*/  IMAD.IADD R25, R22, 0x1, R21.reuse ;  /* 0x0000000116197824 */ /* 0x100fe200078e0215 */
[----:B------:R-:W-:Y:S01]  /*1f5b0*/  IADD3 R29, PT, PT, R29, R39, RZ ;  /* 0x000000271d1d7210 */ /* 0x000fe20007ffe0ff */
[----:B------:R-:W-:Y:S01]  /*1f5c0*/  IMAD.IADD R27, R18, 0x1, R21 ;  /* 0x00000001121b7824 */ /* 0x000fe200078e0215 */
[----:B0-----:R-:W-:Y:S06]  /*1f5d0*/  @P4 BRA `(.L_x_332) ;  /* 0x0000000800a84947 */ /* 0x001fec0003800000 */
[----:B------:R-:W0:Y:S01]  /*1f5e0*/  LDCU.U8 UR6, c[0x0][0x3d8] ;  /* 0x00007b00ff0677ac */ /* 0x000e220008000000 */
[----:B------:R-:W-:Y:S04]  /*1f5f0*/  BSSY.RECONVERGENT B0, `(.L_x_333) ;  /* 0x000000e000007945 */ /* 0x000fe80003800200 */
[----:B------:R-:W-:Y:S05]  /*1f600*/  @!P1 BRA `(.L_x_334) ;  /* 0x0000000000309947 */ /* 0x000fea0003800000 */
[----:B0-----:R-:W-:Y:S01]  /*1f610*/  UISETP.NE.AND UP0, UPT, UR6, URZ, UPT ;  /* 0x000000ff0600728c */ /* 0x001fe2000bf05270 */
[----:B------:R-:W-:-:S08]  /*1f620*/  CS2R R2, SRZ ;  /* 0x0000000000027805 */ /* 0x000fd0000001ff00 */
[----:B------:R-:W-:Y:S05]  /*1f630*/  BRA.U UP0, `(.L_x_335) ;  /* 0x0000000100087547 */ /* 0x000fea000b800000 */
[----:B------:R-:W0:Y:S02]  /*1f640*/  LDC.64 R2, c[0x0][0x3f0] ;  /* 0x0000fc00ff027b82 */ /* 0x000e240000000a00 */
[----:B0-----:R-:W5:Y:S02]  /*1f650*/  LDG.E.64 R2, desc[UR12][R2.64] ;  /* 0x0000000c02027981 */ /* 0x001f64000c1e1b00 */
.L_x_335:
[----:B------:R-:W2:Y:S01]  /*1f660*/  LDL.LU.64 R6, [R1+0x300] ;  /* 0x0003000001067983 */ /* 0x000ea20000300a00 */
[----:B------:R-:W0:Y:S01]  /*1f670*/  LDCU.64 UR4, c[0x0][0x390] ;  /* 0x00007200ff0477ac */ /* 0x000e220008000a00 */
[----:B-----5:R-:W-:-:S04]  /*1f680*/  IADD3 R4, P1, PT, R21, R2, RZ ;  /* 0x0000000215047210 */ /* 0x020fc80007f3e0ff */
[----:B------:R-:W-:Y:S02]  /*1f690*/  LEA.HI.X.SX32 R3, R21, R3, 0x1, P1 ;  /* 0x0000000315037211 */ /* 0x000fe400008f0eff */
[----:B0-----:R-:W-:-:S04]  /*1f6a0*/  LEA R2, P1, R4, UR4, 0x3 ;  /* 0x0000000404027c11 */ /* 0x001fc8000f8218ff */
[----:B------:R-:W-:-:S05]  /*1f6b0*/  LEA.HI.X R3, R4, UR5, R3, 0x3, P1 ;  /* 0x0000000504037c11 */ /* 0x000fca00088f1c03 */
[----:B--2---:R1:W-:Y:S04]  /*1f6c0*/  STG.E.64 desc[UR12][R2.64], R6 ;  /* 0x0000000602007986 */ /* 0x0043e8000c101b0c */
.L_x_334:
[----:B0-----:R-:W-:Y:S05]  /*1f6d0*/  BSYNC.RECONVERGENT B0 ;  /* 0x0000000000007941 */ /* 0x001fea0003800200 */
.L_x_333:
[----:B------:R-:W-:Y:S01]  /*1f6e0*/  LOP3.LUT P1, RZ, R0, 0x2, RZ, 0xc0, !PT ;  /* 0x0000000200ff7812 */ /* 0x000fe2000782c0ff */
[----:B------:R-:W-:-:S12]  /*1f6f0*/  BSSY.RECONVERGENT B0, `(.L_x_336) ;  /* 0x000000e000007945 */ /* 0x000fd80003800200 */
[----:B------:R-:W-:Y:S05]  /*1f700*/  @!P1 BRA `(.L_x_337) ;  /* 0x0000000000309947 */ /* 0x000fea0003800000 */
[----:B------:R-:W-:Y:S01]  /*1f710*/  UISETP.NE.AND UP0, UPT, UR6, URZ, UPT ;  /* 0x000000ff0600728c */ /* 0x000fe2000bf05270 */
[----:B-1----:R-:W-:-:S08]  /*1f720*/  CS2R R2, SRZ ;  /* 0x0000000000027805 */ /* 0x002fd0000001ff00 */
[----:B------:R-:W-:Y:S05]  /*1f730*/  BRA.U UP0, `(.L_x_338) ;  /* 0x0000000100087547 */ /* 0x000fea000b800000 */
[----:B------:R-:W0:Y:S02]  /*1f740*/  LDC.64 R2, c[0x0][0x3f0] ;  /* 0x0000fc00ff027b82 */ /* 0x000e240000000a00 */
[----:B0-----:R-:W5:Y:S02]  /*1f750*/  LDG.E.64 R2, desc[UR12][R2.64] ;  /* 0x0000000c02027981 */ /* 0x001f64000c1e1b00 */
.L_x_338:
[----:B------:R-:W2:Y:S01]  /*1f760*/  LDL.LU.64 R6, [R1+0x2f8] ;  /* 0x0002f80001067983 */ /* 0x000ea20000300a00 */
[----:B------:R-:W0:Y:S01]  /*1f770*/  LDCU.64 UR4, c[0x0][0x390] ;  /* 0x00007200ff0477ac */ /* 0x000e220008000a00 */
[----:B-----5:R-:W-:-:S04]  /*1f780*/  IADD3 R4, P1, PT, R19, R2, RZ ;  /* 0x0000000213047210 */ /* 0x020fc80007f3e0ff */
[----:B------:R-:W-:Y:S02]  /*1f790*/  LEA.HI.X.SX32 R3, R19, R3, 0x1, P1 ;  /* 0x0000000313037211 */ /* 0x000fe400008f0eff */
[----:B0-----:R-:W-:-:S04]  /*1f7a0*/  LEA R2, P1, R4, UR4, 0x3 ;  /* 0x0000000404027c11 */ /* 0x001fc8000f8218ff */
[----:B------:R-:W-:-:S05]  /*1f7b0*/  LEA.HI.X R3, R4, UR5, R3, 0x3, P1 ;  /* 0x0000000504037c11 */ /* 0x000fca00088f1c03 */
[----:B--2---:R0:W-:Y:S04]  /*1f7c0*/  STG.E.64 desc[UR12][R2.64], R6 ;  /* 0x0000000602007986 */ /* 0x0041e8000c101b0c */
.L_x_337:
[----:B------:R-:W-:Y:S05]  /*1f7d0*/  BSYNC.RECONVERGENT B0 ;  /* 0x0000000000007941 */ /* 0x000fea0003800200 */
.L_x_336:
[----:B------:R-:W-:Y:S01]  /*1f7e0*/  LOP3.LUT P1, RZ, R0, 0x4, RZ, 0xc0, !PT ;  /* 0x0000000400ff7812 */ /* 0x000fe2000782c0ff */
[----:B------:R-:W-:-:S12]  /*1f7f0*/  BSSY.RECONVERGENT B0, `(.L_x_339) ;  /* 0x000000e000007945 */ /* 0x000fd80003800200 */
[----:B------:R-:W-:Y:S05]  /*1f800*/  @!P1 BRA `(.L_x_340) ;  /* 0x0000000000309947 */ /* 0x000fea0003800000 */
[----:B------:R-:W-:Y:S01]  /*1f810*/  UISETP.NE.AND UP0, UPT, UR6, URZ, UPT ;  /* 0x000000ff0600728c */ /* 0x000fe2000bf05270 */
[----:B01----:R-:W-:-:S08]  /*1f820*/  CS2R R2, SRZ ;  /* 0x0000000000027805 */ /* 0x003fd0000001ff00 */
[----:B------:R-:W-:Y:S05]  /*1f830*/  BRA.U UP0, `(.L_x_341) ;  /* 0x0000000100087547 */ /* 0x000fea000b800000 */
[----:B------:R-:W0:Y:S02]  /*1f840*/  LDC.64 R2, c[0x0][0x3f0] ;  /* 0x0000fc00ff027b82 */ /* 0x000e240000000a00 */
[----:B0-----:R-:W5:Y:S02]  /*1f850*/  LDG.E.64 R2, desc[UR12][R2.64] ;  /* 0x0000000c02027981 */ /* 0x001f64000c1e1b00 */
.L_x_341:
[----:B------:R-:W2:Y:S01]  /*1f860*/  LDL.LU.64 R6, [R1+0x2f0] ;  /* 0x0002f00001067983 */ /* 0x000ea20000300a00 */
[----:B------:R-:W0:Y:S01]  /*1f870*/  LDCU.64 UR4, c[0x0][0x390] ;  /* 0x00007200ff0477ac */ /* 0x000e220008000a00 */
[----:B-----5:R-:W-:-:S04]  /*1f880*/  IADD3 R4, P1, PT, R23, R2, RZ ;  /* 0x0000000217047210 */ /* 0x020fc80007f3e0ff */
[----:B------:R-:W-:Y:S02]  /*1f890*/  LEA.HI.X.SX32 R3, R23, R3, 0x1, P1 ;  /* 0x0000000317037211 */ /* 0x000fe400008f0eff */
[----:B0-----:R-:W-:-:S04]  /*1f8a0*/  LEA R2, P1, R4, UR4, 0x3 ;  /* 0x0000000404027c11 */ /* 0x001fc8000f8218ff */
[----:B------:R-:W-:-:S05]  /*1f8b0*/  LEA.HI.X R3, R4, UR5, R3, 0x3, P1 ;  /* 0x0000000504037c11 */ /* 0x000fca00088f1c03 */
[----:B--2---:R2:W-:Y:S04]  /*1f8c0*/  STG.E.64 desc[UR12][R2.64], R6 ;  /* 0x0000000602007986 */ /* 0x0045e8000c101b0c */
.L_x_340:
[----:B------:R-:W-:Y:S05]  /*1f8d0*/  BSYNC.RECONVERGENT B0 ;  /* 0x0000000000007941 */ /* 0x000fea0003800200 */
.L_x_339:
[----:B------:R-:W-:Y:S01]  /*1f8e0*/  LOP3.LUT P1, RZ, R0, 0x8, RZ, 0xc0, !PT ;  /* 0x0000000800ff7812 */ /* 0x000fe2000782c0ff */
[----:B------:R-:W-:-:S12]  /*1f8f0*/  BSSY.RECONVERGENT B0, `(.L_x_342) ;  /* 0x000000e000007945 */ /* 0x000fd80003800200 */
[----:B------:R-:W-:Y:S05]  /*1f900*/  @!P1 BRA `(.L_x_343) ;  /* 0x0000000000309947 */ /* 0x000fea0003800000 */
[----:B------:R-:W-:Y:S01]  /*1f910*/  UISETP.NE.AND UP0, UPT, UR6, URZ, UPT ;  /* 0x000000ff0600728c */ /* 0x000fe2000bf05270 */
[----:B012---:R-:W-:-:S08]  /*1f920*/  CS2R R2, SRZ ;  /* 0x0000000000027805 */ /* 0x007fd0000001ff00 */
[----:B------:R-:W-:Y:S05]  /*1f930*/  BRA.U UP0, `(.L_x_344) ;  /* 0x0000000100087547 */ /* 0x000fea000b800000 */
[----:B------:R-:W0:Y:S02]  /*1f940*/  LDC.64 R2, c[0x0][0x3f0] ;  /* 0x0000fc00ff027b82 */ /* 0x000e240000000a00 */
[----:B0-----:R-:W5:Y:S02]  /*1f950*/  LDG.E.64 R2, desc[UR12][R2.64] ;  /* 0x0000000c02027981 */ /* 0x001f64000c1e1b00 */
.L_x_344:
[----:B------:R-:W2:Y:S01]  /*1f960*/  LDL.LU.64 R6, [R1+0x2e8] ;  /* 0x0002e80001067983 */ /* 0x000ea20000300a00 */
[----:B------:R-:W0:Y:S01]  /*1f970*/  LDCU.64 UR4, c[0x0][0x390] ;  /* 0x00007200ff0477ac */ /* 0x000e220008000a00 */
[----:B-----5:R-:W-:-:S04]  /*1f980*/  IADD3 R4, P1, PT, R25, R2, RZ ;  /* 0x0000000219047210 */ /* 0x020fc80007f3e0ff */
[----:B------:R-:W-:Y:S02]  /*1f990*/  LEA.HI.X.SX32 R3, R25, R3, 0x1, P1 ;  /* 0x0000000319037211 */ /* 0x000fe400008f0eff */
[----:B0-----:R-:W-:-:S04]  /*1f9a0*/  LEA R2, P1, R4, UR4, 0x3 ;  /* 0x0000000404027c11 */ /* 0x001fc8000f8218ff */
[----:B------:R-:W-:-:S05]  /*1f9b0*/  LEA.HI.X R3, R4, UR5, R3, 0x3, P1 ;  /* 0x0000000504037c11 */ /* 0x000fca00088f1c03 */
[----:B--2---:R3:W-:Y:S04]  /*1f9c0*/  STG.E.64 desc[UR12][R2.64], R6 ;  /* 0x0000000602007986 */ /* 0x0047e8000c101b0c */
.L_x_343:
[----:B------:R-:W-:Y:S05]  /*1f9d0*/  BSYNC.RECONVERGENT B0 ;  /* 0x0000000000007941 */ /* 0x000fea0003800200 */
.L_x_342:
[----:B------:R-:W-:Y:S01]  /*1f9e0*/  LOP3.LUT P1, RZ, R0, 0x10, RZ, 0xc0, !PT ;  /* 0x0000001000ff7812 */ /* 0x000fe2000782c0ff */
[----:B------:R-:W-:-:S12]  /*1f9f0*/  BSSY.RECONVERGENT B0, `(.L_x_345) ;  /* 0x000000e000007945 */ /* 0x000fd80003800200 */
[----:B------:R-:W-:Y:S05]  /*1fa00*/  @!P1 BRA `(.L_x_346) ;  /* 0x0000000000309947 */ /* 0x000fea0003800000 */
[----:B------:R-:W-:Y:S01]  /*1fa10*/  UISETP.NE.AND UP0, UPT, UR6, URZ, UPT ;  /* 0x000000ff0600728c */ /* 0x000fe2000bf05270 */
[----:B0123--:R-:W-:Y:S01]  /*1fa20*/  CS2R R2, SRZ ;  /* 0x0000000000027805 */ /* 0x00ffe2000001ff00 */
[----:B------:R-:W0:Y:S07]  /*1fa30*/  LDCU.64 UR4, c[0x0][0x390] ;  /* 0x00007200ff0477ac */ /* 0x000e2e0008000a00 */
[----:B------:R-:W-:Y:S05]  /*1fa40*/  BRA.U UP0, `(.L_x_347) ;  /* 0x0000000100087547 */ /* 0x000fea000b800000 */
[----:B------:R-:W1:Y:S02]  /*1fa50*/  LDC.64 R2, c[0x0][0x3f0] ;  /* 0x0000fc00ff027b82 */ /* 0x000e640000000a00 */
[----:B-1----:R-:W5:Y:S02]  /*1fa60*/  LDG.E.64 R2, desc[UR12][R2.64] ;  /* 0x0000000c02027981 */ /* 0x002f64000c1e1b00 */
.L_x_347:
[----:B------:R-:W2:Y:S01]  /*1fa70*/  LDL.LU.64 R6, [R1+0x2e0] ;  /* 0x0002e00001067983 */ /* 0x000ea20000300a00 */
[----:B-----5:R-:W-:-:S04]  /*1fa80*/  IADD3 R4, P1, PT, R27, R2, RZ ;  /* 0x000000021b047210 */ /* 0x020fc80007f3e0ff */
[----:B------:R-:W-:Y:S02]  /*1fa90*/  LEA.HI.X.SX32 R3, R27, R3, 0x1, P1 ;  /* 0x000000031b037211 */ /* 0x000fe400008f0eff */
[----:B0-----:R-:W-:-:S04]  /*1faa0*/  LEA R2, P1, R4, UR4, 0x3 ;  /* 0x0000000404027c11 */ /* 0x001fc8000f8218ff */
[----:B------:R-:W-:-:S05]  /*1fab0*/  LEA.HI.X R3, R4, UR5, R3, 0x3, P1 ;  /* 0x0000000504037c11 */ /* 0x000fca00088f1c03 */
[----:B--2---:R4:W-:Y:S04]  /*1fac0*/  STG.E.64 desc[UR12][R2.64], R6 ;  /* 0x0000000602007986 */ /* 0x0049e8000c101b0c */
.L_x_346:
[----:B------:R-:W-:Y:S05]  /*1fad0*/  BSYNC.RECONVERGENT B0 ;  /* 0x0000000000007941 */ /* 0x000fea0003800200 */
.L_x_345:
[----:B------:R-:W-:Y:S01]  /*1fae0*/  LOP3.LUT P1, RZ, R0, 0x1, RZ, 0xc0, !PT ;  /* 0x0000000100ff7812 */ /* 0x000fe2000782c0ff */
[----:B------:R-:W-:-:S12]  /*1faf0*/  BSSY.RECONVERGENT B0, `(.L_x_348) ;  /* 0x000000e000007945 */ /* 0x000fd80003800200 */
[----:B------:R-:W-:Y:S05]  /*1fb00*/  @!P1 BRA `(.L_x_349) ;  /* 0x0000000000309947 */ /* 0x000fea0003800000 */
[----:B------:R-:W-:Y:S01]  /*1fb10*/  UISETP.NE.AND UP0, UPT, UR6, URZ, UPT ;  /* 0x000000ff0600728c */ /* 0x000fe2000bf05270 */
[----:B01234-:R-:W-:Y:S01]  /*1fb20*/  CS2R R2, SRZ ;  /* 0x0000000000027805 */ /* 0x01ffe2000001ff00 */
[----:B------:R-:W0:Y:S07]  /*1fb30*/  LDCU.64 UR4, c[0x0][0x390] ;  /* 0x00007200ff0477ac */ /* 0x000e2e0008000a00 */
[----:B------:R-:W-:Y:S05]  /*1fb40*/  BRA.U UP0, `(.L_x_350) ;  /* 0x0000000100087547 */ /* 0x000fea000b800000 */
[----:B------:R-:W1:Y:S02]  /*1fb50*/  LDC.64 R2, c[0x0][0x3f0] ;  /* 0x0000fc00ff027b82 */ /* 0x000e640000000a00 */
[----:B-1----:R-:W5:Y:S02]  /*1fb60*/  LDG.E.64 R2, desc[UR12][R2.64] ;  /* 0x0000000c02027981 */ /* 0x002f64000c1e1b00 */
.L_x_350:
[----:B------:R-:W2:Y:S01]  /*1fb70*/  LDL.LU.64 R4, [R1+0x2d8] ;  /* 0x0002d80001047983 */ /* 0x000ea20000300a00 */
[----:B-----5:R-:W-:-:S04]  /*1fb80*/  IADD3 R0, P1, PT, R31, R2, RZ ;  /* 0x000000021f007210 */ /* 0x020fc80007f3e0ff */
[----:B------:R-:W-:Y:S02]  /*1fb90*/  LEA.HI.X.SX32 R3, R31, R3, 0x1, P1 ;  /* 0x000000031f037211 */ /* 0x000fe400008f0eff */
[----:B0-----:R-:W-:-:S04]  /*1fba0*/  LEA R2, P1, R0, UR4, 0x3 ;  /* 0x0000000400027c11 */ /* 0x001fc8000f8218ff */
[----:B------:R-:W-:-:S05]  /*1fbb0*/  LEA.HI.X R3, R0, UR5, R3, 0x3, P1 ;  /* 0x0000000500037c11 */ /* 0x000fca00088f1c03 */
[----:B--2---:R0:W-:Y:S04]  /*1fbc0*/  STG.E.64 desc[UR12][R2.64], R4 ;  /* 0x0000000402007986 */ /* 0x0041e8000c101b0c */
.L_x_349:
[----:B------:R-:W-:Y:S05]  /*1fbd0*/  BSYNC.RECONVERGENT B0 ;  /* 0x0000000000007941 */ /* 0x000fea0003800200 */
.L_x_348:
[----:B------:R-:W-:Y:S04]  /*1fbe0*/  BSSY.RECONVERGENT B0, `(.L_x_351) ;  /* 0x000000e000007945 */ /* 0x000fe80003800200 */
[----:B------:R-:W-:Y:S05]  /*1fbf0*/  @!P6 BRA `(.L_x_352) ;  /* 0x000000000030e947 */ /* 0x000fea0003800000 */
[----:B------:R-:W-:Y:S01]  /*1fc00*/  UISETP.NE.AND UP0, UPT, UR6, URZ, UPT ;  /* 0x000000ff0600728c */ /* 0x000fe2000bf05270 */
[----:B01234-:R-:W-:Y:S01]  /*1fc10*/  CS2R R2, SRZ ;  /* 0x0000000000027805 */ /* 0x01ffe2000001ff00 */
[----:B------:R-:W0:Y:S07]  /*1fc20*/  LDCU.64 UR4, c[0x0][0x390] ;  /* 0x00007200ff0477ac */ /* 0x000e2e0008000a00 */
[----:B------:R-:W-:Y:S05]  /*1fc30*/  BRA.U UP0, `(.L_x_353) ;  /* 0x0000000100087547 */ /* 0x000fea000b800000 */
[----:B------:R-:W1:Y:S02]  /*1fc40*/  LDC.64 R2, c[0x0][0x3f0] ;  /* 0x0000fc00ff027b82 */ /* 0x000e640000000a00 */
[----:B-1----:R-:W5:Y:S02]  /*1fc50*/  LDG.E.64 R2, desc[UR12][R2.64] ;  /* 0x0000000c02027981 */ /* 0x002f64000c1e1b00 */
.L_x_353:
[----:B------:R-:W2:Y:S01]  /*1fc60*/  LDL.LU.64 R4, [R1+0x2d0] ;  /* 0x0002d00001047983 */ /* 0x000ea20000300a00 */
[----:B-----5:R-:W-:-:S04]  /*1fc70*/  IADD3 R0, P1, PT, R33, R2, RZ ;  /* 0x0000000221007210 */ /* 0x020fc80007f3e0ff */
[----:B------:R-:W-:Y:S02]  /*1fc80*/  LEA.HI.X.SX32 R3, R33, R3, 0x1, P1 ;  /* 0x0000000321037211 */ /* 0x000fe400008f0eff */
[----:B0-----:R-:W-:-:S04]  /*1fc90*/  LEA R2, P1, R0, UR4, 0x3 ;  /* 0x0000000400027c11 */ /* 0x001fc8000f8218ff */
[----:B------:R-:W-:-:S05]  /*1fca0*/  LEA.HI.X R3, R0, UR5, R3, 0x3, P1 ;  /* 0x0000000500037c11 */ /* 0x000fca00088f1c03 */
[----:B--2---:R0:W-:Y:S04]  /*1fcb0*/  STG.E.64 desc[UR12][R2.64], R4 ;  /* 0x0000000402007986 */ /* 0x0041e8000c101b0c */
.L_x_352:
[----:B------:R-:W-:Y:S05]  /*1fcc0*/  BSYNC.RECONVERGENT B0 ;  /* 0x0000000000007941 */ /* 0x000fea0003800200 */
.L_x_351:
        /* <DEDUP_REMOVED lines=8> */
.L_x_356:
[----:B------:R-:W2:Y:S01]  /*1fd50*/  LDL.LU.64 R4, [R1+0x2c8] ;  /* 0x0002c80001047983 */ /* 0x000ea20000300a00 */
[----:B-----5:R-:W-:-:S04]  /*1fd60*/  IADD3 R0, P1, PT, R35, R2, RZ ;  /* 0x0000000223007210 */ /* 0x020fc80007f3e0ff */
[----:B------:R-:W-:Y:S02]  /*1fd70*/  LEA.HI.X.SX32 R3, R35, R3, 0x1, P1 ;  /* 0x0000000323037211 */ /* 0x000fe400008f0eff */
[----:B0-----:R-:W-:-:S04]  /*1fd80*/  LEA R2, P1, R0, UR4, 0x3 ;  /* 0x0000000400027c11 */ /* 0x001fc8000f8218ff */
[----:B------:R-:W-:-:S05]  /*1fd90*/  LEA.HI.X R3, R0, UR5, R3, 0x3, P1 ;  /* 0x0000000500037c11 */ /* 0x000fca00088f1c03 */
[----:B--2---:R0:W-:Y:S04]  /*1fda0*/  STG.E.64 desc[UR12][R2.64], R4 ;  /* 0x0000000402007986 */ /* 0x0041e8000c101b0c */
.L_x_355:
[----:B------:R-:W-:Y:S05]  /*1fdb0*/  BSYNC.RECONVERGENT B0 ;  /* 0x0000000000007941 */ /* 0x000fea0003800200 */
.L_x_354:
        /* <DEDUP_REMOVED lines=8> */
.L_x_359:
[----:B------:R-:W2:Y:S01]  /*1fe40*/  LDL.LU.64 R4, [R1+0x2c0] ;  /* 0x0002c00001047983 */ /* 0x000ea20000300a00 */
[----:B-----5:R-:W-:-:S04]  /*1fe50*/  IADD3 R0, P1, PT, R37, R2, RZ ;  /* 0x0000000225007210 */ /* 0x020fc80007f3e0ff */
[----:B------:R-:W-:Y:S02]  /*1fe60*/  LEA.HI.X.SX32 R3, R37, R3, 0x1, P1 ;  /* 0x0000000325037211 */ /* 0x000fe400008f0eff */
[----:B0-----:R-:W-:-:S04]  /*1fe70*/  LEA R2, P1, R0, UR4, 0x3 ;  /* 0x0000000400027c11 */ /* 0x001fc8000f8218ff */
[----:B------:R-:W-:-:S05]  /*1fe80*/  LEA.HI.X R3, R0, UR5, R3, 0x3, P1 ;  /* 0x0000000500037c11 */ /* 0x000fca00088f1c03 */
[----:B--2---:R0:W-:Y:S04]  /*1fe90*/  STG.E.64 desc[UR12][R2.64], R4 ;  /* 0x0000000402007986 */ /* 0x0041e8000c101b0c */
.L_x_358:
[----:B------:R-:W-:Y:S05]  /*1fea0*/  BSYNC.RECONVERGENT B0 ;  /* 0x0000000000007941 */ /* 0x000fea0003800200 */
.L_x_357:
        /* <DEDUP_REMOVED lines=8> */
.L_x_362:
[----:B------:R-:W2:Y:S01]  /*1ff30*/  LDL.LU.64 R4, [R1+0x2b8] ;  /* 0x0002b80001047983 */ /* 0x000ea20000300a00 */
[----:B-----5:R-:W-:-:S04]  /*1ff40*/  IADD3 R0, P1, PT, R39, R2, RZ ;  /* 0x0000000227007210 */ /* 0x020fc80007f3e0ff */
[----:B------:R-:W-:Y:S02]  /*1ff50*/  LEA.HI.X.SX32 R3, R39, R3, 0x1, P1 ;  /* 0x0000000327037211 */ /* 0x000fe400008f0eff */
[----:B0-----:R-:W-:-:S04]  /*1ff60*/  LEA R2, P1, R0, UR4, 0x3 ;  /* 0x0000000400027c11 */ /* 0x001fc8000f8218ff */
[----:B------:R-:W-:-:S05]  /*1ff70*/  LEA.HI.X R3, R0, UR5, R3, 0x3, P1 ;  /* 0x0000000500037c11 */ /* 0x000fca00088f1c03 */
[----:B--2---:R0:W-:Y:S04]  /*1ff80*/  STG.E.64 desc[UR12][R2.64], R4 ;  /* 0x0000000402007986 */ /* 0x0041e8000c101b0c */
.L_x_361:
[----:B------:R-:W-:Y:S05]  /*1ff90*/  BSYNC.RECONVERGENT B0 ;  /* 0x0000000000007941 */ /* 0x000fea0003800200 */
.L_x_360:
[----:B------:R-:W-:Y:S05]  /*1ffa0*/  @!P0 EXIT ;  /* 0x000000000000894d */ /* 0x000fea0003800000 */
[----:B------:R-:W-:Y:S01]  /*1ffb0*/  UISETP.NE.AND UP0, UPT, UR6, URZ, UPT ;  /* 0x000000ff0600728c */ /* 0x000fe2000bf05270 */
[----:B01234-:R-:W-:-:S08]  /*1ffc0*/  CS2R R2, SRZ ;  /* 0x0000000000027805 */ /* 0x01ffd0000001ff00 */
[----:B------:R-:W-:Y:S05]  /*1ffd0*/  BRA.U UP0, `(.L_x_363) ;  /* 0x0000000100087547 */ /* 0x000fea000b800000 */
[----:B------:R-:W0:Y:S02]  /*1ffe0*/  LDC.64 R2, c[0x0][0x3f0] ;  /* 0x0000fc00ff027b82 */ /* 0x000e240000000a00 */
[----:B0-----:R-:W5:Y:S02]  /*1fff0*/  LDG.E.64 R2, desc[UR12][R2.64] ;  /* 0x0000000c02027981 */ /* 0x001f64000c1e1b00 */
.L_x_363:
[----:B------:R-:W2:Y:S01]  /*20000*/  LDL.LU.64 R4, [R1+0x2b0] ;  /* 0x0002b00001047983 */ /* 0x000ea20000300a00 */
[----:B------:R-:W0:Y:S01]  /*20010*/  LDCU.64 UR4, c[0x0][0x390] ;  /* 0x00007200ff0477ac */ /* 0x000e220008000a00 */
[----:B-----5:R-:W-:-:S04]  /*20020*/  IADD3 R0, P0, PT, R29, R2, RZ ;  /* 0x000000021d007210 */ /* 0x020fc80007f1e0ff */
[----:B------:R-:W-:Y:S02]  /*20030*/  LEA.HI.X.SX32 R3, R29, R3, 0x1, P0 ;  /* 0x000000031d037211 */ /* 0x000fe400000f0eff */
[----:B0-----:R-:W-:-:S04]  /*20040*/  LEA R2, P0, R0, UR4, 0x3 ;  /* 0x0000000400027c11 */ /* 0x001fc8000f8018ff */
[----:B------:R-:W-:-:S05]  /*20050*/  LEA.HI.X R3, R0, UR5, R3, 0x3, P0 ;  /* 0x0000000500037c11 */ /* 0x000fca00080f1c03 */
[----:B--2---:R-:W-:Y:S01]  /*20060*/  STG.E.64 desc[UR12][R2.64], R4 ;  /* 0x0000000402007986 */ /* 0x004fe2000c101b0c */
[----:B------:R-:W-:Y:S05]  /*20070*/  EXIT ;  /* 0x000000000000794d */ /* 0x000fea0003800000 */
.L_x_332:
[----:B------:R-:W2:Y:S04]  /*20080*/  LDL.LU.64 R60, [R1+0x300] ;  /* 0x00030000013c7983 */ /* 0x000ea80000300a00 */
        /* <DEDUP_REMOVED lines=8> */
[----:B------:R-:W5:Y:S04]  /*20110*/  LDL.LU.64 R46, [R1+0x2c8] ;  /* 0x0002c800012e7983 */ /* 0x000f680000300a00 */
[----:B------:R-:W5:Y:S01]  /*20120*/  LDL.LU.64 R48, [R1+0x2d0] ;  /* 0x0002d00001307983 */ /* 0x000f620000300a00 */
[----:B------:R-:W-:Y:S01]  /*20130*/  P2R R16, PR, RZ, 0x8 ;  /* 0x00000008ff107803 */ /* 0x000fe20000000000 */
[----:B------:R-:W-:Y:S01]  /*20140*/  BAR.SYNC.DEFER_BLOCKING 0x0 ;  /* 0x0000000000007b1d */ /* 0x000fe20000010000 */
[----:B------:R-:W-:-:S02]  /*20150*/  LOP3.LUT P3, RZ, R0, 0x2, RZ, 0xc0, !PT ;  /* 0x0000000200ff7812 */ /* 0x000fc4000786c0ff */
[----:B------:R-:W-:Y:S02]  /*20160*/  P2R R17, PR, RZ, 0x4 ;  /* 0x00000004ff117803 */ /* 0x000fe40000000000 */
[----:B------:R-:W-:Y:S02]  /*20170*/  @P1 LEA R2, R21, UR4, 0x3 ;  /* 0x0000000415021c11 */ /* 0x000fe4000f8e18ff */
[C---:B------:R-:W-:Y:S02]  /*20180*/  LOP3.LUT P2, RZ, R0.reuse, 0x4, RZ, 0xc0, !PT ;  /* 0x0000000400ff7812 */ /* 0x040fe4000784c0ff */
[----:B------:R-:W-:Y:S02]  /*20190*/  P2R R18, PR, RZ, 0x1 ;  /* 0x00000001ff127803 */ /* 0x000fe40000000000 */
[C---:B------:R-:W-:Y:S02]  /*201a0*/  LOP3.LUT P0, RZ, R0.reuse, 0x8, RZ, 0xc0, !PT ;  /* 0x0000000800ff7812 */ /* 0x040fe4000780c0ff */
[----:B------:R-:W-:-:S02]  /*201b0*/  LOP3.LUT P4, RZ, R0, 0x1, RZ, 0xc0, !PT ;  /* 0x0000000100ff7812 */ /* 0x000fc4000788c0ff */
[----:B------:R-:W-:Y:S01]  /*201c0*/  @P6 LEA R21, R33, UR4, 0x3 ;  /* 0x0000000421156c11 */ /* 0x000fe2000f8e18ff */
[----:B--2---:R0:W-:Y:S01]  /*201d0*/  @P1 STS.64 [R2], R60 ;  /* 0x0000003c02001388 */ /* 0x0041e20000000a00 */
[----:B------:R-:W-:Y:S02]  /*201e0*/  LOP3.LUT P1, RZ, R0, 0x10, RZ, 0xc0, !PT ;  /* 0x0000001000ff7812 */ /* 0x000fe4000782c0ff */
[----:B------:R-:W-:-:S07]  /*201f0*/  @P3 LEA R0, R19, UR4, 0x3 ;  /* 0x0000000413003c11 */ /* 0x000fce000f8e18ff */
[----:B------:R-:W-:Y:S01]  /*20200*/  @P4 LEA R19, R31, UR4, 0x3 ;  /* 0x000000041f134c11 */ /* 0x000fe2000f8e18ff */
[----:B---3--:R1:W-:Y:S01]  /*20210*/  @P3 STS.64 [R0], R58 ;  /* 0x0000003a00003388 */ /* 0x0083e20000000a00 */
[----:B------:R-:W-:Y:S02]  /*20220*/  ISETP.NE.AND P3, PT, R16, RZ, PT ;  /* 0x000000ff1000720c */ /* 0x000fe40003f65270 */
[----:B------:R-:W-:Y:S02]  /*20230*/  @P2 LEA R16, R23, UR4, 0x3 ;  /* 0x0000000417102c11 */ /* 0x000fe4000f8e18ff */
[----:B0-----:R-:W-:-:S03]  /*20240*/  @P5 LEA R2, R35, UR4, 0x3 ;  /* 0x0000000423025c11 */ /* 0x001fc6000f8e18ff */
[----:B----4-:R0:W-:Y:S01]  /*20250*/  @P2 STS.64 [R16], R56 ;  /* 0x0000003810002388 */ /* 0x0101e20000000a00 */
[----:B------:R-:W-:Y:S02]  /*20260*/  ISETP.NE.AND P2, PT, R17, RZ, PT ;  /* 0x000000ff1100720c */ /* 0x000fe40003f45270 */
[----:B------:R-:W-:-:S03]  /*20270*/  @P0 LEA R17, R25, UR4, 0x3 ;  /* 0x0000000419110c11 */ /* 0x000fc6000f8e18ff */
[----:B-1----:R-:W-:Y:S02]  /*20280*/  @P3 LEA R0, R37, UR4, 0x3 ;  /* 0x0000000425003c11 */ /* 0x002fe4000f8e18ff */
[----:B-----5:R1:W-:Y:S01]  /*20290*/  @P0 STS.64 [R17], R54 ;  /* 0x0000003611000388 */ /* 0x0203e20000000a00 */
[----:B------:R-:W-:Y:S02]  /*202a0*/  ISETP.NE.AND P0, PT, R18, RZ, PT ;  /* 0x000000ff1200720c */ /* 0x000fe40003f05270 */
[----:B------:R-:W-:-:S03]  /*202b0*/  @P1 LEA R18, R27, UR4, 0x3 ;  /* 0x000000041b121c11 */ /* 0x000fc6000f8e18ff */
[----:B------:R-:W-:Y:S02]  /*202c0*/  @P2 LEA R22, R39, UR4, 0x3 ;  /* 0x0000000427162c11 */ /* 0x000fe4000f8e18ff */
[----:B------:R1:W-:Y:S01]  /*202d0*/  @P1 STS.64 [R18], R52 ;  /* 0x0000003412001388 */ /* 0x0003e20000000a00 */
[----:B------:R-:W-:-:S03]  /*202e0*/  ISETP.GE.U32.AND P1, PT, R20, R3, PT ;  /* 0x000000031400720c */ /* 0x000fc60003f26070 */
[----:B------:R1:W-:Y:S02]  /*202f0*/  @P4 STS.64 [R19], R50 ;  /* 0x0000003213004388 */ /* 0x0003e40000000a00 */
[----:B0-----:R-:W-:Y:S02]  /*20300*/  @P0 LEA R16, R29, UR4, 0x3 ;  /* 0x000000041d100c11 */ /* 0x001fe4000f8e18ff */
[----:B------:R1:W-:Y:S04]  /*20310*/  @P6 STS.64 [R21], R48 ;  /* 0x0000003015006388 */ /* 0x0003e80000000a00 */
[----:B------:R1:W-:Y:S04]  /*20320*/  @P5 STS.64 [R2], R46 ;  /* 0x0000002e02005388 */ /* 0x0003e80000000a00 */
[----:B------:R1:W-:Y:S04]  /*20330*/  @P3 STS.64 [R0], R44 ;  /* 0x0000002c00003388 */ /* 0x0003e80000000a00 */
[----:B------:R1:W-:Y:S04]  /*20340*/  @P2 STS.64 [R22], R42 ;  /* 0x0000002a16002388 */ /* 0x0003e80000000a00 */
[----:B------:R1:W-:Y:S01]  /*20350*/  @P0 STS.64 [R16], R40 ;  /* 0x0000002810000388 */ /* 0x0003e20000000a00 */
[----:B------:R-:W-:Y:S06]  /*20360*/  BAR.SYNC.DEFER_BLOCKING 0x0 ;  /* 0x0000000000007b1d */ /* 0x000fec0000010000 */
[----:B------:R-:W-:Y:S05]  /*20370*/  @P1 EXIT ;  /* 0x000000000000194d */ /* 0x000fea0003800000 */
[----:B------:R-:W-:Y:S01]  /*20380*/  IADD3 R5, PT, PT, R7, R5, R6 ;  /* 0x0000000507057210 */ /* 0x000fe20007ffe006 */
[----:B------:R-:W0:Y:S01]  /*20390*/  LDCU.U8 UR6, c[0x0][0x3d8] ;  /* 0x00007b00ff0677ac */ /* 0x000e220008000000 */
[----:B-1----:R-:W-:Y:S01]  /*203a0*/  LOP3.LUT R0, RZ, R20, RZ, 0x33, !PT ;  /* 0x00000014ff007212 */ /* 0x002fe200078e33ff */
[----:B------:R-:W-:Y:S01]  /*203b0*/  BSSY.RECONVERGENT B0, `(.L_x_364) ;  /* 0x0000023000007945 */ /* 0x000fe20003800200 */
[----:B------:R-:W-:Y:S01]  /*203c0*/  IADD3 R5, PT, PT, R9, R5, R8 ;  /* 0x0000000509057210 */ /* 0x000fe20007ffe008 */
[----:B------:R-:W1:Y:S03]  /*203d0*/  LDCU.64 UR8, c[0x0][0x390] ;  /* 0x00007200ff0877ac */ /* 0x000e660008000a00 */
[----:B------:R-:W-:-:S04]  /*203e0*/  IADD3 R5, PT, PT, R11, R5, R10 ;  /* 0x000000050b057210 */ /* 0x000fc80007ffe00a */
[----:B------:R-:W-:-:S04]  /*203f0*/  IADD3 R5, PT, PT, R13, R5, R12 ;  /* 0x000000050d057210 */ /* 0x000fc80007ffe00c */
[----:B------:R-:W-:-:S04]  /*20400*/  IADD3 R5, PT, PT, R15, R5, R14 ;  /* 0x000000050f057210 */ /* 0x000fc80007ffe00e */
[----:B------:R-:W-:-:S05]  /*20410*/  IADD3 R12, PT, PT, R0, R5, R4 ;  /* 0x00000005000c7210 */ /* 0x000fca0007ffe004 */
[----:B------:R-:W-:-:S05]  /*20420*/  IMAD.HI.U32 R0, R12, -0x55555555, RZ ;  /* 0xaaaaaaab0c007827 */ /* 0x000fca00078e00ff */
[----:B------:R-:W-:-:S04]  /*20430*/  SHF.R.U32.HI R0, RZ, 0x8, R0 ;  /* 0x00000008ff007819 */ /* 0x000fc80000011600 */
[----:B------:R-:W-:-:S04]  /*20440*/  LOP3.LUT R2, R0, 0x3, RZ, 0xc0, !PT ;  /* 0x0000000300027812 */ /* 0x000fc800078ec0ff */
[----:B------:R-:W-:-:S13]  /*20450*/  ISETP.NE.AND P0, PT, R2, 0x3, PT ;  /* 0x000000030200780c */ /* 0x000fda0003f05270 */
[----:B01----:R-:W-:Y:S05]  /*20460*/  @!P0 BRA `(.L_x_365) ;  /* 0x00000000005c8947 */ /* 0x003fea0003800000 */
[----:B------:R-:W-:Y:S01]  /*20470*/  VIADD R0, R0, 0x1 ;  /* 0x0000000100007836 */ /* 0x000fe20000000000 */
[----:B------:R-:W-:Y:S01]  /*20480*/  BSSY.RECONVERGENT B1, `(.L_x_365) ;  /* 0x0000015000017945 */ /* 0x000fe20003800200 */
[----:B------:R-:W-:Y:S01]  /*20490*/  ISETP.NE.AND P2, PT, RZ, UR6, PT ;  /* 0x00000006ff007c0c */ /* 0x000fe2000bf45270 */
[----:B------:R-:W-:Y:S01]  /*204a0*/  IMAD.MOV.U32 R11, RZ, RZ, RZ ;  /* 0x000000ffff0b7224 */ /* 0x000fe200078e00ff */
[----:B------:R-:W-:Y:S02]  /*204b0*/  LEA R2, R20, UR4, 0x3 ;  /* 0x0000000414027c11 */ /* 0x000fe4000f8e18ff */
[----:B------:R-:W-:-:S04]  /*204c0*/  LOP3.LUT R0, R0, 0x3, RZ, 0xc0, !PT ;  /* 0x0000000300007812 */ /* 0x000fc800078ec0ff */
[----:B------:R-:W-:-:S07]  /*204d0*/  IADD3 R0, PT, PT, -R0, RZ, RZ ;  /* 0x000000ff00007210 */ /* 0x000fce0007ffe1ff */
.L_x_366:
[----:B0-----:R-:W0:Y:S01]  /*204e0*/  @!P2 LDC.64 R8, c[0x0][0x3f0] ;  /* 0x0000fc00ff08ab82 */ /* 0x001e220000000a00 */
[----:B------:R-:W-:Y:S01]  /*204f0*/  CS2R R4, SRZ ;  /* 0x0000000000047805 */ /* 0x000fe2000001ff00 */
[----:B------:R1:W2:Y:S05]  /*20500*/  LDS.64 R6, [R2] ;  /* 0x0000000002067984 */ /* 0x0002aa0000000a00 */
[----:B0-----:R-:W3:Y:S01]  /*20510*/  @!P2 LDG.E.64 R4, desc[UR12][R8.64] ;  /* 0x0000000c0804a981 */ /* 0x001ee2000c1e1b00 */
[----:B------:R-:W-:Y:S01]  /*20520*/  VIADD R0, R0, 0x1 ;  /* 0x0000000100007836 */ /* 0x000fe20000000000 */
[----:B-1----:R-:W-:Y:S02]  /*20530*/  IADD3 R2, PT, PT, R2, 0xc00, RZ ;  /* 0x00000c0002027810 */ /* 0x002fe40007ffe0ff */
[----:B---3--:R-:W-:-:S02]  /*20540*/  IADD3 R10, P0, PT, R20, R4, RZ ;  /* 0x00000004140a7210 */ /* 0x008fc40007f1e0ff */
[----:B------:R-:W-:-:S03]  /*20550*/  IADD3 R20, P1, PT, R20, 0x180, RZ ;  /* 0x0000018014147810 */ /* 0x000fc60007f3e0ff */
[----:B------:R-:W-:Y:S01]  /*20560*/  IMAD.X R5, R11, 0x1, R5, P0 ;  /* 0x000000010b057824 */ /* 0x000fe200000e0605 */
[----:B------:R-:W-:Y:S01]  /*20570*/  LEA R4, P0, R10, UR8, 0x3 ;  /* 0x000000080a047c11 */ /* 0x000fe2000f8018ff */
[----:B------:R-:W-:-:S03]  /*20580*/  IMAD.X R11, RZ, RZ, R11, P1 ;  /* 0x000000ffff0b7224 */ /* 0x000fc600008e060b */
[----:B------:R-:W-:Y:S02]  /*20590*/  LEA.HI.X R5, R10, UR9, R5, 0x3, P0 ;  /* 0x000000090a057c11 */ /* 0x000fe400080f1c05 */
[----:B------:R-:W-:-:S03]  /*205a0*/  ISETP.NE.AND P0, PT, R0, RZ, PT ;  /* 0x000000ff0000720c */ /* 0x000fc60003f05270 */
[----:B--2---:R0:W-:Y:S10]  /*205b0*/  STG.E.64 desc[UR12][R4.64], R6 ;  /* 0x0000000604007986 */ /* 0x0041f4000c101b0c */
[----:B------:R-:W-:Y:S05]  /*205c0*/  @P0 BRA `(.L_x_366) ;  /* 0xfffffffc00c40947 */ /* 0x000fea000383ffff */
[----:B------:R-:W-:Y:S05]  /*205d0*/  BSYNC.RECONVERGENT B1 ;  /* 0x0000000000017941 */ /* 0x000fea0003800200 */
.L_x_365:
[----:B------:R-:W-:Y:S05]  /*205e0*/  BSYNC.RECONVERGENT B0 ;  /* 0x0000000000007941 */ /* 0x000fea0003800200 */
.L_x_364:
[----:B------:R-:W-:-:S13]  /*205f0*/  ISETP.GE.U32.AND P0, PT, R12, 0x480, PT ;  /* 0x000004800c00780c */ /* 0x000fda0003f06070 */
[----:B------:R-:W-:Y:S05]  /*20600*/  @!P0 EXIT ;  /* 0x000000000000894d */ /* 0x000fea0003800000 */
[----:B------:R-:W1:Y:S01]  /*20610*/  S2UR UR5, SR_CgaCtaId ;  /* 0x00000000000579c3 */ /* 0x000e620000008800 */
[----:B------:R-:W-:Y:S01]  /*20620*/  UMOV UR4, 0x400 ;  /* 0x0000040000047882 */ /* 0x000fe20000000000 */
[----:B------:R-:W-:Y:S01]  /*20630*/  UISETP.NE.AND UP0, UPT, UR6, URZ, UPT ;  /* 0x000000ff0600728c */ /* 0x000fe2000bf05270 */
[----:B------:R-:W-:Y:S02]  /*20640*/  HFMA2 R23, -RZ, RZ, 0, 0 ;  /* 0x00000000ff177431 */ /* 0x000fe400000001ff */
[----:B------:R-:W-:-:S03]  /*20650*/  IMAD.MOV.U32 R21, RZ, RZ, RZ ;  /* 0x000000ffff157224 */ /* 0x000fc600078e00ff */
[----:B0-----:R-:W0:Y:S01]  /*20660*/  LDC.64 R4, c[0x0][0x390] ;  /* 0x0000e400ff047b82 */ /* 0x001e220000000a00 */
[----:B------:R-:W-:Y:S01]  /*20670*/  PLOP3.LUT P0, PT, PT, PT, UP0, 0x80, 0x8 ;  /* 0x000000000008781c */ /* 0x000fe20003f0f008 */
[----:B------:R-:W-:Y:S02]  /*20680*/  UISETP.NE.AND UP0, UPT, UR6, URZ, UPT ;  /* 0x000000ff0600728c */ /* 0x000fe4000bf05270 */
[----:B-1----:R-:W-:-:S06]  /*20690*/  ULEA UR4, UR5, UR4, 0x18 ;  /* 0x0000000405047291 */ /* 0x002fcc000f8ec0ff */
[C---:B------:R-:W-:Y:S01]  /*206a0*/  LEA R0, R20.reuse, UR4, 0x3 ;  /* 0x0000000414007c11 */ /* 0x040fe2000f8e18ff */
[----:B0-----:R-:W-:-:S04]  /*206b0*/  IMAD.WIDE.U32 R14, R20, 0x8, R4 ;  /* 0x00000008140e7825 */ /* 0x001fc800078e0004 */
[----:B------:R-:W-:-:S07]  /*206c0*/  VIADD R0, R0, 0x1800 ;  /* 0x0000180000007836 */ /* 0x000fce0000000000 */
.L_x_367:
[----:B-1----:R-:W0:Y:S01]  /*206d0*/  @!P0 LDC.64 R8, c[0x0][0x3f0] ;  /* 0x0000fc00ff088b82 */ /* 0x002e220000000a00 */
[----:B------:R-:W-:Y:S01]  /*206e0*/  CS2R R4, SRZ ;  /* 0x0000000000047805 */ /* 0x000fe2000001ff00 */
[----:B------:R-:W1:Y:S05]  /*206f0*/  LDS.64 R6, [R0+-0x1800] ;  /* 0xffe8000000067984 */ /* 0x000e6a0000000a00 */
[----:B0-----:R0:W2:Y:S01]  /*20700*/  @!P0 LDG.E.64 R4, desc[UR12][R8.64] ;  /* 0x0000000c08048981 */ /* 0x0010a2000c1e1b00 */
[----:B------:R-:W-:-:S03]  /*20710*/  PLOP3.LUT P0, PT, PT, PT, UP0, 0x80, 0x8 ;  /* 0x000000000008781c */ /* 0x000fc60003f0f008 */
[----:B0-----:R-:W0:Y:S10]  /*20720*/  LDS.64 R8, [R0+-0xc00] ;  /* 0xfff4000000087984 */ /* 0x001e340000000a00 */
[----:B------:R-:W3:Y:S01]  /*20730*/  @!P0 LDC.64 R16, c[0x0][0x3f0] ;  /* 0x0000fc00ff108b82 */ /* 0x000ee20000000a00 */
[----:B--2---:R-:W-:-:S04]  /*20740*/  LEA R11, P1, R4, R21, 0x3 ;  /* 0x00000015040b7211 */ /* 0x004fc800078218ff */
[----:B------:R-:W-:Y:S02]  /*20750*/  LEA.HI.X R5, R4, R23, R5, 0x3, P1 ;  /* 0x0000001704057211 */ /* 0x000fe400008f1c05 */
[----:B------:R-:W-:-:S05]  /*20760*/  IADD3 R10, P1, PT, R14, R11, RZ ;  /* 0x0000000b0e0a7210 */ /* 0x000fca0007f3e0ff */
[----:B------:R-:W-:Y:S01]  /*20770*/  IMAD.X R11, R15, 0x1, R5, P1 ;  /* 0x000000010f0b7824 */ /* 0x000fe200008e0605 */
[----:B------:R-:W-:-:S04]  /*20780*/  CS2R R4, SRZ ;  /* 0x0000000000047805 */ /* 0x000fc8000001ff00 */
[----:B-1----:R1:W-:Y:S04]  /*20790*/  STG.E.64 desc[UR12][R10.64], R6 ;  /* 0x000000060a007986 */ /* 0x0023e8000c101b0c */
[----:B---3--:R-:W2:Y:S01]  /*207a0*/  @!P0 LDG.E.64 R4, desc[UR12][R16.64] ;  /* 0x0000000c10048981 */ /* 0x008ea2000c1e1b00 */
[----:B------:R-:W3:Y:S03]  /*207b0*/  @!P0 LDC.64 R18, c[0x0][0x3f0] ;  /* 0x0000fc00ff128b82 */ /* 0x000ee60000000a00 */
[----:B------:R-:W4:Y:S01]  /*207c0*/  LDS.64 R6, [R0] ;  /* 0x0000000000067984 */ /* 0x000f220000000a00 */
[----:B--2---:R-:W-:-:S04]  /*207d0*/  LEA R13, P1, R4, R21, 0x3 ;  /* 0x00000015040d7211 */ /* 0x004fc800078218ff */
[----:B------:R-:W-:Y:S02]  /*207e0*/  LEA.HI.X R5, R4, R23, R5, 0x3, P1 ;  /* 0x0000001704057211 */ /* 0x000fe400008f1c05 */
[----:B------:R-:W-:-:S04]  /*207f0*/  IADD3 R12, P1, PT, R14, R13, RZ ;  /* 0x0000000d0e0c7210 */ /* 0x000fc80007f3e0ff */
[----:B------:R-:W-:Y:S02]  /*20800*/  IADD3.X R13, PT, PT, R15, R5, RZ, P1, !PT ;  /* 0x000000050f0d7210 */ /* 0x000fe40000ffe4ff */
[----:B------:R-:W-:-:S03]  /*20810*/  CS2R R4, SRZ ;  /* 0x0000000000047805 */ /* 0x000fc6000001ff00 */
[----:B0-----:R-:W-:Y:S04]  /*20820*/  STG.E.64 desc[UR12][R12.64+0xc00], R8 ;  /* 0x000c00080c007986 */ /* 0x001fe8000c101b0c */
[----:B---3--:R-:W1:Y:S01]  /*20830*/  @!P0 LDG.E.64 R4, desc[UR12][R18.64] ;  /* 0x0000000c12048981 */ /* 0x008e62000c1e1b00 */
[----:B------:R-:W0:Y:S03]  /*20840*/  @!P0 LDC.64 R16, c[0x0][0x3f0] ;  /* 0x0000fc00ff108b82 */ /* 0x000e260000000a00 */
[----:B------:R2:W3:Y:S01]  /*20850*/  LDS.64 R8, [R0+0xc00] ;  /* 0x000c000000087984 */ /* 0x0004e20000000a00 */
[----:B-1----:R-:W-:-:S04]  /*20860*/  LEA R11, P1, R4, R21, 0x3 ;  /* 0x00000015040b7211 */ /* 0x002fc800078218ff */
[----:B------:R-:W-:Y:S02]  /*20870*/  LEA.HI.X R5, R4, R23, R5, 0x3, P1 ;  /* 0x0000001704057211 */ /* 0x000fe400008f1c05 */
[----:B------:R-:W-:-:S05]  /*20880*/  IADD3 R10, P1, PT, R14, R11, RZ ;  /* 0x0000000b0e0a7210 */ /* 0x000fca0007f3e0ff */
[----:B------:R-:W-:Y:S01]  /*20890*/  IMAD.X R11, R15, 0x1, R5, P1 ;  /* 0x000000010f0b7824 */ /* 0x000fe200008e0605 */
[----:B------:R-:W-:-:S04]  /*208a0*/  CS2R R4, SRZ ;  /* 0x0000000000047805 */ /* 0x000fc8000001ff00 */
[----:B----4-:R1:W-:Y:S04]  /*208b0*/  STG.E.64 desc[UR12][R10.64+0x1800], R6 ;  /* 0x001800060a007986 */ /* 0x0103e8000c101b0c */
[----:B0-----:R-:W4:Y:S01]  /*208c0*/  @!P0 LDG.E.64 R4, desc[UR12][R16.64] ;  /* 0x0000000c10048981 */ /* 0x001f22000c1e1b00 */
[----:B------:R-:W-:Y:S01]  /*208d0*/  IADD3 R20, PT, PT, R20, 0x600, RZ ;  /* 0x0000060014147810 */ /* 0x000fe20007ffe0ff */
[----:B--2---:R-:W-:Y:S01]  /*208e0*/  VIADD R0, R0, 0x3000 ;  /* 0x0000300000007836 */ /* 0x004fe20000000000 */
[C---:B----4-:R-:W-:Y:S02]  /*208f0*/  LEA R13, P1, R4.reuse, R21, 0x3 ;  /* 0x00000015040d7211 */ /* 0x050fe400078218ff */
[----:B------:R-:W-:Y:S02]  /*20900*/  IADD3 R21, P2, PT, R21, 0x3000, RZ ;  /* 0x0000300015157810 */ /* 0x000fe40007f5e0ff */
[----:B------:R-:W-:-:S02]  /*20910*/  LEA.HI.X R5, R4, R23, R5, 0x3, P1 ;  /* 0x0000001704057211 */ /* 0x000fc400008f1c05 */
[----:B------:R-:W-:Y:S01]  /*20920*/  IADD3 R4, P1, PT, R14, R13, RZ ;  /* 0x0000000d0e047210 */ /* 0x000fe20007f3e0ff */
[----:B------:R-:W-:-:S04]  /*20930*/  IMAD.X R23, RZ, RZ, R23, P2 ;  /* 0x000000ffff177224 */ /* 0x000fc800010e0617 */
[----:B------:R-:W-:Y:S01]  /*20940*/  IMAD.X R5, R15, 0x1, R5, P1 ;  /* 0x000000010f057824 */ /* 0x000fe200008e0605 */
[----:B------:R-:W-:-:S04]  /*20950*/  ISETP.GE.AND P1, PT, R20, R3, PT ;  /* 0x000000031400720c */ /* 0x000fc80003f26270 */
[----:B---3--:R1:W-:Y:S09]  /*20960*/  STG.E.64 desc[UR12][R4.64+0x2400], R8 ;  /* 0x0024000804007986 */ /* 0x0083f2000c101b0c */
[----:B------:R-:W-:Y:S05]  /*20970*/  @!P1 BRA `(.L_x_367) ;  /* 0xfffffffc00549947 */ /* 0x000fea000383ffff */
[----:B------:R-:W-:Y:S05]  /*20980*/  EXIT ;  /* 0x000000000000794d */ /* 0x000fea0003800000 */
.L_x_1:
[----:B------:R-:W0:Y:S01]  /*20990*/  S2R R0, SR_TID.X ;  /* 0x0000000000007919 */ /* 0x000e220000002100 */
[----:B------:R-:W1:Y:S01]  /*209a0*/  LDCU.U8 UR5, c[0x0][0x3d8] ;  /* 0x00007b00ff0577ac */ /* 0x000e620008000000 */
[----:B------:R-:W2:Y:S01]  /*209b0*/  S2UR UR10, SR_CgaCtaId ;  /* 0x00000000000a79c3 */ /* 0x000ea20000008800 */
[----:B------:R-:W3:Y:S01]  /*209c0*/  S2R R16, SR_LANEID ;  /* 0x0000000000107919 */ /* 0x000ee20000000000 */
[----:B------:R-:W4:Y:S01]  /*209d0*/  LDCU.64 UR6, c[0x0][0x3e8] ;  /* 0x00007d00ff0677ac */ /* 0x000f220008000a00 */
[----:B------:R-:W5:Y:S05]  /*209e0*/  LDCU.64 UR8, c[0x0][0x380] ;  /* 0x00007000ff0877ac */ /* 0x000f6a0008000a00 */
[----:B------:R-:W3:Y:S01]  /*209f0*/  LDC.64 R120, c[0x0][0x3b0] ;  /* 0x0000ec00ff787b82 */ /* 0x000ee20000000a00 */
[----:B-1----:R-:W-:-:S02]  /*20a00*/  UISETP.NE.AND UP0, UPT, UR5, URZ, UPT ;  /* 0x000000ff0500728c */ /* 0x002fc4000bf05270 */
[----:B------:R-:W-:Y:S02]  /*20a10*/  USHF.R.S32.HI UR5, URZ, 0x1f, UR4 ;  /* 0x0000001fff057899 */ /* 0x000fe40008011404 */
[----:B----4-:R-:W-:Y:S02]  /*20a20*/  USEL UR6, UR6, URZ, !UP0 ;  /* 0x000000ff06067287 */ /* 0x010fe4000c000000 */
[----:B------:R-:W-:Y:S02]  /*20a30*/  USEL UR7, UR7, URZ, !UP0 ;  /* 0x000000ff07077287 */ /* 0x000fe4000c000000 */
[----:B-----5:R-:W-:-:S03]  /*20a40*/  UIADD3 UR6, UP0, UP1, UR6, UR8, UR4 ;  /* 0x0000000806067290 */ /* 0x020fc6000f91e004 */
[----:B------:R-:W-:Y:S01]  /*20a50*/  UMOV UR4, 0x400 ;  /* 0x0000040000047882 */ /* 0x000fe20000000000 */
[----:B------:R-:W-:Y:S01]  /*20a60*/  UIADD3.X UR5, UPT, UPT, UR7, UR9, UR5, UP0, UP1 ;  /* 0x0000000907057290 */ /* 0x000fe200087e2405 */
        /* <DEDUP_REMOVED lines=9> */
[----:B------:R-:W-:Y:S02]  /*20b00*/  IADD3 R4, PT, PT, R14, 0x20, RZ ;  /* 0x000000200e047810 */ /* 0x000fe40007ffe0ff */
[----:B------:R-:W-:Y:S01]  /*20b10*/  IADD3 R6, P1, PT, R6, UR6, RZ ;  /* 0x0000000606067c10 */ /* 0x000fe2000ff3e0ff */
[----:B------:R-:W-:Y:S01]  /*20b20*/  IMAD.X R3, RZ, RZ, UR5, P0 ;  /* 0x00000005ff037e24 */ /* 0x000fe200080e06ff */
[----:B------:R-:W-:-:S02]  /*20b30*/  IADD3 R4, P0, PT, R4, UR6, RZ ;  /* 0x0000000604047c10 */ /* 0x000fc4000ff1e0ff */
[----:B------:R-:W-:Y:S01]  /*20b40*/  IADD3 R8, PT, PT, R14, 0x60, RZ ;  /* 0x000000600e087810 */ /* 0x000fe20007ffe0ff */
[----:B------:R-:W-:Y:S01]  /*20b50*/  IMAD.X R7, RZ, RZ, UR5, P1 ;  /* 0x00000005ff077e24 */ /* 0x000fe200088e06ff */
[----:B------:R-:W-:Y:S01]  /*20b60*/  LEA R15, R0, UR4, 0x3 ;  /* 0x00000004000f7c11 */ /* 0x000fe2000f8e18ff */
[----:B------:R-:W-:Y:S01]  /*20b70*/  IMAD.X R5, RZ, RZ, UR5, P0 ;  /* 0x00000005ff057e24 */ /* 0x000fe200080e06ff */
[C---:B------:R-:W-:Y:S01]  /*20b80*/  IADD3 R12, PT, PT, R14.reuse, 0xa0, RZ ;  /* 0x000000a00e0c7810 */ /* 0x040fe20007ffe0ff */
[----:B------:R-:W-:Y:S01]  /*20b90*/  VIADD R0, R14, 0x100 ;  /* 0x000001000e007836 */ /* 0x000fe20000000000 */
[----:B------:R-:W-:Y:S01]  /*20ba0*/  IADD3 R8, P0, PT, R8, UR6, RZ ;  /* 0x0000000608087c10 */ /* 0x000fe2000ff1e0ff */
[----:B------:R0:W-:Y:S01]  /*20bb0*/  STS.64 [R15], R2 ;  /* 0x000000020f007388 */ /* 0x0001e20000000a00 */
[----:B------:R-:W-:Y:S02]  /*20bc0*/  IADD3 R12, P1, PT, R12, UR6, RZ ;  /* 0x000000060c0c7c10 */ /* 0x000fe4000ff3e0ff */
[----:B------:R-:W-:Y:S01]  /*20bd0*/  IADD3 R10, P2, PT, R10, UR6, RZ ;  /* 0x000000060a0a7c10 */ /* 0x000fe2000ff5e0ff */
[----:B------:R1:W-:Y:S01]  /*20be0*/  STS.64 [R15+0x100], R4 ;  /* 0x000100040f007388 */ /* 0x0003e20000000a00 */
[----:B------:R-:W-:-:S02]  /*20bf0*/  IMAD.X R9, RZ, RZ, UR5, P0 ;  /* 0x00000005ff097e24 */ /* 0x000fc400080e06ff */
[----:B------:R-:W-:Y:S01]  /*20c00*/  IMAD.X R13, RZ, RZ, UR5, P1 ;  /* 0x00000005ff0d7e24 */ /* 0x000fe200088e06ff */
[----:B------:R-:W-:Y:S01]  /*20c10*/  IADD3.X R11, PT, PT, RZ, UR5, RZ, P2, !PT ;  /* 0x00000005ff0b7c10 */ /* 0x000fe200097fe4ff */
[----:B------:R2:W-:Y:S01]  /*20c20*/  STS.64 [R15+0x200], R6 ;  /* 0x000200060f007388 */ /* 0x0005e20000000a00 */
[----:B0-----:R-:W-:-:S03]  /*20c30*/  VIADD R2, R14, 0xc0 ;  /* 0x000000c00e027836 */ /* 0x001fc60000000000 */
[----:B------:R0:W-:Y:S01]  /*20c40*/  STS.64 [R15+0x300], R8 ;  /* 0x000300080f007388 */ /* 0x0001e20000000a00 */
[C---:B-1----:R-:W-:Y:S01]  /*20c50*/  IADD3 R4, PT, PT, R14.reuse, 0xe0, RZ ;  /* 0x000000e00e047810 */ /* 0x042fe20007ffe0ff */
[----:B------:R-:W-:Y:S01]  /*20c60*/  VIADD R5, R14, 0x120 ;  /* 0x000001200e057836 */ /* 0x000fe20000000000 */
[----:B------:R-:W-:Y:S01]  /*20c70*/  IADD3 R2, P0, PT, R2, UR6, RZ ;  /* 0x0000000602027c10 */ /* 0x000fe2000ff1e0ff */
[----:B------:R-:W-:Y:S01]  /*20c80*/  VIADD R14, R14, 0x140 ;  /* 0x000001400e0e7836 */ /* 0x000fe20000000000 */
[----:B------:R-:W-:Y:S01]  /*20c90*/  IADD3 R4, P1, PT, R4, UR6, RZ ;  /* 0x0000000604047c10 */ /* 0x000fe2000ff3e0ff */
[----:B------:R1:W-:Y:S01]  /*20ca0*/  STS.64 [R15+0x400], R10 ;  /* 0x0004000a0f007388 */ /* 0x0003e20000000a00 */
[----:B------:R-:W-:Y:S02]  /*20cb0*/  IADD3.X R3, PT, PT, RZ, UR5, RZ, P0, !PT ;  /* 0x00000005ff037c10 */ /* 0x000fe400087fe4ff */
[----:B--2---:R-:W-:Y:S01]  /*20cc0*/  IADD3 R6, P0, PT, R0, UR6, RZ ;  /* 0x0000000600067c10 */ /* 0x004fe2000ff1e0ff */
[----:B------:R-:W-:Y:S01]  /*20cd0*/  STS.64 [R15+0x500], R12 ;  /* 0x0005000c0f007388 */ /* 0x000fe20000000a00 */
[----:B0-----:R-:W-:Y:S01]  /*20ce0*/  IADD3 R8, P2, PT, R5, UR6, RZ ;  /* 0x0000000605087c10 */ /* 0x001fe2000ff5e0ff */
[----:B------:R-:W-:Y:S01]  /*20cf0*/  IMAD.X R5, RZ, RZ, UR5, P1 ;  /* 0x00000005ff057e24 */ /* 0x000fe200088e06ff */
[----:B------:R-:W-:Y:S01]  /*20d00*/  IADD3.X R7, PT, PT, RZ, UR5, RZ, P0, !PT ;  /* 0x00000005ff077c10 */ /* 0x000fe200087fe4ff */
[----:B------:R0:W-:Y:S02]  /*20d10*/  STS.64 [R15+0x600], R2 ;  /* 0x000600020f007388 */ /* 0x0001e40000000a00 */
[----:B------:R-:W-:Y:S01]  /*20d20*/  IMAD.X R9, RZ, RZ, UR5, P2 ;  /* 0x00000005ff097e24 */ /* 0x000fe200090e06ff */
        /* <DEDUP_REMOVED lines=8> */
[----:B0-----:R-:W-:Y:S01]  /*20db0*/  IMAD R2, R16, 0x50, R15 ;  /* 0x0000005010027824 */ /* 0x001fe200078e020f */
        /* <DEDUP_REMOVED lines=18> */
[----:B------:R-:W4:Y:S04]  /*20ee0*/  LDS.64 R2, [R2+0x50] ;  /* 0x0000500002027984 */ /* 0x000f280000000a00 */
[----:B0-----:R0:W-:Y:S04]  /*20ef0*/  STL.64 [R1+0x198], R10 ;  /* 0x0001980a01007387 */ /* 0x0011e80000100a00 */
[----:B-1----:R0:W-:Y:S04]  /*20f00*/  STL.64 [R1+0x190], R6 ;  /* 0x0001900601007387 */ /* 0x0021e80000100a00 */
[----:B---3--:R0:W-:Y:S04]  /*20f10*/  STL.64 [R1+0x188], R4 ;  /* 0x0001880401007387 */ /* 0x0081e80000100a00 */
[----:B----4-:R0:W-:Y:S01]  /*20f20*/  STL.64 [R1+0x180], R2 ;  /* 0x0001800201007387 */ /* 0x0101e20000100a00 */
[----:B--2---:R-:W-:-:S04]  /*20f30*/  LOP3.LUT R0, R9, R121, RZ, 0xfc, !PT ;  /* 0x0000007909007212 */ /* 0x004fc800078efcff */
[----:B------:R-:W-:-:S13]  /*20f40*/  ISETP.NE.U32.AND P0, PT, R0, RZ, PT ;  /* 0x000000ff0000720c */ /* 0x000fda0003f05070 */
[----:B0-----:R-:W-:Y:S05]  /*20f50*/  @P0 BRA `(.L_x_369) ;  /* 0x00000000005c0947 */ /* 0x001fea0003800000 */
[----:B------:R-:W0:Y:S01]  /*20f60*/  I2F.U32.RP R0, R120 ;  /* 0x0000007800007306 */ /* 0x000e220000209000 */
[----:B------:R-:W-:Y:S01]  /*20f70*/  IMAD.MOV R5, RZ, RZ, -R120 ;  /* 0x000000ffff057224 */ /* 0x000fe200078e0a78 */
[----:B------:R-:W-:Y:S01]  /*20f80*/  ISETP.NE.U32.AND P2, PT, R120, RZ, PT ;  /* 0x000000ff7800720c */ /* 0x000fe20003f45070 */
[----:B------:R-:W-:Y:S02]  /*20f90*/  HFMA2 R11, -RZ, RZ, 0, 0 ;  /* 0x00000000ff0b7431 */ /* 0x000fe400000001ff */
[----:B------:R-:W-:-:S03]  /*20fa0*/  IMAD.MOV.U32 R7, RZ, RZ, RZ ;  /* 0x000000ffff077224 */ /* 0x000fc600078e00ff */
        /* <DEDUP_REMOVED lines=18> */
.L_x_369:
[----:B------:R-:W-:Y:S01]  /*210d0*/  IMAD.MOV.U32 R6, RZ, RZ, R8 ;  /* 0x000000ffff067224 */ /* 0x000fe200078e0008 */
[----:B------:R-:W-:Y:S01]  /*210e0*/  MOV R4, R120 ;  /* 0x0000007800047202 */ /* 0x000fe20000000f00 */
[----:B------:R-:W-:Y:S01]  /*210f0*/  IMAD.MOV.U32 R5, RZ, RZ, R9 ;  /* 0x000000ffff057224 */ /* 0x000fe200078e0009 */
[----:B------:R-:W-:Y:S01]  /*21100*/  MOV R2, 0x21130 ;  /* 0x0002113000027802 */ /* 0x000fe20000000f00 */
[----:B------:R-:W-:-:S07]  /*21110*/  IMAD.MOV.U32 R3, RZ, RZ, R121 ;  /* 0x000000ffff037224 */ /* 0x000fce00078e0079 */
[----:B------:R-:W-:Y:S05]  /*21120*/  CALL.REL.NOINC `($__internal_0_$__cuda_sm20_div_s64) ;  /* 0x00000674001c7944 */ /* 0x000fea0003c00000 */
[----:B------:R-:W2:Y:S01]  /*21130*/  LDL.64 R8, [R1+0x1d0] ;  /* 0x0001d00001087983 */ /* 0x000ea20000100a00 */
[----:B------:R-:W-:Y:S01]  /*21140*/  IADD3 R5, P0, PT, RZ, -R4, RZ ;  /* 0x80000004ff057210 */ /* 0x000fe20007f1e0ff */
[----:B------:R-:W-:Y:S02]  /*21150*/  IMAD.MOV.U32 R10, RZ, RZ, R4 ;  /* 0x000000ffff0a7224 */ /* 0x000fe400078e0004 */
[--C-:B------:R-:W-:Y:S02]  /*21160*/  IMAD.MOV.U32 R11, RZ, RZ, R3.reuse ;  /* 0x000000ffff0b7224 */ /* 0x100fe400078e0003 */
[----:B------:R-:W-:-:S04]  /*21170*/  IMAD.X R7, RZ, RZ, ~R3, P0 ;  /* 0x000000ffff077224 */ /* 0x000fc800000e0e03 */
[----:B------:R-:W-:Y:S02]  /*21180*/  IMAD R0, R7, R120, RZ ;  /* 0x0000007807007224 */ /* 0x000fe400078e02ff */
[----:B--2---:R-:W-:-:S04]  /*21190*/  IMAD.WIDE.U32 R6, R120, R5, R8 ;  /* 0x0000000578067225 */ /* 0x004fc800078e0008 */
[----:B------:R-:W-:-:S05]  /*211a0*/  IMAD R5, R121, R5, R0 ;  /* 0x0000000579057224 */ /* 0x000fca00078e0200 */
[----:B------:R-:W-:-:S07]  /*211b0*/  IADD3 R7, PT, PT, R7, R5, RZ ;  /* 0x0000000507077210 */ /* 0x000fce0007ffe0ff */
.L_x_370:
[----:B------:R-:W-:Y:S05]  /*211c0*/  BSYNC.RECONVERGENT B0 ;  /* 0x0000000000007941 */ /* 0x000fea0003800200 */
.L_x_368:
        /* <DEDUP_REMOVED lines=36> */
.L_x_372:
        /* <DEDUP_REMOVED lines=16> */
.L_x_373:
[----:B------:R-:W-:Y:S05]  /*21510*/  BSYNC.RECONVERGENT B0 ;  /* 0x0000000000007941 */ /* 0x000fea0003800200 */
.L_x_371:
        /* <DEDUP_REMOVED lines=36> */
.L_x_375:
        /* <DEDUP_REMOVED lines=16> */
.L_x_376:
[----:B------:R-:W-:Y:S05]  /*21860*/  BSYNC.RECONVERGENT B0 ;  /* 0x0000000000007941 */ /* 0x000fea0003800200 */
.L_x_374:
        /* <DEDUP_REMOVED lines=9> */
[----:B--2---:R0:W-:Y:S01]  /*21900*/  STL.64 [R1], R4 ;  /* 0x0000000401007387 */ /* 0x0041e20000100a00 */
        /* <DEDUP_REMOVED lines=25> */
[----:B------:R-:W-:Y:S02]  /*21aa0*/  IMAD R6, R114, R5, R14 ;  /* 0x0000000572067224 */ /* 0x000fe400078e020e */
[----:B------:R-:W-:Y:S01]  /*21ab0*/  IMAD.MOV.U32 R14, RZ, RZ, R3 ;  /* 0x000000ffff0e7224 */ /* 0x000fe200078e0003 */
[----:B------:R-:W-:Y:S06]  /*21ac0*/  BRA `(.L_x_379) ;  /* 0x0000000000407947 */ /* 0x000fec0003800000 */
.L_x_378:
[----:B------:R-:W-:Y:S01]  /*21ad0*/  MOV R6, R14 ;  /* 0x0000000e00067202 */ /* 0x000fe20000000f00 */
[----:B------:R-:W-:Y:S01]  /*21ae0*/  IMAD.MOV.U32 R5, RZ, RZ, R15 ;  /* 0x000000ffff057224 */ /* 0x000fe200078e000f */
[----:B------:R-:W-:Y:S01]  /*21af0*/  MOV R3, R115 ;  /* 0x0000007300037202 */ /* 0x000fe20000000f00 */
[----:B------:R-:W-:Y:S01]  /*21b00*/  IMAD.MOV.U32 R4, RZ, RZ, R114 ;  /* 0x000000ffff047224 */ /* 0x000fe200078e0072 */
[----:B------:R-:W-:-:S07]  /*21b10*/  MOV R2, 0x21b30 ;  /* 0x00021b3000027802 */ /* 0x000fce0000000f00 */
[----:B------:R-:W-:Y:S05]  /*21b20*/  CALL.REL.NOINC `($__internal_0_$__cuda_sm20_div_s64) ;  /* 0x00000668009c7944 */ /* 0x000fea0003c00000 */
[----:B------:R-:W-:Y:S01]  /*21b30*/  IADD3 R5, P0, PT, RZ, -R4, RZ ;  /* 0x80000004ff057210 */ /* 0x000fe20007f1e0ff */
[----:B------:R-:W-:Y:S02]  /*21b40*/  IMAD.MOV.U32 R6, RZ, RZ, R14 ;  /* 0x000000ffff067224 */ /* 0x000fe400078e000e */
[----:B------:R-:W-:Y:S02]  /*21b50*/  IMAD.MOV.U32 R14, RZ, RZ, R4 ;  /* 0x000000ffff0e7224 */ /* 0x000fe400078e0004 */
[----:B------:R-:W-:-:S04]  /*21b60*/  IMAD.X R7, RZ, RZ, ~R3, P0 ;  /* 0x000000ffff077224 */ /* 0x000fc800000e0e03 */
[----:B------:R-:W-:Y:S01]  /*21b70*/  IMAD R0, R7, R114, RZ ;  /* 0x0000007207007224 */ /* 0x000fe200078e02ff */
[----:B------:R-:W-:Y:S02]  /*21b80*/  MOV R7, R15 ;  /* 0x0000000f00077202 */ /* 0x000fe40000000f00 */
[----:B------:R-:W-:Y:S01]  /*21b90*/  MOV R15, R3 ;  /* 0x00000003000f7202 */ /* 0x000fe20000000f00 */
[----:B------:R-:W-:-:S04]  /*21ba0*/  IMAD.WIDE.U32 R6, R114, R5, R6 ;  /* 0x0000000572067225 */ /* 0x000fc800078e0006 */
[----:B------:R-:W-:-:S04]  /*21bb0*/  IMAD R5, R115, R5, R0 ;  /* 0x0000000573057224 */ /* 0x000fc800078e0200 */
[----:B------:R-:W-:-:S07]  /*21bc0*/  IMAD.IADD R7, R7, 0x1, R5 ;  /* 0x0000000107077824 */ /* 0x000fce00078e0205 */
.L_x_379:
[----:B------:R-:W-:Y:S05]  /*21bd0*/  BSYNC.RECONVERGENT B0 ;  /* 0x0000000000007941 */ /* 0x000fea0003800200 */
.L_x_377:
        /* <DEDUP_REMOVED lines=17> */
[----:B------:R-:W-:Y:S02]  /*21cf0*/  IMAD.MOV.U32 R7, RZ, RZ, RZ ;  /* 0x000000ffff077224 */ /* 0x000fe400078e00ff */
        /* <DEDUP_REMOVED lines=18> */
[----:B------:R-:W-:Y:S01]  /*21e20*/  MOV R14, R3 ;  /* 0x00000003000e7202 */ /* 0x000fe20000000f00 */
[----:B------:R-:W-:Y:S06]  /*21e30*/  BRA `(.L_x_382) ;  /* 0x0000000000407947 */ /* 0x000fec0003800000 */
.L_x_381:
        /* <DEDUP_REMOVED lines=9> */
[----:B------:R-:W-:-:S05]  /*21ed0*/  IADD3.X R7, PT, PT, RZ, ~R3, RZ, P0, !PT ;  /* 0x80000003ff077210 */ /* 0x000fca00007fe4ff */
[----:B------:R-:W-:Y:S02]  /*21ee0*/  IMAD R0, R7, R112, RZ ;  /* 0x0000007007007224 */ /* 0x000fe400078e02ff */
[----:B------:R-:W-:Y:S02]  /*21ef0*/  IMAD.MOV.U32 R7, RZ, RZ, R15 ;  /* 0x000000ffff077224 */ /* 0x000fe400078e000f */
[----:B------:R-:W-:Y:S02]  /*21f00*/  IMAD.MOV.U32 R15, RZ, RZ, R3 ;  /* 0x000000ffff0f7224 */ /* 0x000fe400078e0003 */
[----:B------:R-:W-:-:S04]  /*21f10*/  IMAD.WIDE.U32 R6, R112, R5, R6 ;  /* 0x0000000570067225 */ /* 0x000fc800078e0006 */
[----:B------:R-:W-:-:S05]  /*21f20*/  IMAD R5, R113, R5, R0 ;  /* 0x0000000571057224 */ /* 0x000fca00078e0200 */
[----:B------:R-:W-:-:S07]  /*21f30*/  IADD3 R7, PT, PT, R7, R5, RZ ;  /* 0x0000000507077210 */ /* 0x000fce0007ffe0ff */
.L_x_382:
[----:B------:R-:W-:Y:S05]  /*21f40*/  BSYNC.RECONVERGENT B0 ;  /* 0x0000000000007941 */ /* 0x000fea0003800200 */
.L_x_380:
        /* <DEDUP_REMOVED lines=18> */
[----:B------:R-:W-:Y:S02]  /*22070*/  ISETP.NE.U32.AND P2, PT, R110, RZ, PT ;  /* 0x000000ff6e00720c */ /* 0x000fe40003f45070 */
[----:B------:R-:W-:-:S03]  /*22080*/  MOV R15, RZ ;  /* 0x000000ff000f7202 */ /* 0x000fc60000000f00 */
        /* <DEDUP_REMOVED lines=16> */
[----:B------:R-:W-:Y:S02]  /*22190*/  IMAD R6, R110, R5, R14 ;  /* 0x000000056e067224 */ /* 0x000fe400078e020e */
[----:B------:R-:W-:Y:S01]  /*221a0*/  IMAD.MOV.U32 R14, RZ, RZ, R3 ;  /* 0x000000ffff0e7224 */ /* 0x000fe200078e0003 */
[----:B------:R-:W-:Y:S06]  /*221b0*/  BRA `(.L_x_385) ;  /* 0x0000000000407947 */ /* 0x000fec0003800000 */
.L_x_384:
[----:B------:R-:W-:Y:S01]  /*221c0*/  IMAD.MOV.U32 R6, RZ, RZ, R14 ;  /* 0x000000ffff067224 */ /* 0x000fe200078e000e */
[----:B------:R-:W-:Y:S01]  /*221d0*/  MOV R4, R110 ;  /* 0x0000006e00047202 */ /* 0x000fe20000000f00 */
[----:B------:R-:W-:Y:S01]  /*221e0*/  IMAD.MOV.U32 R5, RZ, RZ, R15 ;  /* 0x000000ffff057224 */ /* 0x000fe200078e000f */
[----:B------:R-:W-:Y:S01]  /*221f0*/  MOV R2, 0x22220 ;  /* 0x0002222000027802 */ /* 0x000fe20000000f00 */
[----:B------:R-:W-:-:S07]  /*22200*/  IMAD.MOV.U32 R3, RZ, RZ, R111 ;  /* 0x000000ffff037224 */ /* 0x000fce00078e006f */
[----:B------:R-:W-:Y:S05]  /*22210*/  CALL.REL.NOINC `($__internal_0_$__cuda_sm20_div_s64) ;  /* 0x0000066000e07944 */ /* 0x000fea0003c00000 */
[----:B------:R-:W-:Y:S02]  /*22220*/  IADD3 R5, P0, PT, RZ, -R4, RZ ;  /* 0x80000004ff057210 */ /* 0x000fe40007f1e0ff */
[----:B------:R-:W-:Y:S02]  /*22230*/  MOV R6, R14 ;  /* 0x0000000e00067202 */ /* 0x000fe40000000f00 */
[----:B------:R-:W-:Y:S01]  /*22240*/  MOV R14, R4 ;  /* 0x00000004000e7202 */ /* 0x000fe20000000f00 */
[----:B------:R-:W-:-:S04]  /*22250*/  IMAD.X R7, RZ, RZ, ~R3, P0 ;  /* 0x000000ffff077224 */ /* 0x000fc800000e0e03 */
[----:B------:R-:W-:Y:S02]  /*22260*/  IMAD R0, R7, R110, RZ ;  /* 0x0000006e07007224 */ /* 0x000fe400078e02ff */
[----:B------:R-:W-:Y:S02]  /*22270*/  IMAD.MOV.U32 R7, RZ, RZ, R15 ;  /* 0x000000ffff077224 */ /* 0x000fe400078e000f */
[----:B------:R-:W-:Y:S02]  /*22280*/  IMAD.MOV.U32 R15, RZ, RZ, R3 ;  /* 0x000000ffff0f7224 */ /* 0x000fe400078e0003 */
[----:B------:R-:W-:-:S04]  /*22290*/  IMAD.WIDE.U32 R6, R110, R5, R6 ;  /* 0x000000056e067225 */ /* 0x000fc800078e0006 */
[----:B------:R-:W-:-:S04]  /*222a0*/  IMAD R5, R111, R5, R0 ;  /* 0x000000056f057224 */ /* 0x000fc800078e0200 */
[----:B------:R-:W-:-:S07]  /*222b0*/  IMAD.IADD R7, R7, 0x1, R5 ;  /* 0x0000000107077824 */ /* 0x000fce00078e0205 */
.L_x_385:
[----:B------:R-:W-:Y:S05]  /*222c0*/  BSYNC.RECONVERGENT B0 ;  /* 0x0000000000007941 */ /* 0x000fea0003800200 */
.L_x_383:
        /* <DEDUP_REMOVED lines=37> */
.L_x_387:
        /* <DEDUP_REMOVED lines=16> */
.L_x_388:
[----:B------:R-:W-:Y:S05]  /*22620*/  BSYNC.RECONVERGENT B0 ;  /* 0x0000000000007941 */ /* 0x000fea0003800200 */
.L_x_386:
        /* <DEDUP_REMOVED lines=37> */
.L_x_390:
        /* <DEDUP_REMOVED lines=16> */
.L_x_391:
[----:B------:R-:W-:Y:S05]  /*22980*/  BSYNC.RECONVERGENT B0 ;  /* 0x0000000000007941 */ /* 0x000fea0003800200 */
.L_x_389:
        /* <DEDUP_REMOVED lines=16> */
[----:B------:R-:W-:Y:S02]  /*22a90*/  ISETP.NE.U32.AND P2, PT, R104, RZ, PT ;  /* 0x000000ff6800720c */ /* 0x000fe40003f45070 */
[----:B------:R-:W-:-:S04]  /*22aa0*/  MOV R7, RZ ;  /* 0x000000ff00077202 */ /* 0x000fc80000000f00 */
[----:B0-----:R-:W0:Y:S02]  /*22ab0*/  MUFU.RCP R0, R0 ;  /* 0x0000000000007308 */ /* 0x001e240000001000 */
[----:B0-----:R-:W-:-:S06]  /*22ac0*/  VIADD R2, R0, 0xffffffe ;  /* 0x0ffffffe00027836 */ /* 0x001fcc0000000000 */
[----:B------:R0:W1:Y:S02]  /*22ad0*/  F2I.FTZ.U32.TRUNC.NTZ R3, R2 ;  /* 0x0000000200037305 */ /* 0x000064000021f000 */
[----:B0-----:R-:W-:Y:S01]  /*22ae0*/  MOV R2, RZ ;  /* 0x000000ff00027202 */ /* 0x001fe20000000f00 */
[----:B-1----:R-:W-:-:S04]  /*22af0*/  IMAD R5, R5, R3, RZ ;  /* 0x0000000305057224 */ /* 0x002fc800078e02ff */
[----:B------:R-:W-:-:S04]  /*22b00*/  IMAD.HI.U32 R3, R3, R5, R2 ;  /* 0x0000000503037227 */ /* 0x000fc800078e0002 */
[----:B------:R-:W-:Y:S02]  /*22b10*/  IMAD.MOV.U32 R5, RZ, RZ, RZ ;  /* 0x000000ffff057224 */ /* 0x000fe400078e00ff */
        /* <DEDUP_REMOVED lines=12> */
.L_x_393:
[----:B------:R-:W-:Y:S01]  /*22be0*/  IMAD.MOV.U32 R6, RZ, RZ, R24 ;  /* 0x000000ffff067224 */ /* 0x000fe200078e0018 */
[----:B------:R-:W-:Y:S01]  /*22bf0*/  MOV R5, R25 ;  /* 0x0000001900057202 */ /* 0x000fe20000000f00 */
[----:B------:R-:W-:Y:S01]  /*22c00*/  IMAD.MOV.U32 R4, RZ, RZ, R104 ;  /* 0x000000ffff047224 */ /* 0x000fe200078e0068 */
[----:B------:R-:W-:Y:S01]  /*22c10*/  MOV R2, 0x22c40 ;  /* 0x00022c4000027802 */ /* 0x000fe20000000f00 */
[----:B------:R-:W-:-:S07]  /*22c20*/  IMAD.MOV.U32 R3, RZ, RZ, R105 ;  /* 0x000000ffff037224 */ /* 0x000fce00078e0069 */
[----:B------:R-:W-:Y:S05]  /*22c30*/  CALL.REL.NOINC `($__internal_0_$__cuda_sm20_div_s64) ;  /* 0x0000065800587944 */ /* 0x000fea0003c00000 */
[----:B------:R-:W-:Y:S01]  /*22c40*/  IADD3 R5, P0, PT, RZ, -R4, RZ ;  /* 0x80000004ff057210 */ /* 0x000fe20007f1e0ff */
[----:B------:R-:W-:-:S03]  /*22c50*/  IMAD.MOV.U32 R6, RZ, RZ, R24 ;  /* 0x000000ffff067224 */ /* 0x000fc600078e0018 */
[----:B------:R-:W-:-:S05]  /*22c60*/  IADD3.X R7, PT, PT, RZ, ~R3, RZ, P0, !PT ;  /* 0x80000003ff077210 */ /* 0x000fca00007fe4ff */
[----:B------:R-:W-:Y:S02]  /*22c70*/  IMAD R0, R7, R104, RZ ;  /* 0x0000006807007224 */ /* 0x000fe400078e02ff */
[----:B------:R-:W-:Y:S02]  /*22c80*/  IMAD.MOV.U32 R7, RZ, RZ, R25 ;  /* 0x000000ffff077224 */ /* 0x000fe400078e0019 */
[----:B------:R-:W-:-:S04]  /*22c90*/  IMAD.WIDE.U32 R6, R104, R5, R6 ;  /* 0x0000000568067225 */ /* 0x000fc800078e0006 */
[----:B------:R-:W-:-:S05]  /*22ca0*/  IMAD R5, R105, R5, R0 ;  /* 0x0000000569057224 */ /* 0x000fca00078e0200 */
[----:B------:R-:W-:Y:S01]  /*22cb0*/  IADD3 R7, PT, PT, R7, R5, RZ ;  /* 0x0000000507077210 */ /* 0x000fe20007ffe0ff */
[----:B------:R-:W-:-:S07]  /*22cc0*/  IMAD.MOV.U32 R5, RZ, RZ, R3 ;  /* 0x000000ffff057224 */ /* 0x000fce00078e0003 */
.L_x_394:
[----:B------:R-:W-:Y:S05]  /*22cd0*/  BSYNC.RECONVERGENT B0 ;  /* 0x0000000000007941 */ /* 0x000fea0003800200 */
.L_x_392:
[----:B------:R-:W0:Y:S08]  /*22ce0*/  LDC.64 R2, c[0x0][0x3c0] ;  /* 0x0000f000ff027b82 */ /* 0x000e300000000a00 */
[----:B------:R-:W1:Y:S01]  /*22cf0*/  LDC.64 R100, c[0x0][0x3b0] ;  /* 0x0000ec00ff647b82 */ /* 0x000e620000000a00 */
[----:B0-----:R-:W2:Y:S04]  /*22d00*/  LDG.E.64 R26, desc[UR12][R2.64+0x28] ;  /* 0x0000280c021a7981 */ /* 0x001ea8000c1e1b00 */
[----:B------:R0:W3:Y:S04]  /*22d10*/  LDG.E.64 R28, desc[UR12][R2.64+0x18] ;  /* 0x0000180c021c7981 */ /* 0x0000e8000c1e1b00 */
[----:B-1----:R-:W4:Y:S01]  /*22d20*/  LDG.E.64 R100, desc[UR12][R100.64] ;  /* 0x0000000c64647981 */ /* 0x002f22000c1e1b00 */
[----:B0-----:R-:W-:Y:S01]  /*22d30*/  IMAD.MOV.U32 R2, RZ, RZ, R6 ;  /* 0x000000ffff027224 */ /* 0x001fe200078e0006 */
[----:B------:R-:W-:-:S04]  /*22d40*/  MOV R3, R7 ;  /* 0x0000000700037202 */ /* 0x000fc80000000f00 */
        /* <DEDUP_REMOVED lines=9> */
[----:B------:R-:W-:Y:S01]  /*22de0*/  IMAD.MOV R5, RZ, RZ, -R100 ;  /* 0x000000ffff057224 */ /* 0x000fe200078e0a64 */
[----:B------:R-:W-:Y:S01]  /*22df0*/  ISETP.NE.U32.AND P1, PT, R100, RZ, PT ;  /* 0x000000ff6400720c */ /* 0x000fe20003f25070 */
[----:B------:R-:W-:-:S05]  /*22e00*/  IMAD.MOV.U32 R61, RZ, RZ, RZ ;  /* 0x000000ffff3d7224 */ /* 0x000fca00078e00ff */
        /* <DEDUP_REMOVED lines=15> */
.L_x_396:
[----:B------:R-:W-:Y:S01]  /*22f00*/  IMAD.MOV.U32 R3, RZ, RZ, R5 ;  /* 0x000000ffff037224 */ /* 0x000fe200078e0005 */
[----:B------:R-:W-:Y:S01]  /*22f10*/  MOV R6, R100 ;  /* 0x0000006400067202 */ /* 0x000fe20000000f00 */
[----:B------:R-:W-:Y:S01]  /*22f20*/  IMAD.MOV.U32 R5, RZ, RZ, R101 ;  /* 0x000000ffff057224 */ /* 0x000fe200078e0065 */
[----:B------:R-:W-:-:S07]  /*22f30*/  MOV R2, 0x22f50 ;  /* 0x00022f5000027802 */ /* 0x000fce0000000f00 */
[----:B------:R-:W-:Y:S05]  /*22f40*/  CALL.REL.NOINC `($__internal_1_$__cuda_sm20_rem_s64) ;  /* 0x0000065800e47944 */ /* 0x000fea0003c00000 */
[----:B------:R-:W-:Y:S01]  /*22f50*/  IMAD.MOV.U32 R60, RZ, RZ, R4 ;  /* 0x000000ffff3c7224 */ /* 0x000fe200078e0004 */
[----:B------:R-:W-:-:S07]  /*22f60*/  MOV R61, R3 ;  /* 0x00000003003d7202 */ /* 0x000fce0000000f00 */
.L_x_397:
[----:B------:R-:W-:Y:S05]  /*22f70*/  BSYNC.RECONVERGENT B0 ;  /* 0x0000000000007941 */ /* 0x000fea0003800200 */
.L_x_395:
[----:B------:R-:W0:Y:S01]  /*22f80*/  LDC.64 R2, c[0x0][0x3b8] ;  /* 0x0000ee00ff027b82 */ /* 0x000e220000000a00 */
[----:B------:R1:W-:Y:S07]  /*22f90*/  STL.64 [R1+0x358], R138 ;  /* 0x0003588a01007387 */ /* 0x0003ee0000100a00 */
[----:B------:R-:W2:Y:S08]  /*22fa0*/  LDC.64 R6, c[0x0][0x3c0] ;  /* 0x0000f000ff067b82 */ /* 0x000eb00000000a00 */
[----:B------:R-:W3:Y:S01]  /*22fb0*/  LDC.64 R126, c[0x0][0x3a8] ;  /* 0x0000ea00ff7e7b82 */ /* 0x000ee20000000a00 */
[----:B------:R-:W4:Y:S01]  /*22fc0*/  I2F.F64.S64 R60, R60 ;  /* 0x0000003c003c7312 */ /* 0x000f220000301c00 */
[----:B------:R-:W-:Y:S04]  /*22fd0*/  STL.64 [R1+0x350], R118 ;  /* 0x0003507601007387 */ /* 0x000fe80000100a00 */
[----:B------:R4:W-:Y:S04]  /*22fe0*/  STL.64 [R1+0x348], R116 ;  /* 0x0003487401007387 */ /* 0x0009e80000100a00 */
[----:B0-----:R-:W4:Y:S04]  /*22ff0*/  LDG.E.64 R58, desc[UR12][R2.64+0x300] ;  /* 0x0003000c023a7981 */ /* 0x001f28000c1e1b00 */
[----:B------:R-:W4:Y:S04]  /*23000*/  LDG.E.64 R4, desc[UR12][R2.64+0x308] ;  /* 0x0003080c02047981 */ /* 0x000f28000c1e1b00 */
[----:B--2---:R-:W2:Y:S04]  /*23010*/  LDG.E.64 R92, desc[UR12][R6.64] ;  /* 0x0000000c065c7981 */ /* 0x004ea8000c1e1b00 */
        /* <DEDUP_REMOVED lines=10> */
[----:B---3--:R-:W3:Y:S04]  /*230c0*/  LDG.E.64 R38, desc[UR12][R126.64+0x40] ;  /* 0x0000400c7e267981 */ /* 0x008ee8000c1e1b00 */
[----:B------:R-:W3:Y:S04]  /*230d0*/  LDG.E.64 R28, desc[UR12][R2.64+0x360] ;  /* 0x0003600c021c7981 */ /* 0x000ee8000c1e1b00 */
        /* <DEDUP_REMOVED lines=21> */
[----:B------:R-:W-:Y:S04]  /*23230*/  STL.64 [R1+0x340], R114 ;  /* 0x0003407201007387 */ /* 0x000fe80000100a00 */
[----:B------:R-:W-:Y:S04]  /*23240*/  STL.64 [R1+0x338], R112 ;  /* 0x0003387001007387 */ /* 0x000fe80000100a00 */
[----:B------:R-:W-:Y:S04]  /*23250*/  STL.64 [R1+0x330], R110 ;  /* 0x0003306e01007387 */ /* 0x000fe80000100a00 */
[----:B------:R-:W-:Y:S04]  /*23260*/  STL.64 [R1+0x328], R108 ;  /* 0x0003286c01007387 */ /* 0x000fe80000100a00 */
[----:B------:R-:W-:Y:S04]  /*23270*/  STL.64 [R1+0x320], R106 ;  /* 0x0003206a01007387 */ /* 0x000fe80000100a00 */
[----:B------:R-:W-:Y:S04]  /*23280*/  STL.64 [R1+0x318], R104 ;  /* 0x0003186801007387 */ /* 0x000fe80000100a00 */
[----:B------:R0:W-:Y:S04]  /*23290*/  STL.64 [R1+0x310], R102 ;  /* 0x0003106601007387 */ /* 0x0001e80000100a00 */
[----:B-1----:R-:W3:Y:S04]  /*232a0*/  LDG.E.64 R138, desc[UR12][R2.64+0x10] ;  /* 0x0000100c028a7981 */ /* 0x002ee8000c1e1b00 */
[----:B----4-:R-:W4:Y:S04]  /*232b0*/  LDG.E.64 R116, desc[UR12][R2.64+0xd0] ;  /* 0x0000d00c02747981 */ /* 0x010f28000c1e1b00 */
[----:B0-----:R-:W4:Y:S04]  /*232c0*/  LDG.E.64 R102, desc[UR12][R2.64+0xd8] ;  /* 0x0000d80c02667981 */ /* 0x001f28000c1e1b00 */
[----:B------:R-:W4:Y:S04]  /*232d0*/  LDG.E.64 R114, desc[UR12][R2.64+0x130] ;  /* 0x0001300c02727981 */ /* 0x000f28000c1e1b00 */
[----:B------:R-:W4:Y:S04]  /*232e0*/  LDG.E.64 R136, desc[UR12][R2.64+0xe0] ;  /* 0x0000e00c02887981 */ /* 0x000f28000c1e1b00 */
[----:B------:R-:W4:Y:S04]  /*232f0*/  LDG.E.64 R118, desc[UR12][R2.64+0x70] ;  /* 0x0000700c02767981 */ /* 0x000f28000c1e1b00 */
[----:B------:R-:W4:Y:S04]  /*23300*/  LDG.E.64 R112, desc[UR12][R2.64+0x190] ;  /* 0x0001900c02707981 */ /* 0x000f28000c1e1b00 */
[----:B------:R-:W4:Y:S04]  /*23310*/  LDG.E.64 R110, desc[UR12][R2.64+0x1f0] ;  /* 0x0001f00c026e7981 */ /* 0x000f28000c1e1b00 */
[----:B------:R0:W-:Y:S04]  /*23320*/  STL.64 [R1+0x308], R100 ;  /* 0x0003086401007387 */ /* 0x0001e80000100a00 */
        /* <DEDUP_REMOVED lines=16> */
[----:B------:R-:W4:Y:S01]  /*23430*/  LDG.E.64 R122, desc[UR12][R2.64+0x30] ;  /* 0x0000300c027a7981 */ /* 0x000f22000c1e1b00 */
[----:B------:R-:W-:-:S02]  /*23440*/  R2UR UR30, R58 ;  /* 0x000000003a1e72ca */ /* 0x000fc400000e0000 */
[----:B------:R-:W-:Y:S02]  /*23450*/  R2UR UR31, R59 ;  /* 0x000000003b1f72ca */ /* 0x000fe400000e0000 */
[----:B------:R-:W-:Y:S02]  /*23460*/  R2UR UR32, R4 ;  /* 0x00000000042072ca */ /* 0x000fe400000e0000 */
[----:B------:R-:W-:Y:S01]  /*23470*/  R2UR UR33, R5 ;  /* 0x00000000052172ca */ /* 0x000fe200000e0000 */
[----:B--2---:R-:W-:Y:S01]  /*23480*/  DFMA R58, R60, R90, R92 ;  /* 0x0000005a3c3a722b */ /* 0x004fe2000000005c */
[----:B------:R-:W-:-:S07]  /*23490*/  R2UR UR34, R56 ;  /* 0x00000000382272ca */ /* 0x000fce00000e0000 */
[----:B------:R-:W-:Y:S01]  /*234a0*/  DFMA R4, R58, UR30, RZ ;  /* 0x0000001e3a047c2b */ /* 0x000fe200080000ff */
[----:B------:R-:W-:Y:S02]  /*234b0*/  R2UR UR35, R57 ;  /* 0x00000000392372ca */ /* 0x000fe400000e0000 */
[----:B------:R-:W-:Y:S02]  /*234c0*/  R2UR UR36, R54 ;  /* 0x00000000362472ca */ /* 0x000fe400000e0000 */
[----:B------:R-:W-:-:S03]  /*234d0*/  R2UR UR37, R55 ;  /* 0x00000000372572ca */ /* 0x000fc600000e0000 */
[----:B------:R-:W-:Y:S01]  /*234e0*/  DFMA R4, R24, UR32, R4 ;  /* 0x0000002018047c2b */ /* 0x000fe20008000004 */
[----:B------:R-:W-:Y:S02]  /*234f0*/  R2UR UR38, R52 ;  /* 0x00000000342672ca */ /* 0x000fe400000e0000 */
[----:B------:R-:W-:-:S05]  /*23500*/  R2UR UR39, R53 ;  /* 0x00000000352772ca */ /* 0x000fca00000e0000 */
[----:B------:R-:W-:Y:S01]  /*23510*/  DFMA R4, R14, UR34, R4 ;  /* 0x000000220e047c2b */ /* 0x000fe20008000004 */
[----:B------:R-:W-:Y:S02]  /*23520*/  R2UR UR40, R50 ;  /* 0x00000000322872ca */ /* 0x000fe400000e0000 */
[----:B------:R-:W-:-:S05]  /*23530*/  R2UR UR41, R51 ;  /* 0x00000000332972ca */ /* 0x000fca00000e0000 */
[----:B------:R-:W-:Y:S01]  /*23540*/  DFMA R4, R16, UR36, R4 ;  /* 0x0000002410047c2b */ /* 0x000fe20008000004 */
[----:B------:R-:W-:Y:S02]  /*23550*/  R2UR UR42, R48 ;  /* 0x00000000302a72ca */ /* 0x000fe400000e0000 */
[----:B------:R-:W-:Y:S02]  /*23560*/  R2UR UR43, R49 ;  /* 0x00000000312b72ca */ /* 0x000fe400000e0000 */
[----:B------:R-:W-:Y:S02]  /*23570*/  R2UR UR44, R46 ;  /* 0x000000002e2c72ca */ /* 0x000fe400000e0000 */
[----:B------:R-:W-:Y:S01]  /*23580*/  R2UR UR45, R47 ;  /* 0x000000002f2d72ca */ /* 0x000fe200000e0000 */
[----:B------:R-:W-:Y:S01]  /*23590*/  DFMA R4, R18, UR38, R4 ;  /* 0x0000002612047c2b */ /* 0x000fe20008000004 */
[----:B------:R-:W-:Y:S02]  /*235a0*/  R2UR UR46, R44 ;  /* 0x000000002c2e72ca */ /* 0x000fe400000e0000 */
[----:B------:R-:W-:-:S02]  /*235b0*/  R2UR UR47, R45 ;  /* 0x000000002d2f72ca */ /* 0x000fc400000e0000 */
[----:B------:R-:W-:Y:S02]  /*235c0*/  R2UR UR48, R42 ;  /* 0x000000002a3072ca */ /* 0x000fe400000e0000 */
[----:B------:R-:W-:Y:S01]  /*235d0*/  R2UR UR49, R43 ;  /* 0x000000002b3172ca */ /* 0x000fe200000e0000 */
[----:B------:R-:W-:Y:S01]  /*235e0*/  DFMA R4, R20, UR40, R4 ;  /* 0x0000002814047c2b */ /* 0x000fe20008000004 */
[----:B------:R-:W-:Y:S02]  /*235f0*/  R2UR UR50, R40 ;  /* 0x00000000283272ca */ /* 0x000fe400000e0000 */
[----:B------:R-:W-:Y:S02]  /*23600*/  R2UR UR51, R41 ;  /* 0x00000000293372ca */ /* 0x000fe400000e0000 */
[----:B---3--:R-:W-:Y:S02]  /*23610*/  R2UR UR52, R38 ;  /* 0x00000000263472ca */ /* 0x008fe400000e0000 */
[----:B------:R-:W-:Y:S01]  /*23620*/  R2UR UR53, R39 ;  /* 0x00000000273572ca */ /* 0x000fe200000e0000 */
[----:B------:R-:W-:Y:S01]  /*23630*/  DFMA R4, R22, UR42, R4 ;  /* 0x0000002a16047c2b */ /* 0x000fe20008000004 */
[----:B------:R0:W-:Y:S01]  /*23640*/  STL.64 [R1+0x110], R92 ;  /* 0x0001105c01007387 */ /* 0x0001e20000100a00 */
[----:B------:R-:W-:-:S02]  /*23650*/  R2UR UR54, R28 ;  /* 0x000000001c3672ca */ /* 0x000fc400000e0000 */
[----:B------:R-:W-:Y:S01]  /*23660*/  R2UR UR55, R29 ;  /* 0x000000001d3772ca */ /* 0x000fe200000e0000 */
[----:B------:R-:W2:Y:S03]  /*23670*/  LDG.E.64 R48, desc[UR12][R2.64+0x388] ;  /* 0x0003880c02307981 */ /* 0x000ea6000c1e1b00 */
[----:B------:R-:W-:Y:S01]  /*23680*/  DFMA R4, R12, UR44, R4 ;  /* 0x0000002c0c047c2b */ /* 0x000fe20008000004 */
[----:B------:R-:W3:Y:S04]  /*23690*/  LDG.E.64 R46, desc[UR12][R2.64+0x390] ;  /* 0x0003900c022e7981 */ /* 0x000ee8000c1e1b00 */
[----:B0-----:R-:W3:Y:S03]  /*236a0*/  LDG.E.64 R92, desc[UR12][R2.64+0x2b8] ;  /* 0x0002b80c025c7981 */ /* 0x001ee6000c1e1b00 */
[----:B------:R-:W-:Y:S01]  /*236b0*/  DFMA R4, R10, UR46, R4 ;  /* 0x0000002e0a047c2b */ /* 0x000fe20008000004 */
[----:B------:R-:W-:Y:S01]  /*236c0*/  R2UR UR56, R36 ;  /* 0x00000000243872ca */ /* 0x000fe200000e0000 */
[C---:B------:R-:W-:Y:S01]  /*236d0*/  DFMA R56, R58.reuse, R88, RZ ;  /* 0x000000583a38722b */ /* 0x040fe200000000ff */
[----:B------:R-:W-:Y:S01]  /*236e0*/  R2UR UR57, R37 ;  /* 0x00000000253972ca */ /* 0x000fe200000e0000 */
[C---:B------:R-:W-:Y:S01]  /*236f0*/  DFMA R54, R58.reuse, R86, RZ ;  /* 0x000000563a36722b */ /* 0x040fe200000000ff */
[----:B------:R-:W-:Y:S01]  /*23700*/  R2UR UR58, R6 ;  /* 0x00000000063a72ca */ /* 0x000fe200000e0000 */
[----:B------:R-:W-:Y:S01]  /*23710*/  DFMA R52, R58, R84, RZ ;  /* 0x000000543a34722b */ /* 0x000fe200000000ff */
[----:B------:R-:W-:Y:S01]  /*23720*/  R2UR UR59, R7 ;  /* 0x00000000073b72ca */ /* 0x000fe200000e0000 */
[----:B------:R-:W-:Y:S01]  /*23730*/  DFMA R4, R8, UR48, R4 ;  /* 0x0000003008047c2b */ /* 0x000fe20008000004 */
[----:B------:R0:W-:Y:S01]  /*23740*/  STL.64 [R1+0x108], R90 ;  /* 0x0001085a01007387 */ /* 0x0001e20000100a00 */
[----:B------:R-:W-:-:S02]  /*23750*/  DFMA R50, R58, R82, RZ ;  /* 0x000000523a32722b */ /* 0x000fc400000000ff */
[----:B------:R-:W-:Y:S01]  /*23760*/  DFMA R42, R58, R80, RZ ;  /* 0x000000503a2a722b */ /* 0x000fe200000000ff */
[----:B------:R-:W3:Y:S03]  /*23770*/  LDG.E.64 R6, desc[UR12][R126.64+0x18] ;  /* 0x0000180c7e067981 */ /* 0x000ee6000c1e1b00 */
[----:B------:R-:W-:Y:S01]  /*23780*/  DADD R4, R4, -UR50 ;  /* 0x8000003204047e29 */ /* 0x000fe20008000000 */
[----:B------:R-:W3:Y:S04]  /*23790*/  LDG.E.64 R38, desc[UR12][R126.64+0x48] ;  /* 0x0000480c7e267981 */ /* 0x000ee8000c1e1b00 */
[----:B0-----:R-:W3:Y:S03]  /*237a0*/  LDG.E.64 R90, desc[UR12][R2.64+0x260] ;  /* 0x0002600c025a7981 */ /* 0x001ee6000c1e1b00 */
[----:B------:R-:W-:Y:S01]  /*237b0*/  DSETP.GEU.AND P0, PT, |R4|, UR52, PT ;  /* 0x0000003404007e2a */ /* 0x000fe2000bf0e200 */
[----:B------:R-:W3:Y:S04]  /*237c0*/  LDG.E.64 R40, desc[UR12][R126.64+0x28] ;  /* 0x0000280c7e287981 */ /* 0x000ee8000c1e1b00 */
[----:B------:R-:W3:Y:S04]  /*237d0*/  LDG.E.64 R4, desc[UR12][R126.64+0x10] ;  /* 0x0000100c7e047981 */ /* 0x000ee8000c1e1b00 */
[----:B------:R0:W-:Y:S04]  /*237e0*/  STL.64 [R1+0x100], R88 ;  /* 0x0001005801007387 */ /* 0x0001e80000100a00 */
[----:B------:R1:W-:Y:S04]  /*237f0*/  STL.64 [R1+0xf8], R86 ;  /* 0x0000f85601007387 */ /* 0x0003e80000100a00 */
[----:B------:R1:W-:Y:S04]  /*23800*/  STL.64 [R1+0xf0], R84 ;  /* 0x0000f05401007387 */ /* 0x0003e80000100a00 */
[----:B0-----:R-:W3:Y:S04]  /*23810*/  LDG.E.64 R88, desc[UR12][R2.64+0x2c0] ;  /* 0x0002c00c02587981 */ /* 0x001ee8000c1e1b00 */
[----:B-1----:R-:W3:Y:S04]  /*23820*/  LDG.E.64 R86, desc[UR12][R2.64+0xe8] ;  /* 0x0000e80c02567981 */ /* 0x002ee8000c1e1b00 */
[----:B------:R-:W3:Y:S01]  /*23830*/  LDG.E.64 R84, desc[UR12][R2.64+0x148] ;  /* 0x0001480c02547981 */ /* 0x000ee2000c1e1b00 */
[----:B------:R-:W-:-:S03]  /*23840*/  DFMA R28, R58, R78, RZ ;  /* 0x0000004e3a1c722b */ /* 0x000fc600000000ff */
[----:B------:R0:W-:Y:S01]  /*23850*/  STL.64 [R1+0xe8], R82 ;  /* 0x0000e85201007387 */ /* 0x0001e20000100a00 */
[----:B------:R-:W-:-:S03]  /*23860*/  DFMA R36, R58, R76, RZ ;  /* 0x0000004c3a24722b */ /* 0x000fc600000000ff */
[----:B------:R1:W-:Y:S01]  /*23870*/  STL.64 [R1+0xc8], R80 ;  /* 0x0000c85001007387 */ /* 0x0003e20000100a00 */
[----:B------:R-:W-:-:S03]  /*23880*/  DFMA R60, R58, UR54, RZ ;  /* 0x000000363a3c7c2b */ /* 0x000fc600080000ff */
[----:B------:R1:W-:Y:S01]  /*23890*/  STL.64 [R1+0xa0], R78 ;  /* 0x0000a04e01007387 */ /* 0x0003e20000100a00 */
[----:B------:R-:W-:-:S03]  /*238a0*/  DFMA R58, R58, R98, RZ ;  /* 0x000000623a3a722b */ /* 0x000fc600000000ff */
[----:B------:R1:W-:Y:S01]  /*238b0*/  STL.64 [R1+0x78], R76 ;  /* 0x0000784c01007387 */ /* 0x0003e20000100a00 */
[C---:B------:R-:W-:Y:S02]  /*238c0*/  DFMA R56, R24.reuse, R74, R56 ;  /* 0x0000004a1838722b */ /* 0x040fe40000000038 */
[----:B------:R-:W-:Y:S01]  /*238d0*/  DFMA R54, R24, R72, R54 ;  /* 0x000000481836722b */ /* 0x000fe20000000036 */
[----:B------:R1:W-:Y:S04]  /*238e0*/  STL.64 [R1+0x118], R74 ;  /* 0x0001184a01007387 */ /* 0x0003e80000100a00 */
[----:B0-----:R-:W3:Y:S04]  /*238f0*/  LDG.E.64 R82, desc[UR12][R2.64+0x1a8] ;  /* 0x0001a80c02527981 */ /* 0x001ee8000c1e1b00 */
[----:B-1----:R-:W3:Y:S04]  /*23900*/  LDG.E.64 R80, desc[UR12][R2.64+0x208] ;  /* 0x0002080c02507981 */ /* 0x002ee8000c1e1b00 */
[----:B------:R-:W3:Y:S04]  /*23910*/  LDG.E.64 R78, desc[UR12][R2.64+0x268] ;  /* 0x0002680c024e7981 */ /* 0x000ee8000c1e1b00 */
[----:B------:R-:W3:Y:S04]  /*23920*/  LDG.E.64 R76, desc[UR12][R2.64+0x2c8] ;  /* 0x0002c80c024c7981 */ /* 0x000ee8000c1e1b00 */
[----:B------:R0:W-:Y:S04]  /*23930*/  STL.64 [R1+0x120], R72 ;  /* 0x0001204801007387 */ /* 0x0001e80000100a00 */
[----:B------:R-:W3:Y:S01]  /*23940*/  LDG.E.64 R74, desc[UR12][R2.64+0xf0] ;  /* 0x0000f00c024a7981 */ /* 0x000ee2000c1e1b00 */
[----:B------:R-:W-:-:S03]  /*23950*/  R2UR UR4, R26 ;  /* 0x000000001a0472ca */ /* 0x000fc600000e0000 */
[----:B------:R1:W-:Y:S04]  /*23960*/  STL.64 [R1+0x128], R70 ;  /* 0x0001284601007387 */ /* 0x0003e80000100a00 */
[----:B0-----:R-:W3:Y:S01]  /*23970*/  LDG.E.64 R72, desc[UR12][R2.64+0x150] ;  /* 0x0001500c02487981 */ /* 0x001ee2000c1e1b00 */
[----:B------:R-:W-:-:S03]  /*23980*/  R2UR UR5, R27 ;  /* 0x000000001b0572ca */ /* 0x000fc600000e0000 */
[----:B------:R0:W-:Y:S01]  /*23990*/  STL.64 [R1+0x130], R68 ;  /* 0x0001304401007387 */ /* 0x0001e20000100a00 */
[----:B------:R-:W-:-:S03]  /*239a0*/  DFMA R52, R24, R70, R52 ;  /* 0x000000461834722b */ /* 0x000fc60000000034 */
[----:B------:R-:W-:Y:S01]  /*239b0*/  STL.64 [R1+0xc0], R66 ;  /* 0x0000c04201007387 */ /* 0x000fe20000100a00 */
[C---:B------:R-:W-:Y:S02]  /*239c0*/  DFMA R50, R24.reuse, R68, R50 ;  /* 0x000000441832722b */ /* 0x040fe40000000032 */
[C---:B------:R-:W-:Y:S01]  /*239d0*/  DFMA R42, R24.reuse, R66, R42 ;  /* 0x00000042182a722b */ /* 0x040fe2000000002a */
[----:B------:R-:W-:Y:S01]  /*239e0*/  STL.64 [R1+0x98], R64 ;  /* 0x0000984001007387 */ /* 0x000fe20000100a00 */
[C---:B------:R-:W-:Y:S01]  /*239f0*/  DFMA R26, R24.reuse, R62, R36 ;  /* 0x0000003e181a722b */ /* 0x040fe20000000024 */
[----:B------:R-:W-:Y:S01]  /*23a00*/  R2UR UR62, R30 ;  /* 0x000000001e3e72ca */ /* 0x000fe200000e0000 */
[C---:B------:R-:W-:Y:S01]  /*23a10*/  DFMA R28, R24.reuse, R64, R28 ;  /* 0x00000040181c722b */ /* 0x040fe2000000001c */
[----:B------:R0:W-:Y:S01]  /*23a20*/  STL.64 [R1+0x70], R62 ;  /* 0x0000703e01007387 */ /* 0x0001e20000100a00 */
[C---:B------:R-:W-:Y:S01]  /*23a30*/  DFMA R60, R24.reuse, UR56, R60 ;  /* 0x00000038183c7c2b */ /* 0x040fe2000800003c */
[----:B------:R-:W-:Y:S01]  /*23a40*/  R2UR UR63, R31 ;  /* 0x000000001f3f72ca */ /* 0x000fe200000e0000 */
[----:B------:R-:W-:Y:S01]  /*23a50*/  DFMA R58, R24, R96, R58 ;  /* 0x00000060183a722b */ /* 0x000fe2000000003a */
[----:B-1----:R-:W3:Y:S04]  /*23a60*/  LDG.E.64 R70, desc[UR12][R2.64+0x1b0] ;  /* 0x0001b00c02467981 */ /* 0x002ee8000c1e1b00 */
[----:B0-----:R-:W3:Y:S04]  /*23a70*/  LDG.E.64 R68, desc[UR12][R2.64+0x210] ;  /* 0x0002100c02447981 */ /* 0x001ee8000c1e1b00 */
[----:B------:R-:W3:Y:S04]  /*23a80*/  LDG.E.64 R62, desc[UR12][R2.64+0x90] ;  /* 0x0000900c023e7981 */ /* 0x000ee8000c1e1b00 */
[----:B------:R-:W3:Y:S04]  /*23a90*/  LDG.E.64 R66, desc[UR12][R2.64+0x270] ;  /* 0x0002700c02427981 */ /* 0x000ee8000c1e1b00 */
[----:B------:R-:W3:Y:S04]  /*23aa0*/  LDG.E.64 R64, desc[UR12][R2.64+0x2d0] ;  /* 0x0002d00c02407981 */ /* 0x000ee8000c1e1b00 */
[----:B------:R-:W3:Y:S04]  /*23ab0*/  LDG.E.64 R30, desc[UR12][R2.64+0x2d8] ;  /* 0x0002d80c021e7981 */ /* 0x000ee8000c1e1b00 */
[----:B------:R-:W3:Y:S04]  /*23ac0*/  LDG.E.64 R24, desc[UR12][R2.64+0x3a0] ;  /* 0x0003a00c02187981 */ /* 0x000ee8000c1e1b00 */
[----:B------:R-:W3:Y:S01]  /*23ad0*/  LDG.E.64 R36, desc[UR12][R2.64+0x3b0] ;  /* 0x0003b00c02247981 */ /* 0x000ee2000c1e1b00 */
[----:B------:R-:W-:-:S02]  /*23ae0*/  R2UR UR60, R32 ;  /* 0x00000000203c72ca */ /* 0x000fc400000e0000 */
[----:B------:R-:W-:Y:S01]  /*23af0*/  R2UR UR61, R33 ;  /* 0x00000000213d72ca */ /* 0x000fe200000e0000 */
[----:B------:R-:W3:Y:S04]  /*23b00*/  LDG.E.64 R44, desc[UR12][R126.64+0x20] ;  /* 0x0000200c7e2c7981 */ /* 0x000ee8000c1e1b00 */
[----:B------:R-:W3:Y:S01]  /*23b10*/  LDG.E.64 R32, desc[UR12][R2.64+0x398] ;  /* 0x0003980c02207981 */ /* 0x000ee2000c1e1b00 */
[C---:B------:R-:W-:Y:S02]  /*23b20*/  DFMA R56, R14.reuse, R138, R56 ;  /* 0x0000008a0e38722b */ /* 0x040fe40000000038 */
[C---:B----4-:R-:W-:Y:S01]  /*23b30*/  DFMA R52, R14.reuse, R116, R52 ;  /* 0x000000740e34722b */ /* 0x050fe20000000034 */
[----:B------:R-:W-:Y:S01]  /*23b40*/  STL.64 [R1+0x140], R102 ;  /* 0x0001406601007387 */ /* 0x000fe20000100a00 */
[----:B------:R-:W-:-:S03]  /*23b50*/  DFMA R50, R14, R114, R50 ;  /* 0x000000720e32722b */ /* 0x000fc60000000032 */
[----:B------:R-:W-:Y:S04]  /*23b60*/  STL.64 [R1+0x138], R136 ;  /* 0x0001388801007387 */ /* 0x000fe80000100a00 */
[----:B------:R0:W-:Y:S04]  /*23b70*/  STL.64 [R1+0x158], R138 ;  /* 0x0001588a01007387 */ /* 0x0001e80000100a00 */
[----:B------:R1:W-:Y:S04]  /*23b80*/  STL.64 [R1+0x160], R118 ;  /* 0x0001607601007387 */ /* 0x0003e80000100a00 */
[----:B------:R4:W-:Y:S01]  /*23b90*/  STL.64 [R1+0x148], R116 ;  /* 0x0001487401007387 */ /* 0x0009e20000100a00 */
[----:B------:R-:W-:-:S03]  /*23ba0*/  DFMA R60, R14, UR58, R60 ;  /* 0x0000003a0e3c7c2b */ /* 0x000fc6000800003c */
[----:B------:R4:W-:Y:S01]  /*23bb0*/  STL.64 [R1+0xe0], R114 ;  /* 0x0000e07201007387 */ /* 0x0009e20000100a00 */
[----:B------:R-:W-:-:S03]  /*23bc0*/  DFMA R54, R14, R118, R54 ;  /* 0x000000760e36722b */ /* 0x000fc60000000036 */
[----:B------:R4:W-:Y:S01]  /*23bd0*/  STL.64 [R1+0xb8], R112 ;  /* 0x0000b87001007387 */ /* 0x0009e20000100a00 */
[C---:B------:R-:W-:Y:S02]  /*23be0*/  DFMA R42, R14.reuse, R112, R42 ;  /* 0x000000700e2a722b */ /* 0x040fe4000000002a */
[C---:B------:R-:W-:Y:S01]  /*23bf0*/  DFMA R28, R14.reuse, R110, R28 ;  /* 0x0000006e0e1c722b */ /* 0x040fe2000000001c */
[----:B------:R4:W-:Y:S01]  /*23c00*/  STL.64 [R1+0x90], R110 ;  /* 0x0000906e01007387 */ /* 0x0009e20000100a00 */
[C---:B------:R-:W-:Y:S02]  /*23c10*/  DFMA R26, R14.reuse, R108, R26 ;  /* 0x0000006c0e1a722b */ /* 0x040fe4000000001a */
[----:B------:R-:W-:Y:S01]  /*23c20*/  DFMA R58, R14, R94, R58 ;  /* 0x0000005e0e3a722b */ /* 0x000fe2000000003a */
[----:B------:R4:W-:Y:S01]  /*23c30*/  STL.64 [R1+0x68], R108 ;  /* 0x0000686c01007387 */ /* 0x0009e20000100a00 */
[C---:B------:R-:W-:Y:S02]  /*23c40*/  DFMA R56, R16.reuse, R106, R56 ;  /* 0x0000006a1038722b */ /* 0x040fe40000000038 */
[C---:B------:R-:W-:Y:S01]  /*23c50*/  DFMA R52, R16.reuse, R102, R52 ;  /* 0x000000661034722b */ /* 0x040fe20000000034 */
[----:B------:R3:W-:Y:S01]  /*23c60*/  STL.64 [R1+0x178], R106 ;  /* 0x0001786a01007387 */ /* 0x0007e20000100a00 */
[----:B------:R-:W-:-:S03]  /*23c70*/  DFMA R50, R16, R100, R50 ;  /* 0x000000641032722b */ /* 0x000fc60000000032 */
[----:B------:R3:W-:Y:S04]  /*23c80*/  STL.64 [R1+0x168], R104 ;  /* 0x0001686801007387 */ /* 0x0007e80000100a00 */
[----:B------:R3:W-:Y:S04]  /*23c90*/  STL.64 [R1+0xd8], R100 ;  /* 0x0000d86401007387 */ /* 0x0007e80000100a00 */
[----:B------:R-:W-:Y:S01]  /*23ca0*/  STL.64 [R1+0xb0], R164 ;  /* 0x0000b0a401007387 */ /* 0x000fe20000100a00 */
[----:B------:R-:W-:-:S03]  /*23cb0*/  DFMA R60, R16, UR60, R60 ;  /* 0x0000003c103c7c2b */ /* 0x000fc6000800003c */
[----:B------:R-:W-:Y:S01]  /*23cc0*/  STL.64 [R1+0x88], R162 ;  /* 0x000088a201007387 */ /* 0x000fe20000100a00 */
[----:B------:R-:W-:-:S03]  /*23cd0*/  DFMA R54, R16, R104, R54 ;  /* 0x000000681036722b */ /* 0x000fc60000000036 */
[----:B------:R-:W-:Y:S01]  /*23ce0*/  STL.64 [R1+0x60], R160 ;  /* 0x000060a001007387 */ /* 0x000fe20000100a00 */
[C---:B------:R-:W-:Y:S02]  /*23cf0*/  DFMA R42, R16.reuse, R164, R42 ;  /* 0x000000a4102a722b */ /* 0x040fe4000000002a */
[C---:B------:R-:W-:Y:S01]  /*23d00*/  DFMA R28, R16.reuse, R162, R28 ;  /* 0x000000a2101c722b */ /* 0x040fe2000000001c */
[----:B------:R-:W-:Y:S01]  /*23d10*/  STL.64 [R1+0x170], R156 ;  /* 0x0001709c01007387 */ /* 0x000fe20000100a00 */
[----:B------:R-:W-:Y:S02]  /*23d20*/  DFMA R26, R16, R160, R26 ;  /* 0x000000a0101a722b */ /* 0x000fe4000000001a */
[C---:B------:R-:W-:Y:S01]  /*23d30*/  DFMA R56, R18.reuse, R156, R56 ;  /* 0x0000009c1238722b */ /* 0x040fe20000000038 */
[----:B------:R-:W-:Y:S01]  /*23d40*/  STL.64 [R1+0x150], R152 ;  /* 0x0001509801007387 */ /* 0x000fe20000100a00 */
[C---:B------:R-:W-:Y:S02]  /*23d50*/  DFMA R52, R18.reuse, R136, R52 ;  /* 0x000000881234722b */ /* 0x040fe40000000034 */
[C---:B------:R-:W-:Y:S01]  /*23d60*/  DFMA R50, R18.reuse, R134, R50 ;  /* 0x000000861232722b */ /* 0x040fe20000000032 */
[----:B------:R-:W-:Y:S04]  /*23d70*/  STL.64 [R1+0xd0], R134 ;  /* 0x0000d08601007387 */ /* 0x000fe80000100a00 */
[----:B------:R-:W-:Y:S04]  /*23d80*/  STL.64 [R1+0xa8], R132 ;  /* 0x0000a88401007387 */ /* 0x000fe80000100a00 */
[----:B------:R-:W-:Y:S04]  /*23d90*/  STL.64 [R1+0x80], R130 ;  /* 0x0000808201007387 */ /* 0x000fe80000100a00 */
[----:B0-----:R-:W5:Y:S01]  /*23da0*/  LDL.LU.64 R138, [R1+0x358] ;  /* 0x00035800018a7983 */ /* 0x001f620000300a00 */
[----:B------:R-:W-:-:S03]  /*23db0*/  DFMA R60, R18, UR62, R60 ;  /* 0x0000003e123c7c2b */ /* 0x000fc6000800003c */
[----:B-1----:R-:W5:Y:S01]  /*23dc0*/  LDL.LU.64 R118, [R1+0x350] ;  /* 0x0003500001767983 */ /* 0x002f620000300a00 */
[----:B------:R-:W-:-:S03]  /*23dd0*/  DFMA R54, R18, R152, R54 ;  /* 0x000000981236722b */ /* 0x000fc60000000036 */
[----:B----4-:R-:W5:Y:S01]  /*23de0*/  LDL.LU.64 R116, [R1+0x348] ;  /* 0x0003480001747983 */ /* 0x010f620000300a00 */
[C---:B------:R-:W-:Y:S01]  /*23df0*/  DFMA R42, R18.reuse, R132, R42 ;  /* 0x00000084122a722b */ /* 0x040fe2000000002a */
[----:B------:R-:W-:Y:S01]  /*23e00*/  R2UR UR6, R34 ;  /* 0x00000000220672ca */ /* 0x000fe200000e0000 */
[----:B------:R-:W-:Y:S01]  /*23e10*/  DFMA R28, R18, R130, R28 ;  /* 0x00000082121c722b */ /* 0x000fe2000000001c */
[----:B------:R-:W5:Y:S01]  /*23e20*/  LDL.LU.64 R114, [R1+0x340] ;  /* 0x0003400001727983 */ /* 0x000f620000300a00 */
[----:B------:R-:W-:Y:S01]  /*23e30*/  R2UR UR7, R35 ;  /* 0x00000000230772ca */ /* 0x000fe200000e0000 */
[----:B------:R-:W-:Y:S02]  /*23e40*/  DFMA R56, R20, R128, R56 ;  /* 0x000000801438722b */ /* 0x000fe40000000038 */
[----:B------:R-:W5:Y:S04]  /*23e50*/  LDL.LU.64 R112, [R1+0x338] ;  /* 0x0003380001707983 */ /* 0x000f680000300a00 */
[----:B------:R-:W5:Y:S04]  /*23e60*/  LDL.LU.64 R110, [R1+0x330] ;  /* 0x00033000016e7983 */ /* 0x000f680000300a00 */
[----:B------:R-:W4:Y:S04]  /*23e70*/  LDG.E.64 R34, desc[UR12][R2.64+0x2e0] ;  /* 0x0002e00c02227981 */ /* 0x000f28000c1e1b00 */
[----:B------:R-:W-:Y:S04]  /*23e80*/  STL.64 [R1+0x58], R128 ;  /* 0x0000588001007387 */ /* 0x000fe80000100a00 */
[----:B------:R-:W5:Y:S01]  /*23e90*/  LDL.LU.64 R108, [R1+0x328] ;  /* 0x00032800016c7983 */ /* 0x000f620000300a00 */
[----:B--2---:R-:W-:-:S03]  /*23ea0*/  R2UR UR64, R48 ;  /* 0x00000000304072ca */ /* 0x004fc600000e0000 */
[----:B------:R-:W2:Y:S01]  /*23eb0*/  LDG.E.64 R14, desc[UR12][R2.64+0x2e8] ;  /* 0x0002e80c020e7981 */ /* 0x000ea2000c1e1b00 */
[----:B------:R-:W-:Y:S01]  /*23ec0*/  R2UR UR65, R49 ;  /* 0x00000000314172ca */ /* 0x000fe200000e0000 */
[----:B---3--:R-:W-:Y:S01]  /*23ed0*/  DFMA R58, R16, R92, R58 ;  /* 0x0000005c103a722b */ /* 0x008fe2000000003a */
[----:B------:R-:W-:Y:S01]  /*23ee0*/  R2UR UR66, R46 ;  /* 0x000000002e4272ca */ /* 0x000fe200000e0000 */
[----:B------:R-:W-:Y:S01]  /*23ef0*/  STL.64 [R1+0x38], R124 ;  /* 0x0000387c01007387 */ /* 0x000fe20000100a00 */
[----:B------:R-:W-:-:S03]  /*23f00*/  R2UR UR67, R47 ;  /* 0x000000002f4372ca */ /* 0x000fc600000e0000 */
[----:B------:R-:W5:Y:S01]  /*23f10*/  LDL.LU.64 R106, [R1+0x320] ;  /* 0x00032000016a7983 */ /* 0x000f620000300a00 */
[----:B------:R-:W-:Y:S02]  /*23f20*/  R2UR UR8, R4 ;  /* 0x00000000040872ca */ /* 0x000fe400000e0000 */
[----:B------:R-:W-:Y:S01]  /*23f30*/  R2UR UR9, R5 ;  /* 0x00000000050972ca */ /* 0x000fe200000e0000 */
[----:B------:R-:W-:Y:S01]  /*23f40*/  DFMA R26, R18, R90, R26 ;  /* 0x0000005a121a722b */ /* 0x000fe2000000001a */
[----:B------:R-:W3:Y:S01]  /*23f50*/  LDG.E.64 R4, desc[UR12][R2.64+0x3a8] ;  /* 0x0003a80c02047981 */ /* 0x000ee2000c1e1b00 */
[----:B------:R-:W-:Y:S01]  /*23f60*/  R2UR UR10, R6 ;  /* 0x00000000060a72ca */ /* 0x000fe200000e0000 */
[----:B------:R-:W-:Y:S01]  /*23f70*/  DFMA R60, R20, UR64, R60 ;  /* 0x00000040143c7c2b */ /* 0x000fe2000800003c */
[----:B------:R-:W-:Y:S01]  /*23f80*/  R2UR UR11, R7 ;  /* 0x00000000070b72ca */ /* 0x000fe200000e0000 */
[----:B------:R-:W5:Y:S01]  /*23f90*/  LDL.LU.64 R104, [R1+0x318] ;  /* 0x0003180001687983 */ /* 0x000f620000300a00 */
[----:B------:R-:W-:-:S02]  /*23fa0*/  R2UR UR76, R38 ;  /* 0x00000000264c72ca */ /* 0x000fc400000e0000 */
[----:B------:R-:W-:Y:S01]  /*23fb0*/  R2UR UR77, R39 ;  /* 0x00000000274d72ca */ /* 0x000fe200000e0000 */
[----:B------:R-:W5:Y:S01]  /*23fc0*/  LDL.LU.64 R102, [R1+0x310] ;  /* 0x0003100001667983 */ /* 0x000f620000300a00 */
[----:B------:R-:W-:-:S03]  /*23fd0*/  DFMA R58, R18, R88, R58 ;  /* 0x00000058123a722b */ /* 0x000fc6000000003a */
[----:B------:R-:W5:Y:S01]  /*23fe0*/  LDL.LU.64 R100, [R1+0x308] ;  /* 0x0003080001647983 */ /* 0x000f620000300a00 */
[C---:B------:R-:W-:Y:S02]  /*23ff0*/  DFMA R52, R20.reuse, R86, R52 ;  /* 0x000000561434722b */ /* 0x040fe40000000034 */
[C---:B------:R-:W-:Y:S01]  /*24000*/  DFMA R50, R20.reuse, R84, R50 ;  /* 0x000000541432722b */ /* 0x040fe20000000032 */
[----:B------:R0:W-:Y:S01]  /*24010*/  STL.64 [R1+0x50], R122 ;  /* 0x0000507a01007387 */ /* 0x0001e20000100a00 */
[----:B------:R-:W-:-:S03]  /*24020*/  DFMA R6, R20, R124, R54 ;  /* 0x0000007c1406722b */ /* 0x000fc60000000036 */
[----:B------:R-:W3:Y:S04]  /*24030*/  LDG.E.64 R54, desc[UR12][R2.64+0x1b8] ;  /* 0x0001b80c02367981 */ /* 0x000ee8000c1e1b00 */
[----:B------:R-:W3:Y:S01]  /*24040*/  LDG.E.64 R38, desc[UR12][R2.64+0x220] ;  /* 0x0002200c02267981 */ /* 0x000ee2000c1e1b00 */
[----:B------:R-:W-:Y:S02]  /*24050*/  R2UR UR16, R40 ;  /* 0x00000000281072ca */ /* 0x000fe400000e0000 */
[----:B------:R-:W-:Y:S01]  /*24060*/  R2UR UR17, R41 ;  /* 0x00000000291172ca */ /* 0x000fe200000e0000 */
[----:B------:R-:W3:Y:S04]  /*24070*/  LDG.E.64 R48, desc[UR12][R2.64+0x40] ;  /* 0x0000400c02307981 */ /* 0x000ee8000c1e1b00 */
[----:B------:R-:W3:Y:S04]  /*24080*/  LDG.E.64 R40, desc[UR12][R2.64+0x1c0] ;  /* 0x0001c00c02287981 */ /* 0x000ee8000c1e1b00 */
[----:B------:R-:W3:Y:S01]  /*24090*/  LDG.E.64 R46, desc[UR12][R2.64+0xa0] ;  /* 0x0000a00c022e7981 */ /* 0x000ee2000c1e1b00 */
[----:B------:R-:W-:-:S02]  /*240a0*/  DFMA R42, R20, R82, R42 ;  /* 0x00000052142a722b */ /* 0x000fc4000000002a */
[----:B------:R-:W-:Y:S02]  /*240b0*/  DFMA R18, R20, R80, R28 ;  /* 0x000000501412722b */ /* 0x000fe4000000001c */
[----:B------:R-:W-:Y:S02]  /*240c0*/  DFMA R28, R22, R122, R56 ;  /* 0x0000007a161c722b */ /* 0x000fe40000000038 */
[C---:B------:R-:W-:Y:S01]  /*240d0*/  DFMA R16, R20.reuse, R78, R26 ;  /* 0x0000004e1410722b */ /* 0x040fe2000000001a */
[----:B------:R-:W3:Y:S01]  /*240e0*/  LDG.E.64 R56, desc[UR12][R2.64+0x158] ;  /* 0x0001580c02387981 */ /* 0x000ee2000c1e1b00 */
[----:B------:R-:W-:Y:S02]  /*240f0*/  DFMA R58, R20, R76, R58 ;  /* 0x0000004c143a722b */ /* 0x000fe4000000003a */
[C---:B------:R-:W-:Y:S01]  /*24100*/  DFMA R26, R22.reuse, UR66, R60 ;  /* 0x00000042161a7c2b */ /* 0x040fe2000800003c */
[----:B------:R-:W3:Y:S01]  /*24110*/  LDG.E.64 R60, desc[UR12][R2.64+0x98] ;  /* 0x0000980c023c7981 */ /* 0x000ee2000c1e1b00 */
[----:B0-----:R-:W-:-:S03]  /*24120*/  DFMA R122, R22, R74, R52 ;  /* 0x0000004a167a722b */ /* 0x001fc60000000034 */
[----:B------:R-:W3:Y:S01]  /*24130*/  LDG.E.64 R52, desc[UR12][R2.64+0x218] ;  /* 0x0002180c02347981 */ /* 0x000ee2000c1e1b00 */
[----:B------:R-:W-:-:S03]  /*24140*/  DFMA R124, R22, R72, R50 ;  /* 0x00000048167c722b */ /* 0x000fc60000000032 */
[----:B------:R-:W3:Y:S01]  /*24150*/  LDG.E.64 R50, desc[UR12][R2.64+0x278] ;  /* 0x0002780c02327981 */ /* 0x000ee2000c1e1b00 */
[----:B------:R-:W-:-:S03]  /*24160*/  DFMA R20, R22, R70, R42 ;  /* 0x000000461614722b */ /* 0x000fc6000000002a */
[----:B------:R-:W3:Y:S01]  /*24170*/  LDG.E.64 R42, desc[UR12][R2.64+0x160] ;  /* 0x0001600c022a7981 */ /* 0x000ee2000c1e1b00 */
[C---:B------:R-:W-:Y:S02]  /*24180*/  DFMA R18, R22.reuse, R68, R18 ;  /* 0x000000441612722b */ /* 0x040fe40000000012 */
[C---:B------:R-:W-:Y:S01]  /*24190*/  DFMA R6, R22.reuse, R62, R6 ;  /* 0x0000003e1606722b */ /* 0x040fe20000000006 */
[----:B------:R0:W-:Y:S01]  /*241a0*/  STL.64 [R1+0x30], R62 ;  /* 0x0000303e01007387 */ /* 0x0001e20000100a00 */
[----:B------:R-:W-:-:S03]  /*241b0*/  DFMA R16, R22, R66, R16 ;  /* 0x000000421610722b */ /* 0x000fc60000000010 */
[----:B------:R-:W3:Y:S01]  /*241c0*/  LDL.64 R128, [R1+0x1c8] ;  /* 0x0001c80001807983 */ /* 0x000ee20000100a00 */
[----:B------:R-:W-:-:S03]  /*241d0*/  DFMA R22, R22, R64, R58 ;  /* 0x000000401616722b */ /* 0x000fc6000000003a */
[----:B------:R-:W3:Y:S01]  /*241e0*/  LDG.E.64 R58, desc[UR12][R2.64+0xf8] ;  /* 0x0000f80c023a7981 */ /* 0x000ee2000c1e1b00 */
[----:B------:R-:W-:Y:S02]  /*241f0*/  R2UR UR20, R30 ;  /* 0x000000001e1472ca */ /* 0x000fe400000e0000 */
[----:B------:R-:W-:Y:S01]  /*24200*/  R2UR UR21, R31 ;  /* 0x000000001f1572ca */ /* 0x000fe200000e0000 */
[----:B0-----:R-:W3:Y:S01]  /*24210*/  LDG.E.64 R62, desc[UR12][R2.64+0x38] ;  /* 0x0000380c023e7981 */ /* 0x001ee2000c1e1b00 */
[----:B------:R-:W-:Y:S02]  /*24220*/  R2UR UR70, R24 ;  /* 0x00000000184672ca */ /* 0x000fe400000e0000 */
[----:B------:R-:W-:Y:S01]  /*24230*/  R2UR UR71, R25 ;  /* 0x00000000194772ca */ /* 0x000fe200000e0000 */
[----:B------:R-:W3:Y:S01]  /*24240*/  LDG.E.64 R30, desc[UR12][R126.64+0x30] ;  /* 0x0000300c7e1e7981 */ /* 0x000ee2000c1e1b00 */
[----:B------:R-:W-:Y:S02]  /*24250*/  R2UR UR74, R36 ;  /* 0x00000000244a72ca */ /* 0x000fe400000e0000 */
[----:B------:R-:W-:Y:S01]  /*24260*/  R2UR UR75, R37 ;  /* 0x00000000254b72ca */ /* 0x000fe200000e0000 */
[----:B------:R-:W3:Y:S04]  /*24270*/  LDG.E.64 R24, desc[UR12][R126.64+0x38] ;  /* 0x0000380c7e187981 */ /* 0x000ee8000c1e1b00 */
[----:B------:R-:W3:Y:S01]  /*24280*/  LDG.E.64 R36, desc[UR12][R2.64+0x280] ;  /* 0x0002800c02247981 */ /* 0x000ee2000c1e1b00 */
[----:B------:R-:W-:-:S02]  /*24290*/  R2UR UR68, R32 ;  /* 0x00000000204472ca */ /* 0x000fc400000e0000 */
[----:B------:R-:W-:Y:S02]  /*242a0*/  R2UR UR69, R33 ;  /* 0x00000000214572ca */ /* 0x000fe400000e0000 */
[----:B------:R-:W-:Y:S01]  /*242b0*/  R2UR UR14, R44 ;  /* 0x000000002c0e72ca */ /* 0x000fe200000e0000 */
[----:B------:R-:W3:Y:S10]  /*242c0*/  LDG.E.64 R32, desc[UR12][R2.64+0xa8] ;  /* 0x0000a80c02207981 */ /* 0x000ef4000c1e1b00 */
[----:B------:R-:W-:-:S08]  /*242d0*/  DFMA R26, R12, UR68, R26 ;  /* 0x000000440c1a7c2b */ /* 0x000fd0000800001a */
[----:B------:R-:W-:Y:S01]  /*242e0*/  DFMA R26, R10, UR70, R26 ;  /* 0x000000460a1a7c2b */ /* 0x000fe2000800001a */
[----:B------:R-:W-:Y:S02]  /*242f0*/  R2UR UR15, R45 ;  /* 0x000000002d0f72ca */ /* 0x000fe400000e0000 */
[----:B------:R-:W3:Y:S01]  /*24300*/  LDG.E.64 R44, desc[UR12][R2.64+0x100] ;  /* 0x0001000c022c7981 */ /* 0x000ee2000c1e1b00 */
[----:B----4-:R-:W-:Y:S02]  /*24310*/  R2UR UR22, R34 ;  /* 0x00000000221672ca */ /* 0x010fe400000e0000 */
[----:B------:R-:W-:Y:S02]  /*24320*/  R2UR UR23, R35 ;  /* 0x00000000231772ca */ /* 0x000fe400000e0000 */
[----:B------:R-:W4:Y:S01]  /*24330*/  LDG.E.64 R34, desc[UR12][R2.64+0x48] ;  /* 0x0000480c02227981 */ /* 0x000f22000c1e1b00 */
[----:B--2---:R-:W-:Y:S02]  /*24340*/  R2UR UR24, R14 ;  /* 0x000000000e1872ca */ /* 0x004fe400000e0000 */
[----:B------:R-:W-:-:S02]  /*24350*/  R2UR UR25, R15 ;  /* 0x000000000f1972ca */ /* 0x000fc400000e0000 */
[----:B------:R-:W2:Y:S01]  /*24360*/  LDG.E.64 R14, desc[UR12][R2.64+0x2f0] ;  /* 0x0002f00c020e7981 */ /* 0x000ea2000c1e1b00 */
[----:B---3--:R-:W-:Y:S02]  /*24370*/  R2UR UR72, R4 ;  /* 0x00000000044872ca */ /* 0x008fe400000e0000 */
[----:B------:R-:W-:-:S13]  /*24380*/  R2UR UR73, R5 ;  /* 0x00000000054972ca */ /* 0x000fda00000e0000 */
[----:B------:R-:W-:-:S08]  /*24390*/  DFMA R26, R8, UR72, R26 ;  /* 0x00000048081a7c2b */ /* 0x000fd0000800001a */
[----:B------:R-:W-:-:S08]  /*243a0*/  DADD R26, R26, -UR74 ;  /* 0x8000004a1a1a7e29 */ /* 0x000fd00008000000 */
[----:B------:R-:W-:Y:S02]  /*243b0*/  DSETP.LT.AND P0, PT, |R26|, UR76, !P0 ;  /* 0x0000004c1a007e2a */ /* 0x000fe4000c701200 */
[C---:B------:R-:W-:Y:S02]  /*243c0*/  DFMA R26, R12.reuse, UR20, R22 ;  /* 0x000000140c1a7c2b */ /* 0x040fe40008000016 */
[C---:B------:R-:W-:Y:S02]  /*243d0*/  DFMA R20, R12.reuse, R54, R20 ;  /* 0x000000360c14722b */ /* 0x040fe40000000014 */
[C---:B------:R-:W-:Y:S02]  /*243e0*/  DFMA R124, R12.reuse, R56, R124 ;  /* 0x000000380c7c722b */ /* 0x040fe4000000007c */
[C---:B------:R-:W-:Y:S02]  /*243f0*/  DFMA R18, R12.reuse, R52, R18 ;  /* 0x000000340c12722b */ /* 0x040fe40000000012 */
[----:B------:R-:W-:-:S02]  /*24400*/  DFMA R22, R12, R50, R16 ;  /* 0x000000320c16722b */ /* 0x000fc40000000010 */
[----:B------:R-:W-:Y:S01]  /*24410*/  DFMA R16, R10, UR22, R26 ;  /* 0x000000160a107c2b */ /* 0x000fe2000800001a */
[----:B------:R-:W3:Y:S01]  /*24420*/  LDG.E.64 R26, desc[UR12][R2.64+0x1c8] ;  /* 0x0001c80c021a7981 */ /* 0x000ee2000c1e1b00 */
[C---:B------:R-:W-:Y:S02]  /*24430*/  DFMA R6, R12.reuse, R60, R6 ;  /* 0x0000003c0c06722b */ /* 0x040fe40000000006 */
[C---:B------:R-:W-:Y:S02]  /*24440*/  DFMA R122, R12.reuse, R58, R122 ;  /* 0x0000003a0c7a722b */ /* 0x040fe4000000007a */
[----:B------:R-:W-:Y:S02]  /*24450*/  DFMA R4, R12, R62, R28 ;  /* 0x0000003e0c04722b */ /* 0x000fe4000000001c */
[----:B------:R-:W-:Y:S01]  /*24460*/  DFMA R12, R10, R38, R18 ;  /* 0x000000260a0c722b */ /* 0x000fe20000000012 */
[----:B------:R-:W3:Y:S01]  /*24470*/  LDG.E.64 R28, desc[UR12][R2.64+0x168] ;  /* 0x0001680c021c7981 */ /* 0x000ee2000c1e1b00 */
[----:B------:R-:W-:-:S02]  /*24480*/  R2UR UR18, R30 ;  /* 0x000000001e1272ca */ /* 0x000fc400000e0000 */
[----:B------:R-:W-:Y:S02]  /*24490*/  R2UR UR19, R31 ;  /* 0x000000001f1372ca */ /* 0x000fe400000e0000 */
[----:B------:R-:W-:Y:S01]  /*244a0*/  R2UR UR28, R24 ;  /* 0x00000000181c72ca */ /* 0x000fe200000e0000 */
[----:B------:R-:W3:Y:S01]  /*244b0*/  LDG.E.64 R30, desc[UR12][R2.64+0x108] ;  /* 0x0001080c021e7981 */ /* 0x000ee2000c1e1b00 */
[----:B------:R-:W-:Y:S01]  /*244c0*/  R2UR UR29, R25 ;  /* 0x00000000191d72ca */ /* 0x000fe200000e0000 */
[C---:B------:R-:W-:Y:S02]  /*244d0*/  DFMA R18, R10.reuse, R36, R22 ;  /* 0x000000240a12722b */ /* 0x040fe40000000016 */
[----:B------:R-:W3:Y:S04]  /*244e0*/  LDG.E.64 R24, desc[UR12][R2.64+0x228] ;  /* 0x0002280c02187981 */ /* 0x000ee8000c1e1b00 */
[----:B------:R-:W3:Y:S01]  /*244f0*/  LDG.E.64 R22, desc[UR12][R2.64+0x288] ;  /* 0x0002880c02167981 */ /* 0x000ee2000c1e1b00 */
[----:B------:R-:W-:-:S02]  /*24500*/  DFMA R20, R10, R40, R20 ;  /* 0x000000280a14722b */ /* 0x000fc40000000014 */
[----:B------:R-:W-:Y:S02]  /*24510*/  DFMA R16, R8, UR24, R16 ;  /* 0x0000001808107c2b */ /* 0x000fe40008000010 */
[C---:B------:R-:W-:Y:S02]  /*24520*/  DFMA R4, R10.reuse, R48, R4 ;  /* 0x000000300a04722b */ /* 0x040fe40000000004 */
[C---:B------:R-:W-:Y:S02]  /*24530*/  DFMA R6, R10.reuse, R46, R6 ;  /* 0x0000002e0a06722b */ /* 0x040fe40000000006 */
[C---:B------:R-:W-:Y:S02]  /*24540*/  DFMA R124, R10.reuse, R42, R124 ;  /* 0x0000002a0a7c722b */ /* 0x040fe4000000007c */
[----:B------:R-:W-:-:S04]  /*24550*/  DFMA R122, R10, R44, R122 ;  /* 0x0000002c0a7a722b */ /* 0x000fc8000000007a */
[C---:B------:R-:W-:Y:S02]  /*24560*/  DFMA R6, R8.reuse, R32, R6 ;  /* 0x000000200806722b */ /* 0x040fe40000000006 */
[----:B----4-:R-:W-:Y:S01]  /*24570*/  DFMA R4, R8, R34, R4 ;  /* 0x000000220804722b */ /* 0x010fe20000000004 */
[----:B--2---:R-:W-:Y:S02]  /*24580*/  R2UR UR26, R14 ;  /* 0x000000000e1a72ca */ /* 0x004fe400000e0000 */
[----:B------:R-:W-:Y:S02]  /*24590*/  R2UR UR27, R15 ;  /* 0x000000000f1b72ca */ /* 0x000fe400000e0000 */
[----:B------:R-:W2:Y:S11]  /*245a0*/  LDG.E.64 R14, desc[UR12][R2.64+0x170] ;  /* 0x0001700c020e7981 */ /* 0x000eb6000c1e1b00 */
[----:B------:R-:W-:-:S08]  /*245b0*/  DADD R16, R16, -UR26 ;  /* 0x8000001a10107e29 */ /* 0x000fd00008000000 */
[----:B------:R-:W-:Y:S02]  /*245c0*/  DSETP.LT.AND P0, PT, |R16|, UR28, P0 ;  /* 0x0000001c10007e2a */ /* 0x000fe40008701200 */
[----:B------:R-:W4:Y:S01]  /*245d0*/  LDG.E.64 R16, desc[UR12][R2.64+0x1d0] ;  /* 0x0001d00c02107981 */ /* 0x000f22000c1e1b00 */
[----:B---3--:R-:W-:-:S03]  /*245e0*/  DFMA R10, R8, R26, R20 ;  /* 0x0000001a080a722b */ /* 0x008fc60000000014 */
[----:B------:R-:W3:Y:S01]  /*245f0*/  LDG.E.64 R20, desc[UR12][R2.64+0x290] ;  /* 0x0002900c02147981 */ /* 0x000ee2000c1e1b00 */
[C---:B------:R-:W-:Y:S02]  /*24600*/  DFMA R124, R8.reuse, R28, R124 ;  /* 0x0000001c087c722b */ /* 0x040fe4000000007c */
[C---:B------:R-:W-:Y:S02]  /*24610*/  DFMA R122, R8.reuse, R30, R122 ;  /* 0x0000001e087a722b */ /* 0x040fe4000000007a */
[C---:B------:R-:W-:Y:S02]  /*24620*/  DFMA R12, R8.reuse, R24, R12 ;  /* 0x00000018080c722b */ /* 0x040fe4000000000c */
[----:B------:R-:W-:Y:S01]  /*24630*/  DFMA R8, R8, R22, R18 ;  /* 0x000000160808722b */ /* 0x000fe20000000012 */
[----:B------:R-:W2:Y:S01]  /*24640*/  LDG.E.64 R18, desc[UR12][R2.64+0x230] ;  /* 0x0002300c02127981 */ /* 0x000ea2000c1e1b00 */
[----:B----4-:R-:W-:-:S06]  /*24650*/  DADD R10, R10, -R16 ;  /* 0x000000000a0a7229 */ /* 0x010fcc0000000810 */
[----:B---3--:R-:W-:-:S08]  /*24660*/  DADD R8, R8, -R20 ;  /* 0x0000000008087229 */ /* 0x008fd00000000814 */
[----:B------:R-:W-:Y:S02]  /*24670*/  DSETP.LT.AND P0, PT, |R8|, UR18, P0 ;  /* 0x0000001208007e2a */ /* 0x000fe40008701200 */
[----:B------:R-:W3:Y:S01]  /*24680*/  LDG.E.64 R8, desc[UR12][R2.64+0x50] ;  /* 0x0000500c02087981 */ /* 0x000ee2000c1e1b00 */
[----:B--2---:R-:W-:-:S08]  /*24690*/  DADD R12, R12, -R18 ;  /* 0x000000000c0c7229 */ /* 0x004fd00000000812 */
[----:B------:R-:W-:Y:S02]  /*246a0*/  DSETP.LT.AND P0, PT, |R12|, UR16, P0 ;  /* 0x000000100c007e2a */ /* 0x000fe40008701200 */
[----:B------:R-:W2:Y:S04]  /*246b0*/  LDG.E.64 R12, desc[UR12][R2.64+0x110] ;  /* 0x0001100c020c7981 */ /* 0x000ea8000c1e1b00 */
[----:B------:R-:W-:Y:S01]  /*246c0*/  DSETP.LT.AND P0, PT, |R10|, UR14, P0 ;  /* 0x0000000e0a007e2a */ /* 0x000fe20008701200 */
[----:B------:R0:W4:Y:S01]  /*246d0*/  LDG.E.64 R10, desc[UR12][R2.64+0xb0] ;  /* 0x0000b00c020a7981 */ /* 0x000122000c1e1b00 */
[----:B------:R-:W-:-:S08]  /*246e0*/  DADD R124, R124, -R14 ;  /* 0x000000007c7c7229 */ /* 0x000fd0000000080e */
[----:B------:R-:W-:Y:S01]  /*246f0*/  DSETP.LT.AND P0, PT, |R124|, UR10, P0 ;  /* 0x0000000a7c007e2a */ /* 0x000fe20008701200 */
[----:B0-----:R-:W-:Y:S01]  /*24700*/  LOP3.LUT R2, R129, R121, RZ, 0xfc, !PT ;  /* 0x0000007981027212 */ /* 0x001fe200078efcff */
[----:B------:R-:W-:Y:S01]  /*24710*/  BSSY.RECONVERGENT B0, `(.L_x_398) ;  /* 0x0000031000007945 */ /* 0x000fe20003800200 */
[----:B------:R-:W-:Y:S01]  /*24720*/  LOP3.LUT R0, R0, 0xfffffffd, RZ, 0xc0, !PT ;  /* 0xfffffffd00007812 */ /* 0x000fe200078ec0ff */
[----:B---3--:R-:W-:Y:S02]  /*24730*/  DADD R4, R4, -R8 ;  /* 0x0000000004047229 */ /* 0x008fe40000000808 */
[----:B--2---:R-:W-:Y:S02]  /*24740*/  DADD R122, R122, -R12 ;  /* 0x000000007a7a7229 */ /* 0x004fe4000000080c */
[----:B----4-:R-:W-:-:S06]  /*24750*/  DADD R6, R6, -R10 ;  /* 0x0000000006067229 */ /* 0x010fcc000000080a */
[----:B------:R-:W-:-:S06]  /*24760*/  DSETP.LT.AND P0, PT, |R122|, UR8, P0 ;  /* 0x000000087a007e2a */ /* 0x000fcc0008701200 */
[----:B------:R-:W-:-:S06]  /*24770*/  DSETP.LT.AND P0, PT, |R6|, UR6, P0 ;  /* 0x0000000606007e2a */ /* 0x000fcc0008701200 */
[----:B------:R-:W-:Y:S01]  /*24780*/  DSETP.LT.AND P1, PT, |R4|, UR4, P0 ;  /* 0x0000000404007e2a */ /* 0x000fe20008721200 */
[----:B------:R-:W-:-:S13]  /*24790*/  ISETP.NE.U32.AND P0, PT, R2, RZ, PT ;  /* 0x000000ff0200720c */ /* 0x000fda0003f05070 */
[----:B------:R-:W-:Y:S01]  /*247a0*/  @P1 LOP3.LUT R0, R0, 0x2, RZ, 0xfc, !PT ;  /* 0x0000000200001812 */ /* 0x000fe200078efcff */
[----:B------:R-:W-:Y:S06]  /*247b0*/  @P0 BRA `(.L_x_399) ;  /* 0x00000000005c0947 */ /* 0x000fec0003800000 */
        /* <DEDUP_REMOVED lines=23> */
.L_x_399:
        /* <DEDUP_REMOVED lines=15> */
.L_x_400:
[----:B------:R-:W-:Y:S05]  /*24a20*/  BSYNC.RECONVERGENT B0 ;  /* 0x0000000000007941 */ /* 0x000fea0003800200 */
.L_x_398:
        /* <DEDUP_REMOVED lines=31> */
.L_x_402:
        /* <DEDUP_REMOVED lines=16> */
.L_x_403:
[----:B------:R-:W-:Y:S05]  /*24d20*/  BSYNC.RECONVERGENT B0 ;  /* 0x0000000000007941 */ /* 0x000fea0003800200 */
.L_x_401:
        /* <DEDUP_REMOVED lines=31> */
.L_x_405:
        /* <DEDUP_REMOVED lines=16> */
.L_x_406:
[----:B------:R-:W-:Y:S05]  /*25020*/  BSYNC.RECONVERGENT B0 ;  /* 0x0000000000007941 */ /* 0x000fea0003800200 */
.L_x_404:
[----:B------:R-:W2:Y:S01]  /*25030*/  LDL.64 R4, [R1] ;  /* 0x0000000001047983 */ /* 0x000ea20000100a00 */
        /* <DEDUP_REMOVED lines=31> */
.L_x_408:
        /* <DEDUP_REMOVED lines=16> */
.L_x_409:
[----:B------:R-:W-:Y:S05]  /*25330*/  BSYNC.RECONVERGENT B0 ;  /* 0x0000000000007941 */ /* 0x000fea0003800200 */
.L_x_407:
        /* <DEDUP_REMOVED lines=32> */
.L_x_411:
        /* <DEDUP_REMOVED lines=16> */
.L_x_412:
[----:B------:R-:W-:Y:S05]  /*25640*/  BSYNC.RECONVERGENT B0 ;  /* 0x0000000000007941 */ /* 0x000fea0003800200 */
.L_x_410:
        /* <DEDUP_REMOVED lines=33> */
.L_x_414:
        /* <DEDUP_REMOVED lines=16> */
.L_x_415:
[----:B------:R-:W-:Y:S05]  /*25960*/  BSYNC.RECONVERGENT B0 ;  /* 0x0000000000007941 */ /* 0x000fea0003800200 */
.L_x_413:
        /* <DEDUP_REMOVED lines=31> */
.L_x_417:
        /* <DEDUP_REMOVED lines=16> */
.L_x_418:
[----:B------:R-:W-:Y:S05]  /*25c60*/  BSYNC.RECONVERGENT B0 ;  /* 0x0000000000007941 */ /* 0x000fea0003800200 */
.L_x_416:
        /* <DEDUP_REMOVED lines=32> */
.L_x_420:
        /* <DEDUP_REMOVED lines=16> */
.L_x_421:
[----:B------:R-:W-:Y:S05]  /*25f70*/  BSYNC.RECONVERGENT B0 ;  /* 0x0000000000007941 */ /* 0x000fea0003800200 */
.L_x_419:
        /* <DEDUP_REMOVED lines=32> */
.L_x_423:
        /* <DEDUP_REMOVED lines=15> */
.L_x_424:
[----:B------:R-:W-:Y:S05]  /*26270*/  BSYNC.RECONVERGENT B0 ;  /* 0x0000000000007941 */ /* 0x000fea0003800200 */
.L_x_422:
        /* <DEDUP_REMOVED lines=26> */
[----:B------:R-:W-:-:S05]  /*26420*/  @!P1 LOP3.LUT R5, RZ, R100, RZ, 0x33, !PT ;  /* 0x00000064ff059212 */ /* 0x000fca00078e33ff */
[----:B------:R-:W-:Y:S02]  /*26430*/  IMAD.MOV.U32 R4, RZ, RZ, R5 ;  /* 0x000000ffff047224 */ /* 0x000fe400078e0005 */
[----:B------:R-:W-:Y:S01]  /*26440*/  IMAD.MOV.U32 R5, RZ, RZ, RZ ;  /* 0x000000ffff057224 */ /* 0x000fe200078e00ff */
[----:B------:R-:W-:Y:S06]  /*26450*/  BRA `(.L_x_427) ;  /* 0x0000000000187947 */ /* 0x000fec0003800000 */
.L_x_426:
[----:B------:R-:W-:Y:S01]  /*26460*/  MOV R3, R5 ;  /* 0x0000000500037202 */ /* 0x000fe20000000f00 */
[----:B------:R-:W-:Y:S01]  /*26470*/  IMAD.MOV.U32 R6, RZ, RZ, R100 ;  /* 0x000000ffff067224 */ /* 0x000fe200078e0064 */
[----:B------:R-:W-:Y:S01]  /*26480*/  MOV R2, 0x264b0 ;  /* 0x000264b000027802 */ /* 0x000fe20000000f00 */
[----:B------:R-:W-:-:S07]  /*26490*/  IMAD.MOV.U32 R5, RZ, RZ, R101 ;  /* 0x000000ffff057224 */ /* 0x000fce00078e0065 */
[----:B------:R-:W-:Y:S05]  /*264a0*/  CALL.REL.NOINC `($__internal_1_$__cuda_sm20_rem_s64) ;  /* 0x00000624008c7944 */ /* 0x000fea0003c00000 */
[----:B------:R-:W-:-:S07]  /*264b0*/  MOV R5, R3 ;  /* 0x0000000300057202 */ /* 0x000fce0000000f00 */
.L_x_427:
[----:B------:R-:W-:Y:S05]  /*264c0*/  BSYNC.RECONVERGENT B0 ;  /* 0x0000000000007941 */ /* 0x000fea0003800200 */
.L_x_425:
[----:B------:R-:W2:Y:S04]  /*264d0*/  LDL.64 R6, [R1+0x110] ;  /* 0x0001100001067983 */ /* 0x000ea80000100a00 */
[----:B------:R-:W2:Y:S04]  /*264e0*/  LDL.64 R2, [R1+0x108] ;  /* 0x0001080001027983 */ /* 0x000ea80000100a00 */
[----:B------:R-:W3:Y:S04]  /*264f0*/  LDL.64 R162, [R1+0x100] ;  /* 0x0001000001a27983 */ /* 0x000ee80000100a00 */
[----:B------:R-:W4:Y:S04]  /*26500*/  LDL.64 R160, [R1+0xf8] ;  /* 0x0000f80001a07983 */ /* 0x000f280000100a00 */
[----:B------:R-:W3:Y:S01]  /*26510*/  LDL.64 R156, [R1+0xf0] ;  /* 0x0000f000019c7983 */ /* 0x000ee20000100a00 */
[----:B------:R-:W2:Y:S03]  /*26520*/  I2F.F64.S64 R4, R4 ;  /* 0x0000000400047312 */ /* 0x000ea60000301c00 */
[----:B------:R-:W-:Y:S04]  /*26530*/  STL.64 [R1+0x360], R140 ;  /* 0x0003608c01007387 */ /* 0x000fe80000100a00 */
        /* <DEDUP_REMOVED lines=16> */
[----:B------:R-:W3:Y:S04]  /*26640*/  LDL.64 R102, [R1+0x120] ;  /* 0x0001200001667983 */ /* 0x000ee80000100a00 */
[----:B------:R-:W3:Y:S04]  /*26650*/  LDL.64 R138, [R1+0x70] ;  /* 0x00007000018a7983 */ /* 0x000ee80000100a00 */
[----:B------:R-:W3:Y:S04]  /*26660*/  LDL.64 R114, [R1+0x160] ;  /* 0x0001600001727983 */ /* 0x000ee80000100a00 */
[----:B------:R-:W3:Y:S01]  /*26670*/  LDL.64 R112, [R1+0x148] ;  /* 0x0001480001707983 */ /* 0x000ee20000100a00 */
[----:B--2---:R-:W-:-:S08]  /*26680*/  DFMA R6, R2, R4, R6 ;  /* 0x000000040206722b */ /* 0x004fd00000000006 */
[----:B------:R-:W-:-:S08]  /*26690*/  DFMA R2, R6, UR30, RZ ;  /* 0x0000001e06027c2b */ /* 0x000fd000080000ff */
[----:B------:R-:W-:-:S08]  /*266a0*/  DFMA R2, R152, UR32, R2 ;  /* 0x0000002098027c2b */ /* 0x000fd00008000002 */
        /* <DEDUP_REMOVED lines=8> */
[----:B------:R-:W-:Y:S02]  /*26730*/  DADD R2, R2, -UR50 ;  /* 0x8000003202027e29 */ /* 0x000fe40008000000 */
[-C--:B----4-:R-:W-:Y:S02]  /*26740*/  DFMA R164, R160, R6.reuse, RZ ;  /* 0x00000006a0a4722b */ /* 0x090fe400000000ff */
[-C--:B---3--:R-:W-:Y:S02]  /*26750*/  DFMA R4, R156, R6.reuse, RZ ;  /* 0x000000069c04722b */ /* 0x088fe400000000ff */
[-C--:B------:R-:W-:Y:S02]  /*26760*/  DFMA R156, R108, R6.reuse, RZ ;  /* 0x000000066c9c722b */ /* 0x080fe400000000ff */
[----:B------:R-:W-:Y:S01]  /*26770*/  DSETP.GEU.AND P0, PT, |R2|, UR52, PT ;  /* 0x0000003402007e2a */ /* 0x000fe2000bf0e200 */
[----:B------:R-:W2:Y:S01]  /*26780*/  LDL.64 R108, [R1+0x130] ;  /* 0x00013000016c7983 */ /* 0x000ea20000100a00 */
[----:B------:R-:W-:-:S02]  /*26790*/  DFMA R2, R162, R6, RZ ;  /* 0x00000006a202722b */ /* 0x000fc400000000ff */
[-C--:B------:R-:W-:Y:S02]  /*267a0*/  DFMA R160, R110, R6.reuse, RZ ;  /* 0x000000066ea0722b */ /* 0x080fe400000000ff */
[-C--:B------:R-:W-:Y:S01]  /*267b0*/  DFMA R162, R104, R6.reuse, RZ ;  /* 0x0000000668a2722b */ /* 0x080fe200000000ff */
[----:B------:R-:W3:Y:S01]  /*267c0*/  LDL.64 R110, [R1+0x90] ;  /* 0x00009000016e7983 */ /* 0x000ee20000100a00 */
[-C--:B------:R-:W-:Y:S02]  /*267d0*/  DFMA R140, R100, R6.reuse, RZ ;  /* 0x00000006648c722b */ /* 0x080fe400000000ff */
[----:B------:R-:W-:Y:S01]  /*267e0*/  DFMA R118, R98, R6, RZ ;  /* 0x000000066276722b */ /* 0x000fe200000000ff */
[----:B------:R-:W4:Y:S01]  /*267f0*/  LDL.64 R104, [R1+0x158] ;  /* 0x0001580001687983 */ /* 0x000f220000100a00 */
[----:B------:R-:W-:-:S03]  /*26800*/  DFMA R116, R6, UR54, RZ ;  /* 0x0000003606747c2b */ /* 0x000fc600080000ff */
[----:B------:R-:W2:Y:S01]  /*26810*/  LDL.64 R6, [R1+0x128] ;  /* 0x0001280001067983 */ /* 0x000ea20000100a00 */
[----:B------:R-:W-:-:S03]  /*26820*/  DFMA R106, R106, R152, R2 ;  /* 0x000000986a6a722b */ /* 0x000fc60000000002 */
[----:B------:R-:W3:Y:S01]  /*26830*/  LDL.64 R2, [R1+0x98] ;  /* 0x0000980001027983 */ /* 0x000ee20000100a00 */
[----:B------:R-:W-:-:S03]  /*26840*/  DFMA R164, R102, R152, R164 ;  /* 0x0000009866a4722b */ /* 0x000fc600000000a4 */
[----:B------:R-:W3:Y:S04]  /*26850*/  LDL.64 R102, [R1+0xb8] ;  /* 0x0000b80001667983 */ /* 0x000ee80000100a00 */
[----:B------:R-:W3:Y:S01]  /*26860*/  LDL.64 R100, [R1+0xe0] ;  /* 0x0000e00001647983 */ /* 0x000ee20000100a00 */
[-C--:B--2---:R-:W-:Y:S02]  /*26870*/  DFMA R4, R6, R152.reuse, R4 ;  /* 0x000000980604722b */ /* 0x084fe40000000004 */
[----:B------:R-:W-:Y:S01]  /*26880*/  DFMA R6, R108, R152, R156 ;  /* 0x000000986c06722b */ /* 0x000fe2000000009c */
[----:B------:R-:W2:Y:S04]  /*26890*/  LDL.64 R156, [R1+0xc0] ;  /* 0x0000c000019c7983 */ /* 0x000ea80000100a00 */
[----:B------:R-:W2:Y:S01]  /*268a0*/  LDL.64 R108, [R1+0x68] ;  /* 0x00006800016c7983 */ /* 0x000ea20000100a00 */
[----:B----4-:R-:W-:-:S02]  /*268b0*/  DFMA R106, R104, R136, R106 ;  /* 0x00000088686a722b */ /* 0x010fc4000000006a */
[-C--:B------:R-:W-:Y:S02]  /*268c0*/  DFMA R4, R112, R136.reuse, R4 ;  /* 0x000000887004722b */ /* 0x080fe40000000004 */
[----:B---3--:R-:W-:Y:S02]  /*268d0*/  DFMA R6, R100, R136, R6 ;  /* 0x000000886406722b */ /* 0x008fe40000000006 */
[-C--:B--2---:R-:W-:Y:S02]  /*268e0*/  DFMA R160, R156, R152.reuse, R160 ;  /* 0x000000989ca0722b */ /* 0x084fe400000000a0 */
[-C--:B------:R-:W-:Y:S02]  /*268f0*/  DFMA R156, R2, R152.reuse, R162 ;  /* 0x00000098029c722b */ /* 0x080fe400000000a2 */
[-C--:B------:R-:W-:Y:S02]  /*26900*/  DFMA R162, R138, R152.reuse, R140 ;  /* 0x000000988aa2722b */ /* 0x080fe4000000008c */
[----:B------:R-:W-:Y:S01]  /*26910*/  DFMA R2, R96, R152, R118 ;  /* 0x000000986002722b */ /* 0x000fe20000000076 */
[----:B------:R0:W5:Y:S01]  /*26920*/  LDL.LU.64 R140, [R1+0x360] ;  /* 0x00036000018c7983 */ /* 0x0001620000300a00 */
[----:B------:R-:W-:-:S02]  /*26930*/  DFMA R152, R152, UR56, R116 ;  /* 0x0000003898987c2b */ /* 0x000fc40008000074 */
[-C--:B------:R-:W-:Y:S01]  /*26940*/  DFMA R102, R102, R136.reuse, R160 ;  /* 0x000000886666722b */ /* 0x080fe200000000a0 */
[----:B------:R-:W2:Y:S01]  /*26950*/  LDL.64 R104, [R1+0x178] ;  /* 0x0001780001687983 */ /* 0x000ea20000100a00 */
[-C--:B------:R-:W-:Y:S02]  /*26960*/  DFMA R160, R108, R136.reuse, R162 ;  /* 0x000000886ca0722b */ /* 0x080fe400000000a2 */
[-C--:B------:R-:W-:Y:S01]  /*26970*/  DFMA R138, R114, R136.reuse, R164 ;  /* 0x00000088728a722b */ /* 0x080fe200000000a4 */
[----:B------:R-:W3:Y:S01]  /*26980*/  LDL.64 R118, [R1+0x140] ;  /* 0x0001400001767983 */ /* 0x000ee20000100a00 */
[-C--:B------:R-:W-:Y:S02]  /*26990*/  DFMA R156, R110, R136.reuse, R156 ;  /* 0x000000886e9c722b */ /* 0x080fe4000000009c */
[----:B------:R-:W-:Y:S01]  /*269a0*/  DFMA R162, R94, R136, R2 ;  /* 0x000000885ea2722b */ /* 0x000fe20000000002 */
[----:B------:R-:W4:Y:S01]  /*269b0*/  LDL.64 R100, [R1+0xb0] ;  /* 0x0000b00001647983 */ /* 0x000f220000100a00 */
[----:B------:R-:W-:-:S03]  /*269c0*/  DFMA R136, R136, UR58, R152 ;  /* 0x0000003a88887c2b */ /* 0x000fc60008000098 */
[----:B------:R-:W4:Y:S04]  /*269d0*/  LDL.64 R2, [R1+0x168] ;  /* 0x0001680001027983 */ /* 0x000f280000100a00 */
[----:B------:R-:W4:Y:S04]  /*269e0*/  LDL.64 R152, [R1+0xd8] ;  /* 0x0000d80001987983 */ /* 0x000f280000100a00 */
[----:B------:R-:W4:Y:S04]  /*269f0*/  LDL.64 R116, [R1+0x88] ;  /* 0x0000880001747983 */ /* 0x000f280000100a00 */
[----:B------:R-:W4:Y:S04]  /*26a00*/  LDL.64 R114, [R1+0x60] ;  /* 0x0000600001727983 */ /* 0x000f280000100a00 */
[----:B------:R-:W4:Y:S04]  /*26a10*/  LDL.64 R112, [R1+0x170] ;  /* 0x0001700001707983 */ /* 0x000f280000100a00 */
[----:B------:R-:W4:Y:S04]  /*26a20*/  LDL.64 R110, [R1+0x150] ;  /* 0x00015000016e7983 */ /* 0x000f280000100a00 */
[----:B------:R-:W4:Y:S01]  /*26a30*/  LDL.64 R108, [R1+0xd0] ;  /* 0x0000d000016c7983 */ /* 0x000f220000100a00 */
[----:B------:R-:W-:-:S02]  /*26a40*/  DFMA R162, R92, R134, R162 ;  /* 0x000000865ca2722b */ /* 0x000fc400000000a2 */
[----:B------:R-:W-:Y:S02]  /*26a50*/  DFMA R136, R134, UR60, R136 ;  /* 0x0000003c86887c2b */ /* 0x000fe40008000088 */
[-C--:B--2---:R-:W-:Y:S01]  /*26a60*/  DFMA R164, R104, R134.reuse, R106 ;  /* 0x0000008668a4722b */ /* 0x084fe2000000006a */
[----:B------:R-:W2:Y:S01]  /*26a70*/  LDL.64 R106, [R1+0xa8] ;  /* 0x0000a800016a7983 */ /* 0x000ea20000100a00 */
[----:B---3--:R-:W-:-:S03]  /*26a80*/  DFMA R4, R118, R134, R4 ;  /* 0x000000867604722b */ /* 0x008fc60000000004 */
[----:B------:R-:W3:Y:S01]  /*26a90*/  LDL.64 R104, [R1+0x80] ;  /* 0x0000800001687983 */ /* 0x000ee20000100a00 */
[----:B----4-:R-:W-:-:S03]  /*26aa0*/  DFMA R2, R2, R134, R138 ;  /* 0x000000860202722b */ /* 0x010fc6000000008a */
[----:B------:R0:W5:Y:S01]  /*26ab0*/  LDL.LU.64 R138, [R1+0x358] ;  /* 0x00035800018a7983 */ /* 0x0001620000300a00 */
[----:B------:R-:W-:-:S03]  /*26ac0*/  DFMA R6, R152, R134, R6 ;  /* 0x000000869806722b */ /* 0x000fc60000000006 */
[----:B------:R0:W5:Y:S01]  /*26ad0*/  LDL.LU.64 R118, [R1+0x350] ;  /* 0x0003500001767983 */ /* 0x0001620000300a00 */
[-C--:B------:R-:W-:Y:S02]  /*26ae0*/  DFMA R152, R100, R134.reuse, R102 ;  /* 0x000000866498722b */ /* 0x080fe40000000066 */
[-C--:B------:R-:W-:Y:S01]  /*26af0*/  DFMA R156, R116, R134.reuse, R156 ;  /* 0x00000086749c722b */ /* 0x080fe2000000009c */
[----:B------:R-:W4:Y:S01]  /*26b00*/  LDL.64 R102, [R1+0x58] ;  /* 0x0000580001667983 */ /* 0x000f220000100a00 */
[----:B------:R-:W-:-:S03]  /*26b10*/  DFMA R160, R114, R134, R160 ;  /* 0x0000008672a0722b */ /* 0x000fc600000000a0 */
[----:B------:R-:W4:Y:S04]  /*26b20*/  LDL.64 R100, [R1+0x38] ;  /* 0x0000380001647983 */ /* 0x000f280000100a00 */
[----:B------:R0:W5:Y:S04]  /*26b30*/  LDL.LU.64 R116, [R1+0x348] ;  /* 0x0003480001747983 */ /* 0x0001680000300a00 */
[----:B------:R0:W5:Y:S04]  /*26b40*/  LDL.LU.64 R114, [R1+0x340] ;  /* 0x0003400001727983 */ /* 0x0001680000300a00 */
[----:B------:R-:W4:Y:S01]  /*26b50*/  LDL.64 R134, [R1+0x138] ;  /* 0x0001380001867983 */ /* 0x000f220000100a00 */
[----:B------:R-:W-:-:S02]  /*26b60*/  DFMA R164, R112, R132, R164 ;  /* 0x0000008470a4722b */ /* 0x000fc400000000a4 */
[-C--:B------:R-:W-:Y:S01]  /*26b70*/  DFMA R2, R110, R132.reuse, R2 ;  /* 0x000000846e02722b */ /* 0x080fe20000000002 */
[----:B------:R0:W5:Y:S01]  /*26b80*/  LDL.LU.64 R112, [R1+0x338] ;  /* 0x0003380001707983 */ /* 0x0001620000300a00 */
[----:B------:R-:W-:-:S03]  /*26b90*/  DFMA R6, R108, R132, R6 ;  /* 0x000000846c06722b */ /* 0x000fc60000000006 */
[----:B------:R0:W5:Y:S01]  /*26ba0*/  LDL.LU.64 R110, [R1+0x330] ;  /* 0x00033000016e7983 */ /* 0x0001620000300a00 */
[-C--:B------:R-:W-:Y:S02]  /*26bb0*/  DFMA R160, R90, R132.reuse, R160 ;  /* 0x000000845aa0722b */ /* 0x080fe400000000a0 */
[----:B------:R-:W-:Y:S02]  /*26bc0*/  DFMA R162, R88, R132, R162 ;  /* 0x0000008458a2722b */ /* 0x000fe400000000a2 */
[----:B------:R-:W-:Y:S02]  /*26bd0*/  DFMA R136, R132, UR62, R136 ;  /* 0x0000003e84887c2b */ /* 0x000fe40008000088 */
[-C--:B------:R-:W-:Y:S02]  /*26be0*/  DFMA R6, R84, R130.reuse, R6 ;  /* 0x000000825406722b */ /* 0x080fe40000000006 */
[-C--:B------:R-:W-:Y:S02]  /*26bf0*/  DFMA R160, R78, R130.reuse, R160 ;  /* 0x000000824ea0722b */ /* 0x080fe400000000a0 */
[----:B------:R-:W-:-:S02]  /*26c00*/  DFMA R162, R76, R130, R162 ;  /* 0x000000824ca2722b */ /* 0x000fc400000000a2 */
[----:B------:R-:W-:Y:S02]  /*26c10*/  DFMA R136, R130, UR64, R136 ;  /* 0x0000004082887c2b */ /* 0x000fe40008000088 */
[-C--:B--2---:R-:W-:Y:S02]  /*26c20*/  DFMA R152, R106, R132.reuse, R152 ;  /* 0x000000846a98722b */ /* 0x084fe40000000098 */
[-C--:B---3--:R-:W-:Y:S02]  /*26c30*/  DFMA R156, R104, R132.reuse, R156 ;  /* 0x00000084689c722b */ /* 0x088fe4000000009c */
[----:B----4-:R-:W-:Y:S01]  /*26c40*/  DFMA R4, R134, R132, R4 ;  /* 0x000000848604722b */ /* 0x010fe20000000004 */
[----:B------:R-:W2:Y:S04]  /*26c50*/  LDL.64 R134, [R1+0x30] ;  /* 0x0000300001867983 */ /* 0x000ea80000100a00 */
[----:B------:R0:W5:Y:S04]  /*26c60*/  LDL.LU.64 R108, [R1+0x328] ;  /* 0x00032800016c7983 */ /* 0x0001680000300a00 */
[----:B------:R0:W5:Y:S04]  /*26c70*/  LDL.LU.64 R106, [R1+0x320] ;  /* 0x00032000016a7983 */ /* 0x0001680000300a00 */
[----:B------:R0:W5:Y:S04]  /*26c80*/  LDL.LU.64 R104, [R1+0x318] ;  /* 0x0003180001687983 */ /* 0x0001680000300a00 */
[----:B------:R-:W3:Y:S01]  /*26c90*/  LDL.64 R132, [R1+0x50] ;  /* 0x0000500001847983 */ /* 0x000ee20000100a00 */
[----:B------:R-:W-:-:S02]  /*26ca0*/  DFMA R164, R102, R130, R164 ;  /* 0x0000008266a4722b */ /* 0x000fc400000000a4 */
[-C--:B------:R-:W-:Y:S01]  /*26cb0*/  DFMA R2, R100, R130.reuse, R2 ;  /* 0x000000826402722b */ /* 0x080fe20000000002 */
[----:B------:R0:W5:Y:S01]  /*26cc0*/  LDL.LU.64 R102, [R1+0x310] ;  /* 0x0003100001667983 */ /* 0x0001620000300a00 */
[-C--:B------:R-:W-:Y:S02]  /*26cd0*/  DFMA R4, R86, R130.reuse, R4 ;  /* 0x000000825604722b */ /* 0x080fe40000000004 */
[-C--:B------:R-:W-:Y:S01]  /*26ce0*/  DFMA R152, R82, R130.reuse, R152 ;  /* 0x000000825298722b */ /* 0x080fe20000000098 */
[----:B------:R0:W5:Y:S01]  /*26cf0*/  LDL.LU.64 R100, [R1+0x308] ;  /* 0x0003080001647983 */ /* 0x0001620000300a00 */
[----:B------:R-:W-:-:S03]  /*26d00*/  DFMA R156, R80, R130, R156 ;  /* 0x00000082509c722b */ /* 0x000fc6000000009c */
[----:B------:R-:W4:Y:S01]  /*26d10*/  LDL.64 R130, [R1+0x1c0] ;  /* 0x0001c00001827983 */ /* 0x000f220000100a00 */
[----:B------:R-:W-:Y:S02]  /*26d20*/  DFMA R136, R128, UR66, R136 ;  /* 0x0000004280887c2b */ /* 0x000fe40008000088 */
[-C--:B------:R-:W-:Y:S02]  /*26d30*/  DFMA R162, R64, R128.reuse, R162 ;  /* 0x0000008040a2722b */ /* 0x080fe400000000a2 */
[----:B------:R-:W-:-:S04]  /*26d40*/  DFMA R160, R66, R128, R160 ;  /* 0x0000008042a0722b */ /* 0x000fc800000000a0 */
[C---:B------:R-:W-:Y:S02]  /*26d50*/  DFMA R136, R126.reuse, UR68, R136 ;  /* 0x000000447e887c2b */ /* 0x040fe40008000088 */
[----:B------:R-:W-:Y:S02]  /*26d60*/  DFMA R162, R126, UR20, R162 ;  /* 0x000000147ea27c2b */ /* 0x000fe400080000a2 */
[----:B------:R-:W-:-:S04]  /*26d70*/  DFMA R156, R68, R128, R156 ;  /* 0x00000080449c722b */ /* 0x000fc8000000009c */
[----:B------:R-:W-:Y:S02]  /*26d80*/  DFMA R136, R124, UR70, R136 ;  /* 0x000000467c887c2b */ /* 0x000fe40008000088 */
[----:B------:R-:W-:Y:S02]  /*26d90*/  DFMA R160, R50, R126, R160 ;  /* 0x0000007e32a0722b */ /* 0x000fe400000000a0 */
[----:B------:R-:W-:Y:S02]  /*26da0*/  DFMA R162, R124, UR22, R162 ;  /* 0x000000167ca27c2b */ /* 0x000fe400080000a2 */
[----:B------:R-:W-:Y:S02]  /*26db0*/  DFMA R152, R70, R128, R152 ;  /* 0x000000804698722b */ /* 0x000fe40000000098 */
[----:B------:R-:W-:Y:S02]  /*26dc0*/  DFMA R136, R122, UR72, R136 ;  /* 0x000000487a887c2b */ /* 0x000fe40008000088 */
[----:B------:R-:W-:-:S02]  /*26dd0*/  DFMA R156, R52, R126, R156 ;  /* 0x0000007e349c722b */ /* 0x000fc4000000009c */
[----:B------:R-:W-:Y:S02]  /*26de0*/  DFMA R160, R36, R124, R160 ;  /* 0x0000007c24a0722b */ /* 0x000fe400000000a0 */
[----:B------:R-:W-:Y:S02]  /*26df0*/  DFMA R6, R72, R128, R6 ;  /* 0x000000804806722b */ /* 0x000fe40000000006 */
[----:B------:R-:W-:Y:S02]  /*26e00*/  DFMA R162, R122, UR24, R162 ;  /* 0x000000187aa27c2b */ /* 0x000fe400080000a2 */
[----:B------:R-:W-:Y:S02]  /*26e10*/  DFMA R152, R54, R126, R152 ;  /* 0x0000007e3698722b */ /* 0x000fe40000000098 */
[----:B------:R-:W-:Y:S02]  /*26e20*/  DADD R136, R136, -UR74 ;  /* 0x8000004a88887e29 */ /* 0x000fe40008000000 */
[----:B------:R-:W-:-:S02]  /*26e30*/  DFMA R156, R38, R124, R156 ;  /* 0x0000007c269c722b */ /* 0x000fc4000000009c */
[----:B------:R-:W-:Y:S02]  /*26e40*/  DFMA R4, R74, R128, R4 ;  /* 0x000000804a04722b */ /* 0x000fe40000000004 */
[----:B------:R-:W-:Y:S02]  /*26e50*/  DFMA R160, R22, R122, R160 ;  /* 0x0000007a16a0722b */ /* 0x000fe400000000a0 */
[----:B------:R-:W-:Y:S02]  /*26e60*/  DFMA R6, R56, R126, R6 ;  /* 0x0000007e3806722b */ /* 0x000fe40000000006 */
[----:B------:R-:W-:Y:S02]  /*26e70*/  DADD R162, R162, -UR26 ;  /* 0x8000001aa2a27e29 */ /* 0x000fe40008000000 */
[----:B------:R-:W-:Y:S02]  /*26e80*/  DFMA R152, R40, R124, R152 ;  /* 0x0000007c2898722b */ /* 0x000fe40000000098 */
[----:B------:R-:W-:-:S02]  /*26e90*/  DSETP.LT.AND P0, PT, |R136|, UR76, !P0 ;  /* 0x0000004c88007e2a */ /* 0x000fc4000c701200 */
[----:B------:R-:W-:Y:S02]  /*26ea0*/  DFMA R156, R24, R122, R156 ;  /* 0x0000007a189c722b */ /* 0x000fe4000000009c */
[----:B------:R-:W-:Y:S02]  /*26eb0*/  DFMA R4, R58, R126, R4 ;  /* 0x0000007e3a04722b */ /* 0x000fe40000000004 */
[----:B------:R-:W-:Y:S02]  /*26ec0*/  DADD R160, -R20, R160 ;  /* 0x0000000014a07229 */ /* 0x000fe400000001a0 */
[----:B------:R-:W-:Y:S02]  /*26ed0*/  DFMA R6, R42, R124, R6 ;  /* 0x0000007c2a06722b */ /* 0x000fe40000000006 */
[----:B------:R-:W-:Y:S02]  /*26ee0*/  DSETP.LT.AND P0, PT, |R162|, UR28, P0 ;  /* 0x0000001ca2007e2a */ /* 0x000fe40008701200 */
[----:B------:R-:W-:-:S02]  /*26ef0*/  DFMA R152, R26, R122, R152 ;  /* 0x0000007a1a98722b */ /* 0x000fc40000000098 */
[----:B------:R-:W-:Y:S02]  /*26f00*/  DADD R156, -R18, R156 ;  /* 0x00000000129c7229 */ /* 0x000fe4000000019c */
[----:B------:R-:W-:Y:S02]  /*26f10*/  DFMA R4, R44, R124, R4 ;  /* 0x0000007c2c04722b */ /* 0x000fe40000000004 */
[----:B------:R-:W-:Y:S02]  /*26f20*/  DSETP.LT.AND P0, PT, |R160|, UR18, P0 ;  /* 0x00000012a0007e2a */ /* 0x000fe40008701200 */
[----:B------:R-:W-:Y:S02]  /*26f30*/  DFMA R6, R28, R122, R6 ;  /* 0x0000007a1c06722b */ /* 0x000fe40000000006 */
[----:B------:R-:W-:Y:S02]  /*26f40*/  DADD R152, -R16, R152 ;  /* 0x0000000010987229 */ /* 0x000fe40000000198 */
[----:B------:R-:W-:-:S02]  /*26f50*/  DSETP.LT.AND P0, PT, |R156|, UR16, P0 ;  /* 0x000000109c007e2a */ /* 0x000fc40008701200 */
[----:B------:R-:W-:Y:S02]  /*26f60*/  DFMA R4, R30, R122, R4 ;  /* 0x0000007a1e04722b */ /* 0x000fe40000000004 */
[----:B------:R-:W-:Y:S02]  /*26f70*/  DADD R6, -R14, R6 ;  /* 0x000000000e067229 */ /* 0x000fe40000000106 */
[----:B------:R-:W-:-:S04]  /*26f80*/  DSETP.LT.AND P0, PT, |R152|, UR14, P0 ;  /* 0x0000000e98007e2a */ /* 0x000fc80008701200 */
[----:B------:R-:W-:Y:S02]  /*26f90*/  DADD R4, -R12, R4 ;  /* 0x000000000c047229 */ /* 0x000fe40000000104 */
[----:B------:R-:W-:-:S06]  /*26fa0*/  DSETP.LT.AND P0, PT, |R6|, UR10, P0 ;  /* 0x0000000a06007e2a */ /* 0x000fcc0008701200 */
[----:B------:R-:W-:Y:S01]  /*26fb0*/  DSETP.LT.AND P0, PT, |R4|, UR8, P0 ;  /* 0x0000000804007e2a */ /* 0x000fe20008701200 */
[----:B------:R-:W-:Y:S01]  /*26fc0*/  LOP3.LUT R0, R0, 0xfffffffb, RZ, 0xc0, !PT ;  /* 0xfffffffb00007812 */ /* 0x000fe200078ec0ff */
[----:B------:R-:W-:Y:S01]  /*26fd0*/  BSSY.RECONVERGENT B0, `(.L_x_428) ;  /* 0x0000037000007945 */ /* 0x000fe20003800200 */
[----:B--2---:R-:W-:-:S08]  /*26fe0*/  DFMA R2, R134, R128, R2 ;  /* 0x000000808602722b */ /* 0x004fd00000000002 */
[----:B------:R-:W-:Y:S02]  /*26ff0*/  DFMA R2, R60, R126, R2 ;  /* 0x0000007e3c02722b */ /* 0x000fe40000000002 */
[----:B---3--:R-:W-:-:S06]  /*27000*/  DFMA R164, R132, R128, R164 ;  /* 0x0000008084a4722b */ /* 0x008fcc00000000a4 */
[----:B------:R-:W-:Y:S02]  /*27010*/  DFMA R2, R46, R124, R2 ;  /* 0x0000007c2e02722b */ /* 0x000fe40000000002 */
[----:B------:R-:W-:-:S06]  /*27020*/  DFMA R164, R62, R126, R164 ;  /* 0x0000007e3ea4722b */ /* 0x000fcc00000000a4 */
[----:B------:R-:W-:Y:S02]  /*27030*/  DFMA R2, R32, R122, R2 ;  /* 0x0000007a2002722b */ /* 0x000fe40000000002 */
[----:B------:R-:W-:-:S06]  /*27040*/  DFMA R164, R48, R124, R164 ;  /* 0x0000007c30a4722b */ /* 0x000fcc00000000a4 */
[----:B------:R-:W-:Y:S02]  /*27050*/  DADD R2, -R10, R2 ;  /* 0x000000000a027229 */ /* 0x000fe40000000102 */
[----:B------:R-:W-:-:S06]  /*27060*/  DFMA R164, R34, R122, R164 ;  /* 0x0000007a22a4722b */ /* 0x000fcc00000000a4 */
[----:B------:R-:W-:Y:S02]  /*27070*/  DSETP.LT.AND P0, PT, |R2|, UR6, P0 ;  /* 0x0000000602007e2a */ /* 0x000fe40008701200 */
[----:B------:R-:W-:Y:S01]  /*27080*/  DADD R164, -R8, R164 ;  /* 0x0000000008a47229 */ /* 0x000fe200000001a4 */
[----:B----4-:R-:W-:-:S07]  /*27090*/  LOP3.LUT R2, R131, R121, RZ, 0xfc, !PT ;  /* 0x0000007983027212 */ /* 0x010fce00078efcff */
[----:B------:R-:W-:Y:S01]  /*270a0*/  DSETP.LT.AND P1, PT, |R164|, UR4, P0 ;  /* 0x00000004a4007e2a */ /* 0x000fe20008721200 */
        /* <DEDUP_REMOVED lines=26> */
.L_x_429:
        /* <DEDUP_REMOVED lines=15> */
.L_x_430:
[----:B------:R-:W-:Y:S05]  /*27340*/  BSYNC.RECONVERGENT B0 ;  /* 0x0000000000007941 */ /* 0x000fea0003800200 */
.L_x_428:
        /* <DEDUP_REMOVED lines=31> */
.L_x_432:
        /* <DEDUP_REMOVED lines=16> */
.L_x_433:
[----:B------:R-:W-:Y:S05]  /*27640*/  BSYNC.RECONVERGENT B0 ;  /* 0x0000000000007941 */ /* 0x000fea0003800200 */
.L_x_431:
        /* <DEDUP_REMOVED lines=31> */
.L_x_435:
        /* <DEDUP_REMOVED lines=16> */
.L_x_436:
[----:B------:R-:W-:Y:S05]  /*27940*/  BSYNC.RECONVERGENT B0 ;  /* 0x0000000000007941 */ /* 0x000fea0003800200 */
.L_x_434:
        /* <DEDUP_REMOVED lines=32> */
.L_x_438:
        /* <DEDUP_REMOVED lines=16> */
.L_x_439:
[----:B------:R-:W-:Y:S05]  /*27c50*/  BSYNC.RECONVERGENT B0 ;  /* 0x0000000000007941 */ /* 0x000fea0003800200 */
.L_x_437:
        /* <DEDUP_REMOVED lines=32> */
.L_x_441:
        /* <DEDUP_REMOVED lines=16> */
.L_x_442:
[----:B------:R-:W-:Y:S05]  /*27f60*/  BSYNC.RECONVERGENT B0 ;  /* 0x0000000000007941 */ /* 0x000fea0003800200 */
.L_x_440:
        /* <DEDUP_REMOVED lines=33> */
.L_x_444:
        /* <DEDUP_REMOVED lines=16> */
.L_x_445:
[----:B------:R-:W-:Y:S05]  /*28280*/  BSYNC.RECONVERGENT B0 ;  /* 0x0000000000007941 */ /* 0x000fea0003800200 */
.L_x_443:
        /* <DEDUP_REMOVED lines=31> */
.L_x_447:
        /* <DEDUP_REMOVED lines=16> */
.L_x_448:
[----:B------:R-:W-:Y:S05]  /*28580*/  BSYNC.RECONVERGENT B0 ;  /* 0x0000000000007941 */ /* 0x000fea0003800200 */
.L_x_446:
        /* <DEDUP_REMOVED lines=32> */
.L_x_450:
        /* <DEDUP_REMOVED lines=16> */
.L_x_451:
[----:B------:R-:W-:Y:S05]  /*28890*/  BSYNC.RECONVERGENT B0 ;  /* 0x0000000000007941 */ /* 0x000fea0003800200 */
.L_x_449:
        /* <DEDUP_REMOVED lines=32> */
.L_x_453:
        /* <DEDUP_REMOVED lines=15> */
.L_x_454:
[----:B------:R-:W-:Y:S05]  /*28b90*/  BSYNC.RECONVERGENT B0 ;  /* 0x0000000000007941 */ /* 0x000fea0003800200 */
.L_x_452:
        /* <DEDUP_REMOVED lines=30> */
.L_x_456:
[----:B------:R-:W-:Y:S01]  /*28d80*/  MOV R3, R5 ;  /* 0x0000000500037202 */ /* 0x000fe20000000f00 */
[----:B------:R-:W-:Y:S01]  /*28d90*/  IMAD.MOV.U32 R6, RZ, RZ, R100 ;  /* 0x000000ffff067224 */ /* 0x000fe200078e0064 */
[----:B------:R-:W-:Y:S01]  /*28da0*/  MOV R2, 0x28dd0 ;  /* 0x00028dd000027802 */ /* 0x000fe20000000f00 */
[----:B------:R-:W-:-:S07]  /*28db0*/  IMAD.MOV.U32 R5, RZ, RZ, R101 ;  /* 0x000000ffff057224 */ /* 0x000fce00078e0065 */
[----:B------:R-:W-:Y:S05]  /*28dc0*/  CALL.REL.NOINC `($__internal_1_$__cuda_sm20_rem_s64) ;  /* 0x000005fc00447944 */ /* 0x000fea0003c00000 */
[----:B------:R-:W-:-:S07]  /*28dd0*/  MOV R5, R3 ;  /* 0x0000000300057202 */ /* 0x000fce0000000f00 */
.L_x_457:
[----:B------:R-:W-:Y:S05]  /*28de0*/  BSYNC.RECONVERGENT B0 ;  /* 0x0000000000007941 */ /* 0x000fea0003800200 */
.L_x_455:
        /* <DEDUP_REMOVED lines=216> */
.L_x_459:
        /* <DEDUP_REMOVED lines=15> */
.L_x_460:
[----:B------:R-:W-:Y:S05]  /*29c60*/  BSYNC.RECONVERGENT B0 ;  /* 0x0000000000007941 */ /* 0x000fea0003800200 */
.L_x_458:
        /* <DEDUP_REMOVED lines=31> */
.L_x_462:
        /* <DEDUP_REMOVED lines=16> */
.L_x_463:
[----:B------:R-:W-:Y:S05]  /*29f60*/  BSYNC.RECONVERGENT B0 ;  /* 0x0000000000007941 */ /* 0x000fea0003800200 */
.L_x_461:
        /* <DEDUP_REMOVED lines=31> */
.L_x_465:
        /* <DEDUP_REMOVED lines=16> */
.L_x_466:
[----:B------:R-:W-:Y:S05]  /*2a260*/  BSYNC.RECONVERGENT B0 ;  /* 0x0000000000007941 */ /* 0x000fea0003800200 */
.L_x_464:
        /* <DEDUP_REMOVED lines=32> */
.L_x_468:
        /* <DEDUP_REMOVED lines=16> */
.L_x_469:
[----:B------:R-:W-:Y:S05]  /*2a570*/  BSYNC.RECONVERGENT B0 ;  /* 0x0000000000007941 */ /* 0x000fea0003800200 */
.L_x_467:
        /* <DEDUP_REMOVED lines=32> */
.L_x_471:
        /* <DEDUP_REMOVED lines=16> */
.L_x_472:
[----:B------:R-:W-:Y:S05]  /*2a880*/  BSYNC.RECONVERGENT B0 ;  /* 0x0000000000007941 */ /* 0x000fea0003800200 */
.L_x_470:
        /* <DEDUP_REMOVED lines=33> */
.L_x_474:
        /* <DEDUP_REMOVED lines=16> */
.L_x_475:
[----:B------:R-:W-:Y:S05]  /*2aba0*/  BSYNC.RECONVERGENT B0 ;  /* 0x0000000000007941 */ /* 0x000fea0003800200 */
.L_x_473:
        /* <DEDUP_REMOVED lines=31> */
.L_x_477:
        /* <DEDUP_REMOVED lines=16> */
.L_x_478:
[----:B------:R-:W-:Y:S05]  /*2aea0*/  BSYNC.RECONVERGENT B0 ;  /* 0x0000000000007941 */ /* 0x000fea0003800200 */
.L_x_476:
        /* <DEDUP_REMOVED lines=32> */
.L_x_480:
        /* <DEDUP_REMOVED lines=16> */
.L_x_481:
[----:B------:R-:W-:Y:S05]  /*2b1b0*/  BSYNC.RECONVERGENT B0 ;  /* 0x0000000000007941 */ /* 0x000fea0003800200 */
.L_x_479:
        /* <DEDUP_REMOVED lines=32> */
.L_x_483:
        /* <DEDUP_REMOVED lines=15> */
.L_x_484:
[----:B------:R-:W-:Y:S05]  /*2b4b0*/  BSYNC.RECONVERGENT B0 ;  /* 0x0000000000007941 */ /* 0x000fea0003800200 */
.L_x_482:
        /* <DEDUP_REMOVED lines=30> */
.L_x_486:
[----:B------:R-:W-:Y:S01]  /*2b6a0*/  MOV R3, R5 ;  /* 0x0000000500037202 */ /* 0x000fe20000000f00 */
[----:B------:R-:W-:Y:S01]  /*2b6b0*/  IMAD.MOV.U32 R6, RZ, RZ, R100 ;  /* 0x000000ffff067224 */ /* 0x000fe200078e0064 */
[----:B------:R-:W-:Y:S01]  /*2b6c0*/  MOV R2, 0x2b6f0 ;  /* 0x0002b6f000027802 */ /* 0x000fe20000000f00 */
[----:B------:R-:W-:-:S07]  /*2b6d0*/  IMAD.MOV.U32 R5, RZ, RZ, R101 ;  /* 0x000000ffff057224 */ /* 0x000fce00078e0065 */
[----:B------:R-:W-:Y:S05]  /*2b6e0*/  CALL.REL.NOINC `($__internal_1_$__cuda_sm20_rem_s64) ;  /* 0x000005d000fc7944 */ /* 0x000fea0003c00000 */
[----:B------:R-:W-:-:S07]  /*2b6f0*/  MOV R5, R3 ;  /* 0x0000000300057202 */ /* 0x000fce0000000f00 */
.L_x_487:
[----:B------:R-:W-:Y:S05]  /*2b700*/  BSYNC.RECONVERGENT B0 ;  /* 0x0000000000007941 */ /* 0x000fea0003800200 */
.L_x_485:
        /* <DEDUP_REMOVED lines=216> */
.L_x_489:
        /* <DEDUP_REMOVED lines=15> */
.L_x_490:
[----:B------:R-:W-:Y:S05]  /*2c580*/  BSYNC.RECONVERGENT B0 ;  /* 0x0000000000007941 */ /* 0x000fea0003800200 */
.L_x_488:
        /* <DEDUP_REMOVED lines=31> */
.L_x_492:
        /* <DEDUP_REMOVED lines=16> */
.L_x_493:
[----:B------:R-:W-:Y:S05]  /*2c880*/  BSYNC.RECONVERGENT B0 ;  /* 0x0000000000007941 */ /* 0x000fea0003800200 */
.L_x_491:
        /* <DEDUP_REMOVED lines=31> */
.L_x_495:
        /* <DEDUP_REMOVED lines=16> */
.L_x_496:
[----:B------:R-:W-:Y:S05]  /*2cb80*/  BSYNC.RECONVERGENT B0 ;  /* 0x0000000000007941 */ /* 0x000fea0003800200 */
.L_x_494:
        /* <DEDUP_REMOVED lines=32> */
.L_x_498:
        /* <DEDUP_REMOVED lines=16> */
.L_x_499:
[----:B------:R-:W-:Y:S05]  /*2ce90*/  BSYNC.RECONVERGENT B0 ;  /* 0x0000000000007941 */ /* 0x000fea0003800200 */
.L_x_497:
        /* <DEDUP_REMOVED lines=32> */
.L_x_501:
        /* <DEDUP_REMOVED lines=16> */
.L_x_502:
[----:B------:R-:W-:Y:S05]  /*2d1a0*/  BSYNC.RECONVERGENT B0 ;  /* 0x0000000000007941 */ /* 0x000fea0003800200 */
.L_x_500:
        /* <DEDUP_REMOVED lines=33> */
.L_x_504:
        /* <DEDUP_REMOVED lines=16> */
.L_x_505:
[----:B------:R-:W-:Y:S05]  /*2d4c0*/  BSYNC.RECONVERGENT B0 ;  /* 0x0000000000007941 */ /* 0x000fea0003800200 */
.L_x_503:
        /* <DEDUP_REMOVED lines=31> */
.L_x_507:
        /* <DEDUP_REMOVED lines=16> */
.L_x_508:
[----:B------:R-:W-:Y:S05]  /*2d7c0*/  BSYNC.RECONVERGENT B0 ;  /* 0x0000000000007941 */ /* 0x000fea0003800200 */
.L_x_506:
        /* <DEDUP_REMOVED lines=32> */
.L_x_510:
        /* <DEDUP_REMOVED lines=16> */
.L_x_511:
[----:B------:R-:W-:Y:S05]  /*2dad0*/  BSYNC.RECONVERGENT B0 ;  /* 0x0000000000007941 */ /* 0x000fea0003800200 */
.L_x_509:
        /* <DEDUP_REMOVED lines=32> */
.L_x_513:
        /* <DEDUP_REMOVED lines=15> */
.L_x_514:
[----:B------:R-:W-:Y:S05]  /*2ddd0*/  BSYNC.RECONVERGENT B0 ;  /* 0x0000000000007941 */ /* 0x000fea0003800200 */
.L_x_512:
        /* <DEDUP_REMOVED lines=30> */
.L_x_516:
[----:B------:R-:W-:Y:S01]  /*2dfc0*/  MOV R3, R5 ;  /* 0x0000000500037202 */ /* 0x000fe20000000f00 */
[----:B------:R-:W-:Y:S01]  /*2dfd0*/  IMAD.MOV.U32 R6, RZ, RZ, R100 ;  /* 0x000000ffff067224 */ /* 0x000fe200078e0064 */
[----:B------:R-:W-:Y:S01]  /*2dfe0*/  MOV R2, 0x2e010 ;  /* 0x0002e01000027802 */ /* 0x000fe20000000f00 */
[----:B------:R-:W-:-:S07]  /*2dff0*/  IMAD.MOV.U32 R5, RZ, RZ, R101 ;  /* 0x000000ffff057224 */ /* 0x000fce00078e0065 */
[----:B------:R-:W-:Y:S05]  /*2e000*/  CALL.REL.NOINC `($__internal_1_$__cuda_sm20_rem_s64) ;  /* 0x000005a800b47944 */ /* 0x000fea0003c00000 */
[----:B------:R-:W-:-:S07]  /*2e010*/  MOV R5, R3 ;  /* 0x0000000300057202 */ /* 0x000fce0000000f00 */
.L_x_517:
[----:B------:R-:W-:Y:S05]  /*2e020*/  BSYNC.RECONVERGENT B0 ;  /* 0x0000000000007941 */ /* 0x000fea0003800200 */
.L_x_515:
        /* <DEDUP_REMOVED lines=216> */
.L_x_519:
        /* <DEDUP_REMOVED lines=15> */
.L_x_520:
[----:B------:R-:W-:Y:S05]  /*2eea0*/  BSYNC.RECONVERGENT B0 ;  /* 0x0000000000007941 */ /* 0x000fea0003800200 */
.L_x_518:
        /* <DEDUP_REMOVED lines=31> */
.L_x_522:
        /* <DEDUP_REMOVED lines=16> */
.L_x_523:
[----:B------:R-:W-:Y:S05]  /*2f1a0*/  BSYNC.RECONVERGENT B0 ;  /* 0x0000000000007941 */ /* 0x000fea0003800200 */
.L_x_521:
        /* <DEDUP_REMOVED lines=31> */
.L_x_525:
        /* <DEDUP_REMOVED lines=16> */
.L_x_526:
[----:B------:R-:W-:Y:S05]  /*2f4a0*/  BSYNC.RECONVERGENT B0 ;  /* 0x0000000000007941 */ /* 0x000fea0003800200 */
.L_x_524:
        /* <DEDUP_REMOVED lines=32> */
.L_x_528:
        /* <DEDUP_REMOVED lines=16> */
.L_x_529:
[----:B------:R-:W-:Y:S05]  /*2f7b0*/  BSYNC.RECONVERGENT B0 ;  /* 0x0000000000007941 */ /* 0x000fea0003800200 */
.L_x_527:
        /* <DEDUP_REMOVED lines=32> */
.L_x_531:
        /* <DEDUP_REMOVED lines=16> */
.L_x_532:
[----:B------:R-:W-:Y:S05]  /*2fac0*/  BSYNC.RECONVERGENT B0 ;  /* 0x0000000000007941 */ /* 0x000fea0003800200 */
.L_x_530:
        /* <DEDUP_REMOVED lines=13> */
[----:B0-----:R-:W-:-:S06]  /*2fba0*/  IADD3 R2, PT, PT, R2, 0xffffffe, RZ ;  /* 0x0ffffffe02027810 */ /* 0x001fcc0007ffe0ff */
        /* <DEDUP_REMOVED lines=12> */
[----:B------:R-:W-:Y:S02]  /*2fc70*/  ISETP.GE.U32.AND P0, PT, R2, R110, PT ;  /* 0x0000006e0200720c */ /* 0x000fe40003f06070 */
[----:B------:R-:W-:-:S11]  /*2fc80*/  MOV R2, RZ ;  /* 0x000000ff00027202 */ /* 0x000fd60000000f00 */
[----:B------:R-:W-:Y:S02]  /*2fc90*/  @P0 IADD3 R134, PT, PT, R134, 0x1, RZ ;  /* 0x0000000186860810 */ /* 0x000fe40007ffe0ff */
[----:B------:R-:W-:-:S05]  /*2fca0*/  @!P1 LOP3.LUT R134, RZ, R110, RZ, 0x33, !PT ;  /* 0x0000006eff869212 */ /* 0x000fca00078e33ff */
[----:B------:R-:W-:-:S04]  /*2fcb0*/  IMAD.MOV R6, RZ, RZ, -R134 ;  /* 0x000000ffff067224 */ /* 0x000fc800078e0a86 */
[----:B------:R-:W-:Y:S01]  /*2fcc0*/  IMAD R6, R110, R6, R132 ;  /* 0x000000066e067224 */ /* 0x000fe200078e0284 */
[----:B------:R-:W-:Y:S06]  /*2fcd0*/  BRA `(.L_x_535) ;  /* 0x0000000000407947 */ /* 0x000fec0003800000 */
.L_x_534:
[----:B------:R-:W-:Y:S01]  /*2fce0*/  MOV R6, R132 ;  /* 0x0000008400067202 */ /* 0x000fe20000000f00 */
[----:B------:R-:W-:Y:S01]  /*2fcf0*/  IMAD.MOV.U32 R5, RZ, RZ, R133 ;  /* 0x000000ffff057224 */ /* 0x000fe200078e0085 */
[----:B------:R-:W-:Y:S01]  /*2fd00*/  MOV R4, R110 ;  /* 0x0000006e00047202 */ /* 0x000fe20000000f00 */
[----:B------:R-:W-:Y:S01]  /*2fd10*/  IMAD.MOV.U32 R3, RZ, RZ, R111 ;  /* 0x000000ffff037224 */ /* 0x000fe200078e006f */
[----:B------:R-:W-:-:S07]  /*2fd20*/  MOV R2, 0x2fd40 ;  /* 0x0002fd4000027802 */ /* 0x000fce0000000f00 */
[----:B------:R-:W-:Y:S05]  /*2fd30*/  CALL.REL.NOINC `($__internal_0_$__cuda_sm20_div_s64) ;  /* 0x0000058800187944 */ /* 0x000fea0003c00000 */
[-C--:B------:R-:W-:Y:S01]  /*2fd40*/  IADD3 R2, P0, PT, RZ, -R4.reuse, RZ ;  /* 0x80000004ff027210 */ /* 0x080fe20007f1e0ff */
[----:B------:R-:W-:Y:S01]  /*2fd50*/  IMAD.MOV.U32 R6, RZ, RZ, R132 ;  /* 0x000000ffff067224 */ /* 0x000fe200078e0084 */
[----:B------:R-:W-:Y:S01]  /*2fd60*/  MOV R7, R133 ;  /* 0x0000008500077202 */ /* 0x000fe20000000f00 */
[----:B------:R-:W-:Y:S01]  /*2fd70*/  IMAD.MOV.U32 R135, RZ, RZ, R3 ;  /* 0x000000ffff877224 */ /* 0x000fe200078e0003 */
[----:B------:R-:W-:Y:S02]  /*2fd80*/  IADD3.X R5, PT, PT, RZ, ~R3, RZ, P0, !PT ;  /* 0x80000003ff057210 */ /* 0x000fe400007fe4ff */
[----:B------:R-:W-:Y:S01]  /*2fd90*/  MOV R134, R4 ;  /* 0x0000000400867202 */ /* 0x000fe20000000f00 */
[----:B------:R-:W-:-:S04]  /*2fda0*/  IMAD.WIDE.U32 R6, R110, R2, R6 ;  /* 0x000000026e067225 */ /* 0x000fc800078e0006 */
[----:B------:R-:W-:-:S04]  /*2fdb0*/  IMAD R5, R5, R110, RZ ;  /* 0x0000006e05057224 */ /* 0x000fc800078e02ff */
[----:B------:R-:W-:-:S04]  /*2fdc0*/  IMAD R2, R111, R2, R5 ;  /* 0x000000026f027224 */ /* 0x000fc800078e0205 */
[----:B------:R-:W-:-:S07]  /*2fdd0*/  IMAD.IADD R2, R2, 0x1, R7 ;  /* 0x0000000102027824 */ /* 0x000fce00078e0207 */
.L_x_535:
[----:B------:R-:W-:Y:S05]  /*2fde0*/  BSYNC.RECONVERGENT B0 ;  /* 0x0000000000007941 */ /* 0x000fea0003800200 */
.L_x_533:
        /* <DEDUP_REMOVED lines=31> */
.L_x_537:
        /* <DEDUP_REMOVED lines=16> */
.L_x_538:
[----:B------:R-:W-:Y:S05]  /*300e0*/  BSYNC.RECONVERGENT B0 ;  /* 0x0000000000007941 */ /* 0x000fea0003800200 */
.L_x_536:
        /* <DEDUP_REMOVED lines=32> */
.L_x_540:
        /* <DEDUP_REMOVED lines=16> */
.L_x_541:
[----:B------:R-:W-:Y:S05]  /*303f0*/  BSYNC.RECONVERGENT B0 ;  /* 0x0000000000007941 */ /* 0x000fea0003800200 */
.L_x_539:
        /* <DEDUP_REMOVED lines=32> */
.L_x_543:
        /* <DEDUP_REMOVED lines=8> */
[----:B------:R-:W-:Y:S02]  /*30680*/  MOV R7, R153 ;  /* 0x0000009900077202 */ /* 0x000fe40000000f00 */
[----:B------:R-:W-:Y:S01]  /*30690*/  IADD3.X R5, PT, PT, RZ, ~R3, RZ, P0, !PT ;  /* 0x80000003ff057210 */ /* 0x000fe200007fe4ff */
[----:B------:R-:W-:-:S04]  /*306a0*/  IMAD.WIDE.U32 R6, R104, R2, R6 ;  /* 0x0000000268067225 */ /* 0x000fc800078e0006 */
[----:B------:R-:W-:-:S04]  /*306b0*/  IMAD R5, R5, R104, RZ ;  /* 0x0000006805057224 */ /* 0x000fc800078e02ff */
[----:B------:R-:W-:Y:S01]  /*306c0*/  IMAD R2, R105, R2, R5 ;  /* 0x0000000269027224 */ /* 0x000fe200078e0205 */
[----:B------:R-:W-:-:S03]  /*306d0*/  MOV R5, R3 ;  /* 0x0000000300057202 */ /* 0x000fc60000000f00 */
[----:B------:R-:W-:-:S07]  /*306e0*/  IMAD.IADD R2, R2, 0x1, R7 ;  /* 0x0000000102027824 */ /* 0x000fce00078e0207 */
.L_x_544:
[----:B------:R-:W-:Y:S05]  /*306f0*/  BSYNC.RECONVERGENT B0 ;  /* 0x0000000000007941 */ /* 0x000fea0003800200 */
.L_x_542:
        /* <DEDUP_REMOVED lines=25> */
[----:B------:R-:W-:Y:S02]  /*30890*/  @P0 IADD3 R5, PT, PT, -R100, R5, RZ ;  /* 0x0000000564050210 */ /* 0x000fe40007ffe1ff */
[----:B------:R-:W-:-:S05]  /*308a0*/  @!P1 LOP3.LUT R5, RZ, R100, RZ, 0x33, !PT ;  /* 0x00000064ff059212 */ /* 0x000fca00078e33ff */
[----:B------:R-:W-:Y:S01]  /*308b0*/  IMAD.MOV.U32 R4, RZ, RZ, R5 ;  /* 0x000000ffff047224 */ /* 0x000fe200078e0005 */
[----:B------:R-:W-:Y:S01]  /*308c0*/  MOV R5, RZ ;  /* 0x000000ff00057202 */ /* 0x000fe20000000f00 */
[----:B------:R-:W-:Y:S06]  /*308d0*/  BRA `(.L_x_547) ;  /* 0x0000000000187947 */ /* 0x000fec0003800000 */
.L_x_546:
[----:B------:R-:W-:Y:S01]  /*308e0*/  IMAD.MOV.U32 R3, RZ, RZ, R5 ;  /* 0x000000ffff037224 */ /* 0x000fe200078e0005 */
[----:B------:R-:W-:Y:S01]  /*308f0*/  MOV R6, R100 ;  /* 0x0000006400067202 */ /* 0x000fe20000000f00 */
[----:B------:R-:W-:Y:S01]  /*30900*/  IMAD.MOV.U32 R5, RZ, RZ, R101 ;  /* 0x000000ffff057224 */ /* 0x000fe200078e0065 */
[----:B------:R-:W-:-:S07]  /*30910*/  MOV R2, 0x30930 ;  /* 0x0003093000027802 */ /* 0x000fce0000000f00 */
[----:B------:R-:W-:Y:S05]  /*30920*/  CALL.REL.NOINC `($__internal_1_$__cuda_sm20_rem_s64) ;  /* 0x00000580006c7944 */ /* 0x000fea0003c00000 */
[----:B------:R-:W-:-:S07]  /*30930*/  MOV R5, R3 ;  /* 0x0000000300057202 */ /* 0x000fce0000000f00 */
.L_x_547:
[----:B------:R-:W-:Y:S05]  /*30940*/  BSYNC.RECONVERGENT B0 ;  /* 0x0000000000007941 */ /* 0x000fea0003800200 */
.L_x_545:
        /* <DEDUP_REMOVED lines=194> */
[----:B------:R-:W-:-:S07]  /*31570*/  MOV R125, RZ ;  /* 0x000000ff007d7202 */ /* 0x000fce0000000f00 */
        /* <DEDUP_REMOVED lines=11> */
[----:B------:R-:W-:Y:S01]  /*31630*/  @P0 IMAD.IADD R2, R2, 0x1, -R120 ;  /* 0x0000000102020824 */ /* 0x000fe200078e0a78 */
[----:B------:R-:W-:-:S04]  /*31640*/  @P0 IADD3 R124, PT, PT, R124, 0x1, RZ ;  /* 0x000000017c7c0810 */ /* 0x000fc80007ffe0ff */
        /* <DEDUP_REMOVED lines=8> */
.L_x_549:
[----:B------:R-:W-:Y:S01]  /*316d0*/  IMAD.MOV.U32 R6, RZ, RZ, R130 ;  /* 0x000000ffff067224 */ /* 0x000fe200078e0082 */
[----:B------:R-:W-:Y:S01]  /*316e0*/  MOV R5, R131 ;  /* 0x0000008300057202 */ /* 0x000fe20000000f00 */
[----:B------:R-:W-:Y:S01]  /*316f0*/  IMAD.MOV.U32 R4, RZ, RZ, R120 ;  /* 0x000000ffff047224 */ /* 0x000fe200078e0078 */
[----:B------:R-:W-:Y:S02]  /*31700*/  MOV R3, R121 ;  /* 0x0000007900037202 */ /* 0x000fe40000000f00 */
[----:B------:R-:W-:-:S07]  /*31710*/  MOV R2, 0x31730 ;  /* 0x0003173000027802 */ /* 0x000fce0000000f00 */
[----:B-----5:R-:W-:Y:S05]  /*31720*/  CALL.REL.NOINC `($__internal_0_$__cuda_sm20_div_s64) ;  /* 0x0000056c009c7944 */ /* 0x020fea0003c00000 */
[----:B------:R-:W2:Y:S01]  /*31730*/  LDL.64 R122, [R1+0x1a0] ;  /* 0x0001a000017a7983 */ /* 0x000ea20000100a00 */
[----:B------:R-:W-:Y:S01]  /*31740*/  IADD3 R6, P0, PT, RZ, -R4, RZ ;  /* 0x80000004ff067210 */ /* 0x000fe20007f1e0ff */
[----:B------:R-:W-:Y:S01]  /*31750*/  IMAD.MOV.U32 R124, RZ, RZ, R4 ;  /* 0x000000ffff7c7224 */ /* 0x000fe200078e0004 */
[----:B------:R-:W-:-:S03]  /*31760*/  MOV R125, R3 ;  /* 0x00000003007d7202 */ /* 0x000fc60000000f00 */
[----:B------:R-:W-:-:S04]  /*31770*/  IMAD.X R2, RZ, RZ, ~R3, P0 ;  /* 0x000000ffff027224 */ /* 0x000fc800000e0e03 */
[----:B------:R-:W-:-:S04]  /*31780*/  IMAD R2, R2, R120, RZ ;  /* 0x0000007802027224 */ /* 0x000fc800078e02ff */
[-C--:B------:R-:W-:Y:S02]  /*31790*/  IMAD R2, R121, R6.reuse, R2 ;  /* 0x0000000679027224 */ /* 0x080fe400078e0202 */
[----:B--2---:R-:W-:-:S05]  /*317a0*/  IMAD.WIDE.U32 R6, R120, R6, R122 ;  /* 0x0000000678067225 */ /* 0x004fca00078e007a */
[----:B------:R-:W-:-:S07]  /*317b0*/  IADD3 R2, PT, PT, R2, R7, RZ ;  /* 0x0000000702027210 */ /* 0x000fce0007ffe0ff */
.L_x_550:
[----:B------:R-:W-:Y:S05]  /*317c0*/  BSYNC.RECONVERGENT B0 ;  /* 0x0000000000007941 */ /* 0x000fea0003800200 */
.L_x_548:
        /* <DEDUP_REMOVED lines=31> */
.L_x_552:
[----:B------:R-:W-:Y:S01]  /*319c0*/  IMAD.MOV.U32 R6, RZ, RZ, R124 ;  /* 0x000000ffff067224 */ /* 0x000fe200078e007c */
[----:B------:R-:W-:Y:S01]  /*319d0*/  MOV R5, R125 ;  /* 0x0000007d00057202 */ /* 0x000fe20000000f00 */
[----:B------:R-:W-:Y:S01]  /*319e0*/  IMAD.MOV.U32 R4, RZ, RZ, R118 ;  /* 0x000000ffff047224 */ /* 0x000fe200078e0076 */
[----:B------:R-:W-:Y:S02]  /*319f0*/  MOV R3, R119 ;  /* 0x0000007700037202 */ /* 0x000fe40000000f00 */
        /* <DEDUP_REMOVED lines=10> */
[----:B------:R-:W-:-:S05]  /*31aa0*/  IMAD R2, R119, R2, R5 ;  /* 0x0000000277027224 */ /* 0x000fca00078e0205 */
[----:B------:R-:W-:-:S07]  /*31ab0*/  IADD3 R2, PT, PT, R2, R7, RZ ;  /* 0x0000000702027210 */ /* 0x000fce0007ffe0ff */
.L_x_553:
[----:B------:R-:W-:Y:S05]  /*31ac0*/  BSYNC.RECONVERGENT B0 ;  /* 0x0000000000007941 */ /* 0x000fea0003800200 */
.L_x_551:
        /* <DEDUP_REMOVED lines=31> */
.L_x_555:
        /* <DEDUP_REMOVED lines=16> */
.L_x_556:
[----:B------:R-:W-:Y:S05]  /*31dc0*/  BSYNC.RECONVERGENT B0 ;  /* 0x0000000000007941 */ /* 0x000fea0003800200 */
.L_x_554:
[----:B------:R-:W2:Y:S01]  /*31dd0*/  LDL.64 R4, [R1] ;  /* 0x0000000001047983 */ /* 0x000ea20000100a00 */
        /* <DEDUP_REMOVED lines=31> */
.L_x_558:
        /* <DEDUP_REMOVED lines=16> */
.L_x_559:
[----:B------:R-:W-:Y:S05]  /*320d0*/  BSYNC.RECONVERGENT B0 ;  /* 0x0000000000007941 */ /* 0x000fea0003800200 */
.L_x_557:
        /* <DEDUP_REMOVED lines=32> */
.L_x_561:
        /* <DEDUP_REMOVED lines=16> */
.L_x_562:
[----:B------:R-:W-:Y:S05]  /*323e0*/  BSYNC.RECONVERGENT B0 ;  /* 0x0000000000007941 */ /* 0x000fea0003800200 */
.L_x_560:
        /* <DEDUP_REMOVED lines=33> */
.L_x_564:
        /* <DEDUP_REMOVED lines=16> */
.L_x_565:
[----:B------:R-:W-:Y:S05]  /*32700*/  BSYNC.RECONVERGENT B0 ;  /* 0x0000000000007941 */ /* 0x000fea0003800200 */
.L_x_563:
        /* <DEDUP_REMOVED lines=31> */
.L_x_567:
        /* <DEDUP_REMOVED lines=16> */
.L_x_568:
[----:B------:R-:W-:Y:S05]  /*32a00*/  BSYNC.RECONVERGENT B0 ;  /* 0x0000000000007941 */ /* 0x000fea0003800200 */
.L_x_566:
        /* <DEDUP_REMOVED lines=32> */
.L_x_570:
        /* <DEDUP_REMOVED lines=16> */
.L_x_571:
[----:B------:R-:W-:Y:S05]  /*32d10*/  BSYNC.RECONVERGENT B0 ;  /* 0x0000000000007941 */ /* 0x000fea0003800200 */
.L_x_569:
        /* <DEDUP_REMOVED lines=32> */
.L_x_573:
        /* <DEDUP_REMOVED lines=13> */
[----:B------:R-:W-:-:S03]  /*32ff0*/  IMAD.MOV.U32 R5, RZ, RZ, R3 ;  /* 0x000000ffff057224 */ /* 0x000fc600078e0003 */
[----:B------:R-:W-:-:S07]  /*33000*/  IADD3 R2, PT, PT, R2, R7, RZ ;  /* 0x0000000702027210 */ /* 0x000fce0007ffe0ff */
.L_x_574:
[----:B------:R-:W-:Y:S05]  /*33010*/  BSYNC.RECONVERGENT B0 ;  /* 0x0000000000007941 */ /* 0x000fea0003800200 */
.L_x_572:
        /* <DEDUP_REMOVED lines=25> */
[----:B------:R-:W-:-:S13]  /*331b0*/  ISETP.NE.U32.AND P0, PT, R100, RZ, PT ;  /* 0x000000ff6400720c */ /* 0x000fda0003f05070 */
[----:B------:R-:W-:-:S04]  /*331c0*/  @!P0 LOP3.LUT R5, RZ, R100, RZ, 0x33, !PT ;  /* 0x00000064ff058212 */ /* 0x000fc800078e33ff */
[----:B------:R-:W-:Y:S01]  /*331d0*/  MOV R4, R5 ;  /* 0x0000000500047202 */ /* 0x000fe20000000f00 */
[----:B------:R-:W-:Y:S01]  /*331e0*/  IMAD.MOV.U32 R5, RZ, RZ, RZ ;  /* 0x000000ffff057224 */ /* 0x000fe200078e00ff */
[----:B------:R-:W-:Y:S06]  /*331f0*/  BRA `(.L_x_577) ;  /* 0x0000000000187947 */ /* 0x000fec0003800000 */
.L_x_576:
[----:B------:R-:W-:Y:S01]  /*33200*/  MOV R3, R5 ;  /* 0x0000000500037202 */ /* 0x000fe20000000f00 */
[----:B------:R-:W-:Y:S01]  /*33210*/  IMAD.MOV.U32 R6, RZ, RZ, R100 ;  /* 0x000000ffff067224 */ /* 0x000fe200078e0064 */
[----:B------:R-:W-:Y:S02]  /*33220*/  MOV R5, R101 ;  /* 0x0000006500057202 */ /* 0x000fe40000000f00 */
[----:B------:R-:W-:-:S07]  /*33230*/  MOV R2, 0x33250 ;  /* 0x0003325000027802 */ /* 0x000fce0000000f00 */
[----:B------:R-:W-:Y:S05]  /*33240*/  CALL.REL.NOINC `($__internal_1_$__cuda_sm20_rem_s64) ;  /* 0x0000055800247944 */ /* 0x000fea0003c00000 */
[----:B------:R-:W-:-:S07]  /*33250*/  IMAD.MOV.U32 R5, RZ, RZ, R3 ;  /* 0x000000ffff057224 */ /* 0x000fce00078e0003 */
.L_x_577:
[----:B------:R-:W-:Y:S05]  /*33260*/  BSYNC.RECONVERGENT B0 ;  /* 0x0000000000007941 */ /* 0x000fea0003800200 */
.L_x_575:
        /* <DEDUP_REMOVED lines=190> */
[----:B0-----:R-:W-:Y:S05]  /*33e50*/  @P0 BRA `(.L_x_579) ;  /* 0x00000000005c0947 */ /* 0x001fea0003800000 */
        /* <DEDUP_REMOVED lines=14> */
[----:B------:R-:W-:-:S03]  /*33f40*/  @P0 VIADD R124, R124, 0x1 ;  /* 0x000000017c7c0836 */ /* 0x000fc60000000000 */
[----:B------:R-:W-:Y:S02]  /*33f50*/  ISETP.GE.U32.AND P0, PT, R2, R120, PT ;  /* 0x000000780200720c */ /* 0x000fe40003f06070 */
[----:B------:R-:W-:-:S11]  /*33f60*/  MOV R2, RZ ;  /* 0x000000ff00027202 */ /* 0x000fd60000000f00 */
[----:B------:R-:W-:Y:S02]  /*33f70*/  @P0 IADD3 R124, PT, PT, R124, 0x1, RZ ;  /* 0x000000017c7c0810 */ /* 0x000fe40007ffe0ff */
[----:B------:R-:W-:-:S13]  /*33f80*/  ISETP.NE.U32.AND P0, PT, R120, RZ, PT ;  /* 0x000000ff7800720c */ /* 0x000fda0003f05070 */
[----:B------:R-:W-:-:S05]  /*33f90*/  @!P0 LOP3.LUT R124, RZ, R120, RZ, 0x33, !PT ;  /* 0x00000078ff7c8212 */ /* 0x000fca00078e33ff */
[----:B------:R-:W-:-:S04]  /*33fa0*/  IMAD.MOV R6, RZ, RZ, -R124 ;  /* 0x000000ffff067224 */ /* 0x000fc800078e0a7c */
[----:B------:R-:W-:Y:S01]  /*33fb0*/  IMAD R6, R120, R6, R130 ;  /* 0x0000000678067224 */ /* 0x000fe200078e0282 */
[----:B------:R-:W-:Y:S06]  /*33fc0*/  BRA `(.L_x_580) ;  /* 0x00000000003c7947 */ /* 0x000fec0003800000 */
.L_x_579:
        /* <DEDUP_REMOVED lines=9> */
[----:B------:R-:W-:Y:S02]  /*34060*/  MOV R124, R4 ;  /* 0x00000004007c7202 */ /* 0x000fe40000000f00 */
[----:B------:R-:W-:-:S05]  /*34070*/  IADD3.X R2, PT, PT, RZ, ~R3, RZ, P0, !PT ;  /* 0x80000003ff027210 */ /* 0x000fca00007fe4ff */
[----:B------:R-:W-:-:S04]  /*34080*/  IMAD R2, R2, R120, RZ ;  /* 0x0000007802027224 */ /* 0x000fc800078e02ff */
[-C--:B------:R-:W-:Y:S02]  /*34090*/  IMAD R2, R121, R6.reuse, R2 ;  /* 0x0000000679027224 */ /* 0x080fe400078e0202 */
[----:B--2---:R-:W-:-:S04]  /*340a0*/  IMAD.WIDE.U32 R6, R120, R6, R122 ;  /* 0x0000000678067225 */ /* 0x004fc800078e007a */
[----:B------:R-:W-:-:S07]  /*340b0*/  IMAD.IADD R2, R2, 0x1, R7 ;  /* 0x0000000102027824 */ /* 0x000fce00078e0207 */
.L_x_580:
[----:B------:R-:W-:Y:S05]  /*340c0*/  BSYNC.RECONVERGENT B0 ;  /* 0x0000000000007941 */ /* 0x000fea0003800200 */
.L_x_578:
        /* <DEDUP_REMOVED lines=31> */
.L_x_582:
        /* <DEDUP_REMOVED lines=16> */
.L_x_583:
[----:B------:R-:W-:Y:S05]  /*343c0*/  BSYNC.RECONVERGENT B0 ;  /* 0x0000000000007941 */ /* 0x000fea0003800200 */
.L_x_581:
        /* <DEDUP_REMOVED lines=31> */
.L_x_585:
        /* <DEDUP_REMOVED lines=16> */
.L_x_586:
[----:B------:R-:W-:Y:S05]  /*346c0*/  BSYNC.RECONVERGENT B0 ;  /* 0x0000000000007941 */ /* 0x000fea0003800200 */
.L_x_584:
        /* <DEDUP_REMOVED lines=32> */
.L_x_588:
        /* <DEDUP_REMOVED lines=16> */
.L_x_589:
[----:B------:R-:W-:Y:S05]  /*349d0*/  BSYNC.RECONVERGENT B0 ;  /* 0x0000000000007941 */ /* 0x000fea0003800200 */
.L_x_587:
        /* <DEDUP_REMOVED lines=32> */
.L_x_591:
        /* <DEDUP_REMOVED lines=16> */
.L_x_592:
[----:B------:R-:W-:Y:S05]  /*34ce0*/  BSYNC.RECONVERGENT B0 ;  /* 0x0000000000007941 */ /* 0x000fea0003800200 */
.L_x_590:
        /* <DEDUP_REMOVED lines=33> */
.L_x_594:
        /* <DEDUP_REMOVED lines=16> */
.L_x_595:
[----:B------:R-:W-:Y:S05]  /*35000*/  BSYNC.RECONVERGENT B0 ;  /* 0x0000000000007941 */ /* 0x000fea0003800200 */
.L_x_593:
        /* <DEDUP_REMOVED lines=31> */
.L_x_597:
        /* <DEDUP_REMOVED lines=16> */
.L_x_598:
[----:B------:R-:W-:Y:S05]  /*35300*/  BSYNC.RECONVERGENT B0 ;  /* 0x0000000000007941 */ /* 0x000fea0003800200 */
.L_x_596:
        /* <DEDUP_REMOVED lines=32> */
.L_x_600:
        /* <DEDUP_REMOVED lines=16> */
.L_x_601:
[----:B------:R-:W-:Y:S05]  /*35610*/  BSYNC.RECONVERGENT B0 ;  /* 0x0000000000007941 */ /* 0x000fea0003800200 */
.L_x_599:
        /* <DEDUP_REMOVED lines=32> */
.L_x_603:
        /* <DEDUP_REMOVED lines=15> */
.L_x_604:
[----:B------:R-:W-:Y:S05]  /*35910*/  BSYNC.RECONVERGENT B0 ;  /* 0x0000000000007941 */ /* 0x000fea0003800200 */
.L_x_602:
        /* <DEDUP_REMOVED lines=24> */
[C---:B------:R-:W-:Y:S02]  /*35aa0*/  @P0 IADD3 R5, PT, PT, -R100.reuse, R5, RZ ;  /* 0x0000000564050210 */ /* 0x040fe40007ffe1ff */
[----:B------:R-:W-:-:S13]  /*35ab0*/  ISETP.NE.U32.AND P0, PT, R100, RZ, PT ;  /* 0x000000ff6400720c */ /* 0x000fda0003f05070 */
[----:B------:R-:W-:-:S05]  /*35ac0*/  @!P0 LOP3.LUT R5, RZ, R100, RZ, 0x33, !PT ;  /* 0x00000064ff058212 */ /* 0x000fca00078e33ff */
[----:B------:R-:W-:Y:S01]  /*35ad0*/  IMAD.MOV.U32 R4, RZ, RZ, R5 ;  /* 0x000000ffff047224 */ /* 0x000fe200078e0005 */
[----:B------:R-:W-:Y:S01]  /*35ae0*/  MOV R5, RZ ;  /* 0x000000ff00057202 */ /* 0x000fe20000000f00 */
[----:B------:R-:W-:Y:S06]  /*35af0*/  BRA `(.L_x_607) ;  /* 0x0000000000187947 */ /* 0x000fec0003800000 */
.L_x_606:
[----:B------:R-:W-:Y:S01]  /*35b00*/  IMAD.MOV.U32 R3, RZ, RZ, R5 ;  /* 0x000000ffff037224 */ /* 0x000fe200078e0005 */
[----:B------:R-:W-:Y:S01]  /*35b10*/  MOV R6, R100 ;  /* 0x0000006400067202 */ /* 0x000fe20000000f00 */
[----:B------:R-:W-:Y:S01]  /*35b20*/  IMAD.MOV.U32 R5, RZ, RZ, R101 ;  /* 0x000000ffff057224 */ /* 0x000fe200078e0065 */
[----:B------:R-:W-:-:S07]  /*35b30*/  MOV R2, 0x35b50 ;  /* 0x00035b5000027802 */ /* 0x000fce0000000f00 */
[----:B------:R-:W-:Y:S05]  /*35b40*/  CALL.REL.NOINC `($__internal_1_$__cuda_sm20_rem_s64) ;  /* 0x0000052c00e47944 */ /* 0x000fea0003c00000 */
[----:B------:R-:W-:-:S07]  /*35b50*/  MOV R5, R3 ;  /* 0x0000000300057202 */ /* 0x000fce0000000f00 */
.L_x_607:
[----:B------:R-:W-:Y:S05]  /*35b60*/  BSYNC.RECONVERGENT B0 ;  /* 0x0000000000007941 */ /* 0x000fea0003800200 */
.L_x_605:
[----:B------:R-:W2:Y:S04]  /*35b70*/  LDL.64 R2, [R1+0x108] ;  /* 0x0001080001027983 */ /* 0x000ea80000100a00 */
[----:B------:R-:W3:Y:S04]  /*35b80*/  LDL.64 R164, [R1+0x100] ;  /* 0x0001000001a47983 */ /* 0x000ee80000100a00 */
[----:B------:R-:W4:Y:S04]  /*35b90*/  LDL.64 R6, [R1+0xf8] ;  /* 0x0000f80001067983 */ /* 0x000f280000100a00 */
[----:B------:R-:W4:Y:S04]  /*35ba0*/  LDL.64 R156, [R1+0xf0] ;  /* 0x0000f000019c7983 */ /* 0x000f280000100a00 */
[----:B------:R-:W4:Y:S04]  /*35bb0*/  LDL.64 R160, [R1+0xe8] ;  /* 0x0000e80001a07983 */ /* 0x000f280000100a00 */
[----:B------:R-:W4:Y:S04]  /*35bc0*/  LDL.64 R162, [R1+0xc8] ;  /* 0x0000c80001a27983 */ /* 0x000f280000100a00 */
[----:B------:R0:W-:Y:S04]  /*35bd0*/  STL.64 [R1+0x360], R140 ;  /* 0x0003608c01007387 */ /* 0x0001e80000100a00 */
[----:B0-----:R-:W4:Y:S04]  /*35be0*/  LDL.64 R140, [R1+0x78] ;  /* 0x00007800018c7983 */ /* 0x001f280000100a00 */
[----:B------:R0:W-:Y:S04]  /*35bf0*/  STL.64 [R1+0x358], R138 ;  /* 0x0003588a01007387 */ /* 0x0001e80000100a00 */
[----:B0-----:R-:W4:Y:S04]  /*35c00*/  LDL.64 R138, [R1+0xa0] ;  /* 0x0000a000018a7983 */ /* 0x001f280000100a00 */
[----:B------:R0:W-:Y:S04]  /*35c10*/  STL.64 [R1+0x350], R118 ;  /* 0x0003507601007387 */ /* 0x0001e80000100a00 */
[----:B0-----:R-:W4:Y:S04]  /*35c20*/  LDL.64 R118, [R1+0x128] ;  /* 0x0001280001767983 */ /* 0x001f280000100a00 */
[----:B------:R0:W-:Y:S04]  /*35c30*/  STL.64 [R1+0x348], R116 ;  /* 0x0003487401007387 */ /* 0x0001e80000100a00 */
[----:B0-----:R-:W4:Y:S04]  /*35c40*/  LDL.64 R116, [R1+0x120] ;  /* 0x0001200001747983 */ /* 0x001f280000100a00 */
[----:B------:R0:W-:Y:S04]  /*35c50*/  STL.64 [R1+0x340], R114 ;  /* 0x0003407201007387 */ /* 0x0001e80000100a00 */
[----:B0-----:R-:W2:Y:S01]  /*35c60*/  LDL.64 R114, [R1+0x110] ;  /* 0x0001100001727983 */ /* 0x001ea20000100a00 */
[----:B------:R-:W2:Y:S03]  /*35c70*/  I2F.F64.S64 R4, R4 ;  /* 0x0000000400047312 */ /* 0x000ea60000301c00 */
[----:B------:R-:W-:Y:S04]  /*35c80*/  STL.64 [R1+0x338], R112 ;  /* 0x0003387001007387 */ /* 0x000fe80000100a00 */
[----:B------:R0:W-:Y:S04]  /*35c90*/  STL.64 [R1+0x330], R110 ;  /* 0x0003306e01007387 */ /* 0x0001e80000100a00 */
[----:B0-----:R-:W4:Y:S04]  /*35ca0*/  LDL.64 R110, [R1+0x118] ;  /* 0x00011800016e7983 */ /* 0x001f280000100a00 */
[----:B------:R0:W-:Y:S04]  /*35cb0*/  STL.64 [R1+0x328], R108 ;  /* 0x0003286c01007387 */ /* 0x0001e80000100a00 */
[----:B------:R-:W-:Y:S04]  /*35cc0*/  STL.64 [R1+0x320], R106 ;  /* 0x0003206a01007387 */ /* 0x000fe80000100a00 */
[----:B------:R1:W-:Y:S04]  /*35cd0*/  STL.64 [R1+0x318], R104 ;  /* 0x0003186801007387 */ /* 0x0003e80000100a00 */
[----:B------:R1:W-:Y:S04]  /*35ce0*/  STL.64 [R1+0x310], R102 ;  /* 0x0003106601007387 */ /* 0x0003e80000100a00 */
[----:B------:R1:W-:Y:S04]  /*35cf0*/  STL.64 [R1+0x308], R100 ;  /* 0x0003086401007387 */ /* 0x0003e80000100a00 */
[----:B------:R-:W4:Y:S04]  /*35d00*/  LDL.64 R112, [R1+0xc0] ;  /* 0x0000c00001707983 */ /* 0x000f280000100a00 */
[----:B0-----:R-:W4:Y:S04]  /*35d10*/  LDL.64 R108, [R1+0x98] ;  /* 0x00009800016c7983 */ /* 0x001f280000100a00 */
[----:B-1----:R-:W4:Y:S04]  /*35d20*/  LDL.64 R104, [R1+0x70] ;  /* 0x0000700001687983 */ /* 0x002f280000100a00 */
[----:B------:R-:W4:Y:S04]  /*35d30*/  LDL.64 R102, [R1+0xe0] ;  /* 0x0000e00001667983 */ /* 0x000f280000100a00 */
[----:B------:R-:W4:Y:S01]  /*35d40*/  LDL.64 R100, [R1+0xb8] ;  /* 0x0000b80001647983 */ /* 0x000f220000100a00 */
[----:B--2---:R-:W-:-:S03]  /*35d50*/  DFMA R4, R2, R4, R114 ;  /* 0x000000040204722b */ /* 0x004fc60000000072 */
[----:B------:R-:W2:Y:S05]  /*35d60*/  LDL.64 R114, [R1+0x130] ;  /* 0x0001300001727983 */ /* 0x000eaa0000100a00 */
[-C--:B---3--:R-:W-:Y:S02]  /*35d70*/  DFMA R164, R164, R4.reuse, RZ ;  /* 0x00000004a4a4722b */ /* 0x088fe400000000ff */
[-C--:B----4-:R-:W-:Y:S02]  /*35d80*/  DFMA R156, R156, R4.reuse, RZ ;  /* 0x000000049c9c722b */ /* 0x090fe400000000ff */
[-C--:B------:R-:W-:Y:S02]  /*35d90*/  DFMA R6, R6, R4.reuse, RZ ;  /* 0x000000040606722b */ /* 0x080fe400000000ff */
[----:B------:R-:W-:-:S02]  /*35da0*/  DFMA R160, R160, R4, RZ ;  /* 0x00000004a0a0722b */ /* 0x000fc400000000ff */
[-C--:B------:R-:W-:Y:S02]  /*35db0*/  DFMA R162, R162, R4.reuse, RZ ;  /* 0x00000004a2a2722b */ /* 0x080fe400000000ff */
[----:B------:R-:W-:Y:S02]  /*35dc0*/  DFMA R106, R140, R4, RZ ;  /* 0x000000048c6a722b */ /* 0x000fe400000000ff */
[----:B------:R-:W-:Y:S01]  /*35dd0*/  DFMA R164, R110, R152, R164 ;  /* 0x000000986ea4722b */ /* 0x000fe200000000a4 */
[----:B------:R-:W3:Y:S01]  /*35de0*/  LDL.64 R140, [R1+0x168] ;  /* 0x00016800018c7983 */ /* 0x000ee20000100a00 */
[----:B------:R-:W-:Y:S02]  /*35df0*/  DFMA R110, R138, R4, RZ ;  /* 0x000000048a6e722b */ /* 0x000fe400000000ff */
[-C--:B------:R-:W-:Y:S01]  /*35e00*/  DFMA R156, R118, R152.reuse, R156 ;  /* 0x00000098769c722b */ /* 0x080fe2000000009c */
[----:B------:R-:W4:Y:S01]  /*35e10*/  LDL.64 R138, [R1+0x158] ;  /* 0x00015800018a7983 */ /* 0x000f220000100a00 */
[----:B------:R-:W-:-:S02]  /*35e20*/  DFMA R6, R116, R152, R6 ;  /* 0x000000987406722b */ /* 0x000fc40000000006 */
[----:B------:R-:W-:Y:S01]  /*35e30*/  DFMA R2, R4, UR30, RZ ;  /* 0x0000001e04027c2b */ /* 0x000fe200080000ff */
[----:B------:R-:W3:Y:S04]  /*35e40*/  LDL.64 R118, [R1+0x160] ;  /* 0x0001600001767983 */ /* 0x000ee80000100a00 */
[----:B------:R-:W3:Y:S01]  /*35e50*/  LDL.64 R116, [R1+0x148] ;  /* 0x0001480001747983 */ /* 0x000ee20000100a00 */
[----:B------:R-:W-:-:S03]  /*35e60*/  DFMA R162, R112, R152, R162 ;  /* 0x0000009870a2722b */ /* 0x000fc600000000a2 */
[----:B------:R-:W3:Y:S01]  /*35e70*/  LDL.64 R112, [R1+0x90] ;  /* 0x0000900001707983 */ /* 0x000ee20000100a00 */
[-C--:B--2---:R-:W-:Y:S02]  /*35e80*/  DFMA R160, R114, R152.reuse, R160 ;  /* 0x0000009872a0722b */ /* 0x084fe400000000a0 */
[-C--:B------:R-:W-:Y:S01]  /*35e90*/  DFMA R114, R108, R152.reuse, R110 ;  /* 0x000000986c72722b */ /* 0x080fe2000000006e */
[----:B------:R-:W2:Y:S01]  /*35ea0*/  LDL.64 R108, [R1+0x68] ;  /* 0x00006800016c7983 */ /* 0x000ea20000100a00 */
[----:B------:R-:W-:Y:S02]  /*35eb0*/  DFMA R110, R104, R152, R106 ;  /* 0x00000098686e722b */ /* 0x000fe4000000006a */
[----:B------:R-:W-:Y:S01]  /*35ec0*/  DFMA R104, R98, R4, RZ ;  /* 0x000000046268722b */ /* 0x000fe200000000ff */
[----:B------:R-:W2:Y:S01]  /*35ed0*/  LDL.64 R106, [R1+0x178] ;  /* 0x00017800016a7983 */ /* 0x000ea20000100a00 */
[----:B------:R-:W-:Y:S02]  /*35ee0*/  DFMA R4, R4, UR54, RZ ;  /* 0x0000003604047c2b */ /* 0x000fe400080000ff */
[----:B------:R-:W-:-:S04]  /*35ef0*/  DFMA R2, R152, UR32, R2 ;  /* 0x0000002098027c2b */ /* 0x000fc80008000002 */
[----:B------:R-:W-:Y:S02]  /*35f00*/  DFMA R104, R96, R152, R104 ;  /* 0x000000986068722b */ /* 0x000fe40000000068 */
[----:B------:R-:W-:Y:S02]  /*35f10*/  DFMA R152, R152, UR56, R4 ;  /* 0x0000003898987c2b */ /* 0x000fe40008000004 */
[-C--:B------:R-:W-:Y:S02]  /*35f20*/  DFMA R160, R102, R136.reuse, R160 ;  /* 0x0000008866a0722b */ /* 0x080fe400000000a0 */
[-C--:B------:R-:W-:Y:S01]  /*35f30*/  DFMA R162, R100, R136.reuse, R162 ;  /* 0x0000008864a2722b */ /* 0x080fe200000000a2 */
[----:B------:R-:W2:Y:S01]  /*35f40*/  LDL.64 R102, [R1+0xb0] ;  /* 0x0000b00001667983 */ /* 0x000ea20000100a00 */
[----:B----4-:R-:W-:-:S03]  /*35f50*/  DFMA R164, R138, R136, R164 ;  /* 0x000000888aa4722b */ /* 0x010fc600000000a4 */
[----:B------:R-:W4:Y:S01]  /*35f60*/  LDL.64 R138, [R1+0x140] ;  /* 0x00014000018a7983 */ /* 0x000f220000100a00 */
[-C--:B---3--:R-:W-:Y:S02]  /*35f70*/  DFMA R6, R118, R136.reuse, R6 ;  /* 0x000000887606722b */ /* 0x088fe40000000006 */
[----:B------:R-:W-:Y:S01]  /*35f80*/  DFMA R2, R136, UR34, R2 ;  /* 0x0000002288027c2b */ /* 0x000fe20008000002 */
[----:B------:R-:W3:Y:S01]  /*35f90*/  LDL.64 R118, [R1+0xd8] ;  /* 0x0000d80001767983 */ /* 0x000ee20000100a00 */
[-C--:B------:R-:W-:Y:S02]  /*35fa0*/  DFMA R156, R116, R136.reuse, R156 ;  /* 0x00000088749c722b */ /* 0x080fe4000000009c */
[-C--:B------:R-:W-:Y:S01]  /*35fb0*/  DFMA R104, R94, R136.reuse, R104 ;  /* 0x000000885e68722b */ /* 0x080fe20000000068 */
[----:B------:R-:W3:Y:S01]  /*35fc0*/  LDL.64 R100, [R1+0x88] ;  /* 0x0000880001647983 */ /* 0x000ee20000100a00 */
[----:B------:R-:W-:Y:S02]  /*35fd0*/  DFMA R152, R136, UR58, R152 ;  /* 0x0000003a88987c2b */ /* 0x000fe40008000098 */
[----:B------:R-:W-:Y:S01]  /*35fe0*/  DFMA R4, R112, R136, R114 ;  /* 0x000000887004722b */ /* 0x000fe20000000072 */
[----:B------:R-:W3:Y:S01]  /*35ff0*/  LDL.64 R114, [R1+0x170] ;  /* 0x0001700001727983 */ /* 0x000ee20000100a00 */
[----:B------:R-:W-:-:S03]  /*36000*/  DFMA R6, R140, R134, R6 ;  /* 0x000000868c06722b */ /* 0x000fc60000000006 */
[----:B------:R-:W3:Y:S01]  /*36010*/  LDL.64 R112, [R1+0x150] ;  /* 0x0001500001707983 */ /* 0x000ee20000100a00 */
[----:B--2---:R-:W-:-:S03]  /*36020*/  DFMA R116, R108, R136, R110 ;  /* 0x000000886c74722b */ /* 0x004fc6000000006e */
[----:B------:R-:W2:Y:S01]  /*36030*/  LDL.64 R136, [R1+0x60] ;  /* 0x0000600001887983 */ /* 0x000ea20000100a00 */
[----:B------:R-:W-:-:S03]  /*36040*/  DFMA R164, R106, R134, R164 ;  /* 0x000000866aa4722b */ /* 0x000fc600000000a4 */
[----:B------:R-:W2:Y:S04]  /*36050*/  LDL.64 R110, [R1+0x138] ;  /* 0x00013800016e7983 */ /* 0x000ea80000100a00 */
[----:B------:R-:W2:Y:S04]  /*36060*/  LDL.64 R108, [R1+0xd0] ;  /* 0x0000d000016c7983 */ /* 0x000ea80000100a00 */
[----:B------:R-:W2:Y:S04]  /*36070*/  LDL.64 R106, [R1+0xa8] ;  /* 0x0000a800016a7983 */ /* 0x000ea80000100a00 */
[----:B------:R0:W5:Y:S01]  /*36080*/  LDL.LU.64 R140, [R1+0x360] ;  /* 0x00036000018c7983 */ /* 0x0001620000300a00 */
[----:B------:R-:W-:-:S02]  /*36090*/  DFMA R162, R102, R134, R162 ;  /* 0x0000008666a2722b */ /* 0x000fc400000000a2 */
[-C--:B----4-:R-:W-:Y:S01]  /*360a0*/  DFMA R156, R138, R134.reuse, R156 ;  /* 0x000000868a9c722b */ /* 0x090fe2000000009c */
[----:B------:R0:W5:Y:S01]  /*360b0*/  LDL.LU.64 R138, [R1+0x358] ;  /* 0x00035800018a7983 */ /* 0x0001620000300a00 */
[----:B---3--:R-:W-:-:S03]  /*360c0*/  DFMA R160, R118, R134, R160 ;  /* 0x0000008676a0722b */ /* 0x008fc600000000a0 */
[----:B------:R0:W5:Y:S01]  /*360d0*/  LDL.LU.64 R118, [R1+0x350] ;  /* 0x0003500001767983 */ /* 0x0001620000300a00 */
[----:B------:R-:W-:-:S03]  /*360e0*/  DFMA R4, R100, R134, R4 ;  /* 0x000000866404722b */ /* 0x000fc60000000004 */
[----:B------:R-:W3:Y:S01]  /*360f0*/  LDL.64 R102, [R1+0x58] ;  /* 0x0000580001667983 */ /* 0x000ee20000100a00 */
[----:B------:R-:W-:Y:S02]  /*36100*/  DFMA R2, R134, UR36, R2 ;  /* 0x0000002486027c2b */ /* 0x000fe40008000002 */
[-C--:B------:R-:W-:Y:S01]  /*36110*/  DFMA R104, R92, R134.reuse, R104 ;  /* 0x000000865c68722b */ /* 0x080fe20000000068 */
[----:B------:R-:W4:Y:S01]  /*36120*/  LDL.64 R100, [R1+0x38] ;  /* 0x0000380001647983 */ /* 0x000f220000100a00 */
[----:B------:R-:W-:Y:S02]  /*36130*/  DFMA R152, R134, UR60, R152 ;  /* 0x0000003c86987c2b */ /* 0x000fe40008000098 */
[----:B--2---:R-:W-:Y:S01]  /*36140*/  DFMA R136, R136, R134, R116 ;  /* 0x000000868888722b */ /* 0x004fe20000000074 */
[----:B------:R0:W5:Y:S04]  /*36150*/  LDL.LU.64 R116, [R1+0x348] ;  /* 0x0003480001747983 */ /* 0x0001680000300a00 */
[----:B------:R-:W2:Y:S01]  /*36160*/  LDL.64 R134, [R1+0x80] ;  /* 0x0000800001867983 */ /* 0x000ea20000100a00 */
[----:B------:R-:W-:-:S02]  /*36170*/  DFMA R164, R114, R132, R164 ;  /* 0x0000008472a4722b */ /* 0x000fc400000000a4 */
[-C--:B------:R-:W-:Y:S01]  /*36180*/  DFMA R6, R112, R132.reuse, R6 ;  /* 0x000000847006722b */ /* 0x080fe20000000006 */
[----:B------:R0:W5:Y:S01]  /*36190*/  LDL.LU.64 R114, [R1+0x340] ;  /* 0x0003400001727983 */ /* 0x0001620000300a00 */
[----:B------:R-:W-:Y:S02]  /*361a0*/  DFMA R2, R132, UR38, R2 ;  /* 0x0000002684027c2b */ /* 0x000fe40008000002 */
[-C--:B------:R-:W-:Y:S01]  /*361b0*/  DFMA R156, R110, R132.reuse, R156 ;  /* 0x000000846e9c722b */ /* 0x080fe2000000009c */
[----:B------:R0:W5:Y:S01]  /*361c0*/  LDL.LU.64 R112, [R1+0x338] ;  /* 0x0003380001707983 */ /* 0x0001620000300a00 */
[-C--:B------:R-:W-:Y:S02]  /*361d0*/  DFMA R160, R108, R132.reuse, R160 ;  /* 0x000000846ca0722b */ /* 0x080fe400000000a0 */
[----:B------:R-:W-:Y:S01]  /*361e0*/  DFMA R162, R106, R132, R162 ;  /* 0x000000846aa2722b */ /* 0x000fe200000000a2 */
[----:B------:R0:W5:Y:S01]  /*361f0*/  LDL.LU.64 R110, [R1+0x330] ;  /* 0x00033000016e7983 */ /* 0x0001620000300a00 */
[----:B------:R-:W-:-:S03]  /*36200*/  DFMA R152, R132, UR62, R152 ;  /* 0x0000003e84987c2b */ /* 0x000fc60008000098 */
[----:B------:R0:W5:Y:S04]  /*36210*/  LDL.LU.64 R108, [R1+0x328] ;  /* 0x00032800016c7983 */ /* 0x0001680000300a00 */
[----:B------:R0:W5:Y:S01]  /*36220*/  LDL.LU.64 R106, [R1+0x320] ;  /* 0x00032000016a7983 */ /* 0x0001620000300a00 */
[----:B------:R-:W-:Y:S02]  /*36230*/  DFMA R2, R130, UR40, R2 ;  /* 0x0000002882027c2b */ /* 0x000fe40008000002 */
[-C--:B---3--:R-:W-:Y:S02]  /*36240*/  DFMA R164, R102, R130.reuse, R164 ;  /* 0x0000008266a4722b */ /* 0x088fe400000000a4 */
[-C--:B------:R-:W-:Y:S02]  /*36250*/  DFMA R156, R86, R130.reuse, R156 ;  /* 0x00000082569c722b */ /* 0x080fe4000000009c */
[----:B----4-:R-:W-:-:S02]  /*36260*/  DFMA R6, R100, R130, R6 ;  /* 0x000000826406722b */ /* 0x010fc40000000006 */
[-C--:B------:R-:W-:Y:S02]  /*36270*/  DFMA R160, R84, R130.reuse, R160 ;  /* 0x0000008254a0722b */ /* 0x080fe400000000a0 */
[----:B------:R-:W-:Y:S02]  /*36280*/  DFMA R162, R82, R130, R162 ;  /* 0x0000008252a2722b */ /* 0x000fe400000000a2 */
[----:B------:R-:W-:Y:S02]  /*36290*/  DFMA R152, R130, UR64, R152 ;  /* 0x0000004082987c2b */ /* 0x000fe40008000098 */
[-C--:B--2---:R-:W-:Y:S02]  /*362a0*/  DFMA R4, R134, R132.reuse, R4 ;  /* 0x000000848604722b */ /* 0x084fe40000000004 */
[-C--:B------:R-:W-:Y:S02]  /*362b0*/  DFMA R134, R90, R132.reuse, R136 ;  /* 0x000000845a86722b */ /* 0x080fe40000000088 */
[----:B------:R-:W-:Y:S01]  /*362c0*/  DFMA R136, R88, R132, R104 ;  /* 0x000000845888722b */ /* 0x000fe20000000068 */
[----:B------:R0:W5:Y:S03]  /*362d0*/  LDL.LU.64 R104, [R1+0x318] ;  /* 0x0003180001687983 */ /* 0x0001660000300a00 */
[-C--:B------:R-:W-:Y:S01]  /*362e0*/  DFMA R4, R80, R130.reuse, R4 ;  /* 0x000000825004722b */ /* 0x080fe20000000004 */
[----:B------:R-:W2:Y:S01]  /*362f0*/  LDL.64 R132, [R1+0x30] ;  /* 0x0000300001847983 */ /* 0x000ea20000100a00 */
[----:B------:R-:W-:-:S02]  /*36300*/  DFMA R134, R78, R130, R134 ;  /* 0x000000824e86722b */ /* 0x000fc40000000086 */
[----:B------:R-:W-:Y:S01]  /*36310*/  DFMA R136, R76, R130, R136 ;  /* 0x000000824c88722b */ /* 0x000fe20000000088 */
[----:B------:R0:W5:Y:S04]  /*36320*/  LDL.LU.64 R102, [R1+0x310] ;  /* 0x0003100001667983 */ /* 0x0001680000300a00 */
[----:B------:R0:W5:Y:S04]  /*36330*/  LDL.LU.64 R100, [R1+0x308] ;  /* 0x0003080001647983 */ /* 0x0001680000300a00 */
[----:B------:R-:W3:Y:S01]  /*36340*/  LDL.64 R130, [R1+0x50] ;  /* 0x0000500001827983 */ /* 0x000ee20000100a00 */
[----:B------:R-:W-:-:S02]  /*36350*/  DFMA R2, R128, UR42, R2 ;  /* 0x0000002a80027c2b */ /* 0x000fc40008000002 */
[----:B------:R-:W-:Y:S02]  /*36360*/  DFMA R152, R128, UR66, R152 ;  /* 0x0000004280987c2b */ /* 0x000fe40008000098 */
[----:B------:R-:W-:-:S04]  /*36370*/  DFMA R136, R64, R128, R136 ;  /* 0x000000804088722b */ /* 0x000fc80000000088 */
[C---:B------:R-:W-:Y:S02]  /*36380*/  DFMA R2, R126.reuse, UR44, R2 ;  /* 0x0000002c7e027c2b */ /* 0x040fe40008000002 */
[----:B------:R-:W-:Y:S02]  /*36390*/  DFMA R152, R126, UR68, R152 ;  /* 0x000000447e987c2b */ /* 0x000fe40008000098 */
[----:B------:R-:W-:-:S04]  /*363a0*/  DFMA R134, R66, R128, R134 ;  /* 0x000000804286722b */ /* 0x000fc80000000086 */
[----:B------:R-:W-:Y:S02]  /*363b0*/  DFMA R2, R124, UR46, R2 ;  /* 0x0000002e7c027c2b */ /* 0x000fe40008000002 */
[----:B------:R-:W-:Y:S02]  /*363c0*/  DFMA R136, R126, UR20, R136 ;  /* 0x000000147e887c2b */ /* 0x000fe40008000088 */
[----:B------:R-:W-:Y:S02]  /*363d0*/  DFMA R152, R124, UR70, R152 ;  /* 0x000000467c987c2b */ /* 0x000fe40008000098 */
[----:B------:R-:W-:Y:S02]  /*363e0*/  DFMA R4, R68, R128, R4 ;  /* 0x000000804404722b */ /* 0x000fe40000000004 */
[----:B------:R-:W-:Y:S02]  /*363f0*/  DFMA R2, R122, UR48, R2 ;  /* 0x000000307a027c2b */ /* 0x000fe40008000002 */
[----:B------:R-:W-:-:S02]  /*36400*/  DFMA R134, R50, R126, R134 ;  /* 0x0000007e3286722b */ /* 0x000fc40000000086 */
[----:B------:R-:W-:Y:S02]  /*36410*/  DFMA R136, R124, UR22, R136 ;  /* 0x000000167c887c2b */ /* 0x000fe40008000088 */
[----:B------:R-:W-:Y:S02]  /*36420*/  DFMA R162, R70, R128, R162 ;  /* 0x0000008046a2722b */ /* 0x000fe400000000a2 */
[----:B------:R-:W-:Y:S02]  /*36430*/  DFMA R152, R122, UR72, R152 ;  /* 0x000000487a987c2b */ /* 0x000fe40008000098 */
[----:B------:R-:W-:Y:S02]  /*36440*/  DFMA R4, R52, R126, R4 ;  /* 0x0000007e3404722b */ /* 0x000fe40000000004 */
[----:B------:R-:W-:Y:S02]  /*36450*/  DADD R2, R2, -UR50 ;  /* 0x8000003202027e29 */ /* 0x000fe40008000000 */
[----:B------:R-:W-:-:S02]  /*36460*/  DFMA R134, R36, R124, R134 ;  /* 0x0000007c2486722b */ /* 0x000fc40000000086 */
[----:B------:R-:W-:Y:S02]  /*36470*/  DFMA R160, R72, R128, R160 ;  /* 0x0000008048a0722b */ /* 0x000fe400000000a0 */
[----:B------:R-:W-:Y:S02]  /*36480*/  DFMA R136, R122, UR24, R136 ;  /* 0x000000187a887c2b */ /* 0x000fe40008000088 */
[----:B------:R-:W-:Y:S02]  /*36490*/  DFMA R162, R54, R126, R162 ;  /* 0x0000007e36a2722b */ /* 0x000fe400000000a2 */
[----:B------:R-:W-:Y:S02]  /*364a0*/  DADD R152, R152, -UR74 ;  /* 0x8000004a98987e29 */ /* 0x000fe40008000000 */
[----:B------:R-:W-:Y:S02]  /*364b0*/  DFMA R4, R38, R124, R4 ;  /* 0x0000007c2604722b */ /* 0x000fe40000000004 */
[----:B---3--:R-:W-:Y:S01]  /*364c0*/  DFMA R164, R130, R128, R164 ;  /* 0x0000008082a4722b */ /* 0x008fe200000000a4 */
[----:B------:R-:W3:Y:S01]  /*364d0*/  LDL.64 R130, [R1+0x190] ;  /* 0x0001900001827983 */ /* 0x000ee20000100a00 */
[----:B------:R-:W-:-:S02]  /*364e0*/  DSETP.GEU.AND P0, PT, |R2|, UR52, PT ;  /* 0x0000003402007e2a */ /* 0x000fc4000bf0e200 */
[----:B------:R-:W-:Y:S02]  /*364f0*/  DFMA R156, R74, R128, R156 ;  /* 0x000000804a9c722b */ /* 0x000fe4000000009c */
[----:B------:R-:W-:Y:S02]  /*36500*/  DFMA R134, R22, R122, R134 ;  /* 0x0000007a1686722b */ /* 0x000fe40000000086 */
[----:B------:R-:W-:Y:S02]  /*36510*/  DFMA R160, R56, R126, R160 ;  /* 0x0000007e38a0722b */ /* 0x000fe400000000a0 */
[----:B------:R-:W-:Y:S02]  /*36520*/  DADD R136, R136, -UR26 ;  /* 0x8000001a88887e29 */ /* 0x000fe40008000000 */
[----:B------:R-:W-:Y:S02]  /*36530*/  DFMA R162, R40, R124, R162 ;  /* 0x0000007c28a2722b */ /* 0x000fe400000000a2 */
[----:B------:R-:W-:-:S02]  /*36540*/  DSETP.LT.AND P0, PT, |R152|, UR76, !P0 ;  /* 0x0000004c98007e2a */ /* 0x000fc4000c701200 */
[----:B--2---:R-:W-:Y:S02]  /*36550*/  DFMA R6, R132, R128, R6 ;  /* 0x000000808406722b */ /* 0x004fe40000000006 */
[----:B------:R-:W-:Y:S02]  /*36560*/  DFMA R4, R24, R122, R4 ;  /* 0x0000007a1804722b */ /* 0x000fe40000000004 */
[----:B------:R-:W-:Y:S02]  /*36570*/  DFMA R156, R58, R126, R156 ;  /* 0x0000007e3a9c722b */ /* 0x000fe4000000009c */
[----:B------:R-:W-:Y:S02]  /*36580*/  DADD R134, -R20, R134 ;  /* 0x0000000014867229 */ /* 0x000fe40000000186 */
[----:B------:R-:W-:Y:S02]  /*36590*/  DFMA R160, R42, R124, R160 ;  /* 0x0000007c2aa0722b */ /* 0x000fe400000000a0 */
[----:B------:R-:W-:-:S02]  /*365a0*/  DSETP.LT.AND P0, PT, |R136|, UR28, P0 ;  /* 0x0000001c88007e2a */ /* 0x000fc40008701200 */
[----:B------:R-:W-:Y:S02]  /*365b0*/  DFMA R162, R26, R122, R162 ;  /* 0x0000007a1aa2722b */ /* 0x000fe400000000a2 */
[----:B------:R-:W-:Y:S02]  /*365c0*/  DFMA R6, R60, R126, R6 ;  /* 0x0000007e3c06722b */ /* 0x000fe40000000006 */
[----:B------:R-:W-:Y:S02]  /*365d0*/  DADD R4, -R18, R4 ;  /* 0x0000000012047229 */ /* 0x000fe40000000104 */
[----:B------:R-:W-:Y:S02]  /*365e0*/  DFMA R156, R44, R124, R156 ;  /* 0x0000007c2c9c722b */ /* 0x000fe4000000009c */
[----:B------:R-:W-:Y:S02]  /*365f0*/  DSETP.LT.AND P0, PT, |R134|, UR18, P0 ;  /* 0x0000001286007e2a */ /* 0x000fe40008701200 */
[----:B------:R-:W-:-:S02]  /*36600*/  DFMA R160, R28, R122, R160 ;  /* 0x0000007a1ca0722b */ /* 0x000fc400000000a0 */
[----:B------:R-:W-:Y:S02]  /*36610*/  DFMA R164, R62, R126, R164 ;  /* 0x0000007e3ea4722b */ /* 0x000fe400000000a4 */
[----:B------:R-:W-:Y:S02]  /*36620*/  DADD R162, -R16, R162 ;  /* 0x0000000010a27229 */ /* 0x000fe400000001a2 */
[----:B------:R-:W-:Y:S02]  /*36630*/  DFMA R6, R46, R124, R6 ;  /* 0x0000007c2e06722b */ /* 0x000fe40000000006 */
[----:B------:R-:W-:Y:S02]  /*36640*/  DSETP.LT.AND P0, PT, |R4|, UR16, P0 ;  /* 0x0000001004007e2a */ /* 0x000fe40008701200 */
[----:B------:R-:W-:Y:S02]  /*36650*/  DFMA R156, R30, R122, R156 ;  /* 0x0000007a1e9c722b */ /* 0x000fe4000000009c */
[----:B------:R-:W-:-:S02]  /*36660*/  DADD R160, -R14, R160 ;  /* 0x000000000ea07229 */ /* 0x000fc400000001a0 */
[----:B------:R-:W-:Y:S02]  /*36670*/  DFMA R164, R48, R124, R164 ;  /* 0x0000007c30a4722b */ /* 0x000fe400000000a4 */
[----:B------:R-:W-:Y:S02]  /*36680*/  DSETP.LT.AND P0, PT, |R162|, UR14, P0 ;  /* 0x0000000ea2007e2a */ /* 0x000fe40008701200 */
[-C--:B------:R-:W-:Y:S02]  /*36690*/  DFMA R6, R32, R122.reuse, R6 ;  /* 0x0000007a2006722b */ /* 0x080fe40000000006 */
[----:B------:R-:W-:Y:S02]  /*366a0*/  DADD R156, -R12, R156 ;  /* 0x000000000c9c7229 */ /* 0x000fe4000000019c */
[----:B------:R-:W-:Y:S02]  /*366b0*/  DSETP.LT.AND P0, PT, |R160|, UR10, P0 ;  /* 0x0000000aa0007e2a */ /* 0x000fe40008701200 */
[----:B------:R-:W-:-:S02]  /*366c0*/  DFMA R164, R34, R122, R164 ;  /* 0x0000007a22a4722b */ /* 0x000fc400000000a4 */
[----:B------:R-:W-:Y:S02]  /*366d0*/  DADD R6, -R10, R6 ;  /* 0x000000000a067229 */ /* 0x000fe40000000106 */
[----:B------:R-:W-:-:S04]  /*366e0*/  DSETP.LT.AND P0, PT, |R156|, UR8, P0 ;  /* 0x000000089c007e2a */ /* 0x000fc80008701200 */
[----:B------:R-:W-:Y:S02]  /*366f0*/  DADD R164, -R8, R164 ;  /* 0x0000000008a47229 */ /* 0x000fe400000001a4 */
[----:B------:R-:W-:-:S06]  /*36700*/  DSETP.LT.AND P0, PT, |R6|, UR6, P0 ;  /* 0x0000000606007e2a */ /* 0x000fcc0008701200 */
[----:B------:R-:W-:Y:S01]  /*36710*/  DSETP.LT.AND P1, PT, |R164|, UR4, P0 ;  /* 0x00000004a4007e2a */ /* 0x000fe20008721200 */
[----:B------:R-:W-:Y:S01]  /*36720*/  BSSY.RECONVERGENT B0, `(.L_x_608) ;  /* 0x000002a000007945 */ /* 0x000fe20003800200 */
[----:B---3--:R-:W-:-:S04]  /*36730*/  LOP3.LUT R2, R131, R121, RZ, 0xfc, !PT ;  /* 0x0000007983027212 */ /* 0x008fc800078efcff */
[----:B------:R-:W-:-:S13]  /*36740*/  ISETP.NE.U32.AND P0, PT, R2, RZ, PT ;  /* 0x000000ff0200720c */ /* 0x000fda0003f05070 */
[----:B0-----:R-:W-:Y:S05]  /*36750*/  @P0 BRA `(.L_x_609) ;  /* 0x00000000005c0947 */ /* 0x001fea0003800000 */
        /* <DEDUP_REMOVED lines=23> */
.L_x_609:
        /* <DEDUP_REMOVED lines=15> */
.L_x_610:
[----:B------:R-:W-:Y:S05]  /*369c0*/  BSYNC.RECONVERGENT B0 ;  /* 0x0000000000007941 */ /* 0x000fea0003800200 */
.L_x_608:
        /* <DEDUP_REMOVED lines=31> */
.L_x_612:
        /* <DEDUP_REMOVED lines=16> */
.L_x_613:
[----:B------:R-:W-:Y:S05]  /*36cc0*/  BSYNC.RECONVERGENT B0 ;  /* 0x0000000000007941 */ /* 0x000fea0003800200 */
.L_x_611:
        /* <DEDUP_REMOVED lines=31> */
.L_x_615:
        /* <DEDUP_REMOVED lines=16> */
.L_x_616:
[----:B------:R-:W-:Y:S05]  /*36fc0*/  BSYNC.RECONVERGENT B0 ;  /* 0x0000000000007941 */ /* 0x000fea0003800200 */
.L_x_614:
        /* <DEDUP_REMOVED lines=32> */
.L_x_618:
        /* <DEDUP_REMOVED lines=16> */
.L_x_619:
[----:B------:R-:W-:Y:S05]  /*372d0*/  BSYNC.RECONVERGENT B0 ;  /* 0x0000000000007941 */ /* 0x000fea0003800200 */
.L_x_617:
        /* <DEDUP_REMOVED lines=32> */
.L_x_621:
        /* <DEDUP_REMOVED lines=16> */
.L_x_622:
[----:B------:R-:W-:Y:S05]  /*375e0*/  BSYNC.RECONVERGENT B0 ;  /* 0x0000000000007941 */ /* 0x000fea0003800200 */
.L_x_620:
        /* <DEDUP_REMOVED lines=33> */
.L_x_624:
        /* <DEDUP_REMOVED lines=16> */
.L_x_625:
[----:B------:R-:W-:Y:S05]  /*37900*/  BSYNC.RECONVERGENT B0 ;  /* 0x0000000000007941 */ /* 0x000fea0003800200 */
.L_x_623:
        /* <DEDUP_REMOVED lines=31> */
.L_x_627:
        /* <DEDUP_REMOVED lines=16> */
.L_x_628:
[----:B------:R-:W-:Y:S05]  /*37c00*/  BSYNC.RECONVERGENT B0 ;  /* 0x0000000000007941 */ /* 0x000fea0003800200 */
.L_x_626:
        /* <DEDUP_REMOVED lines=32> */
.L_x_630:
        /* <DEDUP_REMOVED lines=16> */
.L_x_631:
[----:B------:R-:W-:Y:S05]  /*37f10*/  BSYNC.RECONVERGENT B0 ;  /* 0x0000000000007941 */ /* 0x000fea0003800200 */
.L_x_629:
        /* <DEDUP_REMOVED lines=32> */
.L_x_633:
        /* <DEDUP_REMOVED lines=15> */
.L_x_634:
[----:B------:R-:W-:Y:S05]  /*38210*/  BSYNC.RECONVERGENT B0 ;  /* 0x0000000000007941 */ /* 0x000fea0003800200 */
.L_x_632:
        /* <DEDUP_REMOVED lines=30> */
.L_x_636:
[----:B------:R-:W-:Y:S01]  /*38400*/  MOV R3, R5 ;  /* 0x0000000500037202 */ /* 0x000fe20000000f00 */
[----:B------:R-:W-:Y:S01]  /*38410*/  IMAD.MOV.U32 R6, RZ, RZ, R100 ;  /* 0x000000ffff067224 */ /* 0x000fe200078e0064 */
[----:B------:R-:W-:Y:S02]  /*38420*/  MOV R5, R101 ;  /* 0x0000006500057202 */ /* 0x000fe40000000f00 */
[----:B------:R-:W-:-:S07]  /*38430*/  MOV R2, 0x38450 ;  /* 0x0003845000027802 */ /* 0x000fce0000000f00 */
[----:B------:R-:W-:Y:S05]  /*38440*/  CALL.REL.NOINC `($__internal_1_$__cuda_sm20_rem_s64) ;  /* 0x0000050400a47944 */ /* 0x000fea0003c00000 */
[----:B------:R-:W-:-:S07]  /*38450*/  IMAD.MOV.U32 R5, RZ, RZ, R3 ;  /* 0x000000ffff057224 */ /* 0x000fce00078e0003 */
.L_x_637:
[----:B------:R-:W-:Y:S05]  /*38460*/  BSYNC.RECONVERGENT B0 ;  /* 0x0000000000007941 */ /* 0x000fea0003800200 */
.L_x_635:
        /* <DEDUP_REMOVED lines=214> */
.L_x_639:
        /* <DEDUP_REMOVED lines=15> */
.L_x_640:
[----:B------:R-:W-:Y:S05]  /*392c0*/  BSYNC.RECONVERGENT B0 ;  /* 0x0000000000007941 */ /* 0x000fea0003800200 */
.L_x_638:
        /* <DEDUP_REMOVED lines=31> */
.L_x_642:
        /* <DEDUP_REMOVED lines=16> */
.L_x_643:
[----:B------:R-:W-:Y:S05]  /*395c0*/  BSYNC.RECONVERGENT B0 ;  /* 0x0000000000007941 */ /* 0x000fea0003800200 */
.L_x_641:
        /* <DEDUP_REMOVED lines=31> */
.L_x_645:
        /* <DEDUP_REMOVED lines=16> */
.L_x_646:
[----:B------:R-:W-:Y:S05]  /*398c0*/  BSYNC.RECONVERGENT B0 ;  /* 0x0000000000007941 */ /* 0x000fea0003800200 */
.L_x_644:
        /* <DEDUP_REMOVED lines=32> */
.L_x_648:
        /* <DEDUP_REMOVED lines=16> */
.L_x_649:
[----:B------:R-:W-:Y:S05]  /*39bd0*/  BSYNC.RECONVERGENT B0 ;  /* 0x0000000000007941 */ /* 0x000fea0003800200 */
.L_x_647:
        /* <DEDUP_REMOVED lines=32> */
.L_x_651:
        /* <DEDUP_REMOVED lines=16> */
.L_x_652:
[----:B------:R-:W-:Y:S05]  /*39ee0*/  BSYNC.RECONVERGENT B0 ;  /* 0x0000000000007941 */ /* 0x000fea0003800200 */
.L_x_650:
        /* <DEDUP_REMOVED lines=33> */
.L_x_654:
        /* <DEDUP_REMOVED lines=16> */
.L_x_655:
[----:B------:R-:W-:Y:S05]  /*3a200*/  BSYNC.RECONVERGENT B0 ;  /* 0x0000000000007941 */ /* 0x000fea0003800200 */
.L_x_653:
        /* <DEDUP_REMOVED lines=31> */
.L_x_657:
        /* <DEDUP_REMOVED lines=16> */
.L_x_658:
[----:B------:R-:W-:Y:S05]  /*3a500*/  BSYNC.RECONVERGENT B0 ;  /* 0x0000000000007941 */ /* 0x000fea0003800200 */
.L_x_656:
        /* <DEDUP_REMOVED lines=32> */
.L_x_660:
        /* <DEDUP_REMOVED lines=16> */
.L_x_661:
[----:B------:R-:W-:Y:S05]  /*3a810*/  BSYNC.RECONVERGENT B0 ;  /* 0x0000000000007941 */ /* 0x000fea0003800200 */
.L_x_659:
        /* <DEDUP_REMOVED lines=32> */
.L_x_663:
        /* <DEDUP_REMOVED lines=15> */
.L_x_664:
[----:B------:R-:W-:Y:S05]  /*3ab10*/  BSYNC.RECONVERGENT B0 ;  /* 0x0000000000007941 */ /* 0x000fea0003800200 */
.L_x_662:
        /* <DEDUP_REMOVED lines=30> */
.L_x_666:
[----:B------:R-:W-:Y:S01]  /*3ad00*/  IMAD.MOV.U32 R3, RZ, RZ, R5 ;  /* 0x000000ffff037224 */ /* 0x000fe200078e0005 */
[----:B------:R-:W-:Y:S01]  /*3ad10*/  MOV R6, R100 ;  /* 0x0000006400067202 */ /* 0x000fe20000000f00 */
[----:B------:R-:W-:Y:S01]  /*3ad20*/  IMAD.MOV.U32 R5, RZ, RZ, R101 ;  /* 0x000000ffff057224 */ /* 0x000fe200078e0065 */
[----:B------:R-:W-:-:S07]  /*3ad30*/  MOV R2, 0x3ad50 ;  /* 0x0003ad5000027802 */ /* 0x000fce0000000f00 */
[----:B------:R-:W-:Y:S05]  /*3ad40*/  CALL.REL.NOINC `($__internal_1_$__cuda_sm20_rem_s64) ;  /* 0x000004dc00647944 */ /* 0x000fea0003c00000 */
[----:B------:R-:W-:-:S07]  /*3ad50*/  MOV R5, R3 ;  /* 0x0000000300057202 */ /* 0x000fce0000000f00 */
.L_x_667:
[----:B------:R-:W-:Y:S05]  /*3ad60*/  BSYNC.RECONVERGENT B0 ;  /* 0x0000000000007941 */ /* 0x000fea0003800200 */
.L_x_665:
        /* <DEDUP_REMOVED lines=212> */
[----:B------:R-:W-:Y:S01]  /*3bab0*/  MOV R120, R121 ;  /* 0x0000007900787202 */ /* 0x000fe20000000f00 */
[----:B------:R-:W-:Y:S01]  /*3bac0*/  IMAD.MOV.U32 R121, RZ, RZ, RZ ;  /* 0x000000ffff797224 */ /* 0x000fe200078e00ff */
[----:B------:R-:W-:Y:S06]  /*3bad0*/  BRA `(.L_x_670) ;  /* 0x0000000000407947 */ /* 0x000fec0003800000 */
.L_x_669:
[----:B------:R-:W-:Y:S01]  /*3bae0*/  MOV R6, R130 ;  /* 0x0000008200067202 */ /* 0x000fe20000000f00 */
[----:B------:R-:W-:Y:S01]  /*3baf0*/  IMAD.MOV.U32 R5, RZ, RZ, R131 ;  /* 0x000000ffff057224 */ /* 0x000fe200078e0083 */
[----:B------:R-:W-:Y:S01]  /*3bb00*/  MOV R4, R120 ;  /* 0x0000007800047202 */ /* 0x000fe20000000f00 */
[----:B------:R-:W-:Y:S01]  /*3bb10*/  IMAD.MOV.U32 R3, RZ, RZ, R121 ;  /* 0x000000ffff037224 */ /* 0x000fe200078e0079 */
[----:B------:R-:W-:-:S07]  /*3bb20*/  MOV R2, 0x3bb40 ;  /* 0x0003bb4000027802 */ /* 0x000fce0000000f00 */
[----:B-----5:R-:W-:Y:S05]  /*3bb30*/  CALL.REL.NOINC `($__internal_0_$__cuda_sm20_div_s64) ;  /* 0x000004c800987944 */ /* 0x020fea0003c00000 */
[----:B------:R-:W2:Y:S01]  /*3bb40*/  LDL.64 R6, [R1+0x180] ;  /* 0x0001800001067983 */ /* 0x000ea20000100a00 */
[----:B------:R-:W-:-:S04]  /*3bb50*/  IADD3 R5, P0, PT, RZ, -R4, RZ ;  /* 0x80000004ff057210 */ /* 0x000fc80007f1e0ff */
[----:B------:R-:W-:-:S05]  /*3bb60*/  IADD3.X R2, PT, PT, RZ, ~R3, RZ, P0, !PT ;  /* 0x80000003ff027210 */ /* 0x000fca00007fe4ff */
[----:B------:R-:W-:-:S04]  /*3bb70*/  IMAD R2, R2, R120, RZ ;  /* 0x0000007802027224 */ /* 0x000fc800078e02ff */
[-C--:B------:R-:W-:Y:S02]  /*3bb80*/  IMAD R2, R121, R5.reuse, R2 ;  /* 0x0000000579027224 */ /* 0x080fe400078e0202 */
[----:B--2---:R-:W-:-:S04]  /*3bb90*/  IMAD.WIDE.U32 R120, R120, R5, R6 ;  /* 0x0000000578787225 */ /* 0x004fc800078e0006 */
[----:B------:R-:W-:Y:S01]  /*3bba0*/  IMAD.IADD R2, R2, 0x1, R121 ;  /* 0x0000000102027824 */ /* 0x000fe200078e0279 */
[----:B------:R-:W-:Y:S01]  /*3bbb0*/  MOV R5, R120 ;  /* 0x0000007800057202 */ /* 0x000fe20000000f00 */
[----:B------:R-:W-:Y:S01]  /*3bbc0*/  IMAD.MOV.U32 R120, RZ, RZ, R4 ;  /* 0x000000ffff787224 */ /* 0x000fe200078e0004 */
[----:B------:R-:W-:-:S07]  /*3bbd0*/  MOV R121, R3 ;  /* 0x0000000300797202 */ /* 0x000fce0000000f00 */
.L_x_670:
[----:B------:R-:W-:Y:S05]  /*3bbe0*/  BSYNC.RECONVERGENT B0 ;  /* 0x0000000000007941 */ /* 0x000fea0003800200 */
.L_x_668:
        /* <DEDUP_REMOVED lines=32> */
.L_x_672:
        /* <DEDUP_REMOVED lines=11> */
[----:B------:R-:W-:Y:S01]  /*3bea0*/  IMAD R5, R5, R118, RZ ;  /* 0x0000007605057224 */ /* 0x000fe200078e02ff */
[----:B------:R-:W-:-:S03]  /*3beb0*/  MOV R118, R4 ;  /* 0x0000000400767202 */ /* 0x000fc60000000f00 */
[----:B------:R-:W-:Y:S02]  /*3bec0*/  IMAD R2, R119, R2, R5 ;  /* 0x0000000277027224 */ /* 0x000fe400078e0205 */
[----:B------:R-:W-:Y:S02]  /*3bed0*/  IMAD.MOV.U32 R119, RZ, RZ, R3 ;  /* 0x000000ffff777224 */ /* 0x000fe400078e0003 */
[----:B------:R-:W-:-:S07]  /*3bee0*/  IMAD.IADD R2, R2, 0x1, R7 ;  /* 0x0000000102027824 */ /* 0x000fce00078e0207 */
.L_x_673:
[----:B------:R-:W-:Y:S05]  /*3bef0*/  BSYNC.RECONVERGENT B0 ;  /* 0x0000000000007941 */ /* 0x000fea0003800200 */
.L_x_671:
        /* <DEDUP_REMOVED lines=28> */
[----:B------:R-:W-:Y:S02]  /*3c0c0*/  IMAD R6, R116, R6, R118 ;  /* 0x0000000674067224 */ /* 0x000fe400078e0276 */
[----:B------:R-:W-:Y:S01]  /*3c0d0*/  IMAD.MOV.U32 R116, RZ, RZ, R117 ;  /* 0x000000ffff747224 */ /* 0x000fe200078e0075 */
[----:B------:R-:W-:Y:S01]  /*3c0e0*/  MOV R117, RZ ;  /* 0x000000ff00757202 */ /* 0x000fe20000000f00 */
[----:B------:R-:W-:Y:S06]  /*3c0f0*/  BRA `(.L_x_676) ;  /* 0x0000000000407947 */ /* 0x000fec0003800000 */
.L_x_675:
        /* <DEDUP_REMOVED lines=14> */
[----:B------:R-:W-:-:S04]  /*3c1e0*/  MOV R117, R3 ;  /* 0x0000000300757202 */ /* 0x000fc80000000f00 */
[----:B------:R-:W-:-:S07]  /*3c1f0*/  IADD3 R2, PT, PT, R2, R7, RZ ;  /* 0x0000000702027210 */ /* 0x000fce0007ffe0ff */
.L_x_676:
[----:B------:R-:W-:Y:S05]  /*3c200*/  BSYNC.RECONVERGENT B0 ;  /* 0x0000000000007941 */ /* 0x000fea0003800200 */
.L_x_674:
[----:B------:R-:W2:Y:S01]  /*3c210*/  LDL.LU.64 R4, [R1] ;  /* 0x0000000001047983 */ /* 0x000ea20000300a00 */
        /* <DEDUP_REMOVED lines=32> */
.L_x_678:
        /* <DEDUP_REMOVED lines=16> */
.L_x_679:
[----:B------:R-:W-:Y:S05]  /*3c520*/  BSYNC.RECONVERGENT B0 ;  /* 0x0000000000007941 */ /* 0x000fea0003800200 */
.L_x_677:
        /* <DEDUP_REMOVED lines=33> */
.L_x_681:
        /* <DEDUP_REMOVED lines=16> */
.L_x_682:
[----:B------:R-:W-:Y:S05]  /*3c840*/  BSYNC.RECONVERGENT B0 ;  /* 0x0000000000007941 */ /* 0x000fea0003800200 */
.L_x_680:
[----:B------:R-:W2:Y:S04]  /*3c850*/  LDL.LU.64 R112, [R1+0x18] ;  /* 0x0000180001707983 */ /* 0x000ea80000300a00 */
        /* <DEDUP_REMOVED lines=33> */
.L_x_684:
        /* <DEDUP_REMOVED lines=16> */
.L_x_685:
[----:B------:R-:W-:Y:S05]  /*3cb70*/  BSYNC.RECONVERGENT B0 ;  /* 0x0000000000007941 */ /* 0x000fea0003800200 */
.L_x_683:
        /* <DEDUP_REMOVED lines=32> */
.L_x_687:
        /* <DEDUP_REMOVED lines=16> */
.L_x_688:
[----:B------:R-:W-:Y:S05]  /*3ce80*/  BSYNC.RECONVERGENT B0 ;  /* 0x0000000000007941 */ /* 0x000fea0003800200 */
.L_x_686:
        /* <DEDUP_REMOVED lines=22> */
[----:B------:R-:W-:Y:S02]  /*3cff0*/  @P0 IADD3 R107, PT, PT, R107, 0x1, RZ ;  /* 0x000000016b6b0810 */ /* 0x000fe40007ffe0ff */
[----:B------:R-:W-:Y:S02]  /*3d000*/  ISETP.NE.U32.AND P0, PT, R106, RZ, PT ;  /* 0x000000ff6a00720c */ /* 0x000fe40003f05070 */
[----:B------:R-:W-:Y:S01]  /*3d010*/  ISETP.GE.U32.AND P4, PT, R2, R106, PT ;  /* 0x0000006a0200720c */ /* 0x000fe20003f86070 */
[----:B------:R-:W-:-:S12]  /*3d020*/  IMAD.MOV.U32 R2, RZ, RZ, RZ ;  /* 0x000000ffff027224 */ /* 0x000fd800078e00ff */
[----:B------:R-:W-:Y:S01]  /*3d030*/  @P4 VIADD R107, R107, 0x1 ;  /* 0x000000016b6b4836 */ /* 0x000fe20000000000 */
[----:B------:R-:W-:-:S04]  /*3d040*/  @!P0 LOP3.LUT R107, RZ, R106, RZ, 0x33, !PT ;  /* 0x0000006aff6b8212 */ /* 0x000fc800078e33ff */
[----:B------:R-:W-:-:S05]  /*3d050*/  IADD3 R6, PT, PT, -R107, RZ, RZ ;  /* 0x000000ff6b067210 */ /* 0x000fca0007ffe1ff */
[----:B------:R-:W-:Y:S01]  /*3d060*/  IMAD R6, R106, R6, R108 ;  /* 0x000000066a067224 */ /* 0x000fe200078e026c */
[----:B------:R-:W-:Y:S01]  /*3d070*/  MOV R106, R107 ;  /* 0x0000006b006a7202 */ /* 0x000fe20000000f00 */
[----:B------:R-:W-:Y:S01]  /*3d080*/  IMAD.MOV.U32 R107, RZ, RZ, RZ ;  /* 0x000000ffff6b7224 */ /* 0x000fe200078e00ff */
[----:B------:R-:W-:Y:S06]  /*3d090*/  BRA `(.L_x_691) ;  /* 0x0000000000407947 */ /* 0x000fec0003800000 */
.L_x_690:
        /* <DEDUP_REMOVED lines=16> */
.L_x_691:
[----:B------:R-:W-:Y:S05]  /*3d1a0*/  BSYNC.RECONVERGENT B0 ;  /* 0x0000000000007941 */ /* 0x000fea0003800200 */
.L_x_689:
        /* <DEDUP_REMOVED lines=32> */
.L_x_693:
        /* <DEDUP_REMOVED lines=15> */
.L_x_694:
[----:B------:R-:W-:Y:S05]  /*3d4a0*/  BSYNC.RECONVERGENT B0 ;  /* 0x0000000000007941 */ /* 0x000fea0003800200 */
.L_x_692:
        /* <DEDUP_REMOVED lines=30> */
.L_x_696:
[----:B------:R-:W-:Y:S01]  /*3d690*/  IMAD.MOV.U32 R3, RZ, RZ, R5 ;  /* 0x000000ffff037224 */ /* 0x000fe200078e0005 */
[----:B------:R-:W-:Y:S01]  /*3d6a0*/  MOV R6, R100 ;  /* 0x0000006400067202 */ /* 0x000fe20000000f00 */
[----:B------:R-:W-:Y:S01]  /*3d6b0*/  IMAD.MOV.U32 R5, RZ, RZ, R101 ;  /* 0x000000ffff057224 */ /* 0x000fe200078e0065 */
[----:B------:R-:W-:-:S07]  /*3d6c0*/  MOV R2, 0x3d6e0 ;  /* 0x0003d6e000027802 */ /* 0x000fce0000000f00 */
[----:B------:R-:W-:Y:S05]  /*3d6d0*/  CALL.REL.NOINC `($__internal_1_$__cuda_sm20_rem_s64) ;  /* 0x000004b400007944 */ /* 0x000fea0003c00000 */
[----:B------:R-:W-:-:S07]  /*3d6e0*/  MOV R5, R3 ;  /* 0x0000000300057202 */ /* 0x000fce0000000f00 */
.L_x_697:
[----:B------:R-:W-:Y:S05]  /*3d6f0*/  BSYNC.RECONVERGENT B0 ;  /* 0x0000000000007941 */ /* 0x000fea0003800200 */
.L_x_695:
[----:B------:R-:W2:Y:S04]  /*3d700*/  LDL.LU.64 R108, [R1+0x110] ;  /* 0x00011000016c7983 */ /* 0x000ea80000300a00 */
[----:B------:R-:W2:Y:S01]  /*3d710*/  LDL.LU.64 R106, [R1+0x108] ;  /* 0x00010800016a7983 */ /* 0x000ea20000300a00 */
[----:B------:R-:W2:Y:S03]  /*3d720*/  I2F.F64.S64 R4, R4 ;  /* 0x0000000400047312 */ /* 0x000ea60000301c00 */
[----:B------:R-:W3:Y:S04]  /*3d730*/  LDL.LU.64 R2, [R1+0x100] ;  /* 0x0001000001027983 */ /* 0x000ee80000300a00 */
[----:B------:R-:W4:Y:S04]  /*3d740*/  LDL.LU.64 R118, [R1+0x118] ;  /* 0x0001180001767983 */ /* 0x000f280000300a00 */
[----:B------:R-:W5:Y:S04]  /*3d750*/  LDL.LU.64 R6, [R1+0xf8] ;  /* 0x0000f80001067983 */ /* 0x000f680000300a00 */
[----:B------:R-:W5:Y:S01]  /*3d760*/  LDL.LU.64 R100, [R1+0xf0] ;  /* 0x0000f00001647983 */ /* 0x000f620000300a00 */
[----:B------:R-:W-:Y:S01]  /*3d770*/  BAR.SYNC.DEFER_BLOCKING 0x0 ;  /* 0x0000000000007b1d */ /* 0x000fe20000010000 */
[----:B------:R-:W-:-:S02]  /*3d780*/  LOP3.LUT P4, RZ, R0, 0x4, RZ, 0xc0, !PT ;  /* 0x0000000400ff7812 */ /* 0x000fc4000788c0ff */
[C---:B------:R-:W-:Y:S02]  /*3d790*/  LOP3.LUT P5, RZ, R0.reuse, 0x2, RZ, 0xc0, !PT ;  /* 0x0000000200ff7812 */ /* 0x040fe400078ac0ff */
[C---:B------:R-:W-:Y:S02]  /*3d7a0*/  LOP3.LUT P0, RZ, R0.reuse, 0x8, RZ, 0xc0, !PT ;  /* 0x0000000800ff7812 */ /* 0x040fe4000780c0ff */
[----:B------:R-:W-:-:S04]  /*3d7b0*/  LOP3.LUT R0, R0, 0xffffffbf, RZ, 0xc0, !PT ;  /* 0xffffffbf00007812 */ /* 0x000fc800078ec0ff */
[----:B------:R-:W-:Y:S01]  /*3d7c0*/  @P3 LOP3.LUT R0, R0, 0x40, RZ, 0xfc, !PT ;  /* 0x0000004000003812 */ /* 0x000fe200078efcff */
        /* <DEDUP_REMOVED lines=11> */
[----:B---3--:R-:W-:-:S03]  /*3d880*/  DFMA R2, R2, R4, RZ ;  /* 0x000000040202722b */ /* 0x008fc600000000ff */
[----:B------:R-:W3:Y:S04]  /*3d890*/  LDL.LU.64 R122, [R1+0x158] ;  /* 0x00015800017a7983 */ /* 0x000ee80000300a00 */
[----:B------:R-:W3:Y:S01]  /*3d8a0*/  LDL.LU.64 R120, [R1+0x160] ;  /* 0x0001600001787983 */ /* 0x000ee20000300a00 */
[----:B----4-:R-:W-:Y:S02]  /*3d8b0*/  DFMA R2, R118, R104, R2 ;  /* 0x000000687602722b */ /* 0x010fe40000000002 */
[-C--:B-----5:R-:W-:Y:S01]  /*3d8c0*/  DFMA R6, R6, R4.reuse, RZ ;  /* 0x000000040606722b */ /* 0x0a0fe200000000ff */
[----:B------:R-:W4:Y:S01]  /*3d8d0*/  LDL.LU.64 R118, [R1+0x148] ;  /* 0x0001480001767983 */ /* 0x000f220000300a00 */
[----:B------:R-:W-:-:S03]  /*3d8e0*/  DFMA R100, R100, R4, RZ ;  /* 0x000000046464722b */ /* 0x000fc600000000ff */
[----:B------:R-:W5:Y:S04]  /*3d8f0*/  LDL.LU.64 R162, [R1+0xe0] ;  /* 0x0000e00001a27983 */ /* 0x000f680000300a00 */
[----:B------:R-:W5:Y:S04]  /*3d900*/  LDL.LU.64 R160, [R1+0xb8] ;  /* 0x0000b80001a07983 */ /* 0x000f680000300a00 */
[----:B------:R-:W5:Y:S04]  /*3d910*/  LDL.LU.64 R158, [R1+0x90] ;  /* 0x00009000019e7983 */ /* 0x000f680000300a00 */
[----:B------:R-:W5:Y:S01]  /*3d920*/  LDL.LU.64 R156, [R1+0x68] ;  /* 0x00006800019c7983 */ /* 0x000f620000300a00 */
[----:B--2---:R-:W-:-:S02]  /*3d930*/  DFMA R106, R106, R4, RZ ;  /* 0x000000046a6a722b */ /* 0x004fc400000000ff */
[-C--:B------:R-:W-:Y:S02]  /*3d940*/  DFMA R6, R132, R104.reuse, R6 ;  /* 0x000000688406722b */ /* 0x080fe40000000006 */
[----:B------:R-:W-:-:S04]  /*3d950*/  DFMA R100, R130, R104, R100 ;  /* 0x000000688264722b */ /* 0x000fc80000000064 */
[----:B------:R-:W-:Y:S02]  /*3d960*/  DFMA R106, R128, R104, R106 ;  /* 0x00000068806a722b */ /* 0x000fe4000000006a */
[-C--:B------:R-:W-:Y:S02]  /*3d970*/  DFMA R108, R108, R4.reuse, RZ ;  /* 0x000000046c6c722b */ /* 0x080fe400000000ff */
[-C--:B------:R-:W-:Y:S02]  /*3d980*/  DFMA R110, R110, R4.reuse, RZ ;  /* 0x000000046e6e722b */ /* 0x080fe400000000ff */
[----:B------:R-:W-:-:S04]  /*3d990*/  DFMA R114, R114, R4, RZ ;  /* 0x000000047272722b */ /* 0x000fc800000000ff */
[-C--:B------:R-:W-:Y:S02]  /*3d9a0*/  DFMA R108, R126, R104.reuse, R108 ;  /* 0x000000687e6c722b */ /* 0x080fe4000000006c */
[-C--:B------:R-:W-:Y:S02]  /*3d9b0*/  DFMA R110, R124, R104.reuse, R110 ;  /* 0x000000687c6e722b */ /* 0x080fe4000000006e */
[----:B------:R-:W-:Y:S02]  /*3d9c0*/  DFMA R114, R116, R104, R114 ;  /* 0x000000687472722b */ /* 0x000fe40000000072 */
[----:B------:R-:W-:Y:S02]  /*3d9d0*/  DFMA R116, R98, R4, RZ ;  /* 0x000000046274722b */ /* 0x000fe400000000ff */
[C---:B------:R-:W-:Y:S02]  /*3d9e0*/  DFMA R98, R4.reuse, UR30, RZ ;  /* 0x0000001e04627c2b */ /* 0x040fe400080000ff */
[----:B------:R-:W-:-:S02]  /*3d9f0*/  DFMA R4, R4, UR54, RZ ;  /* 0x0000003604047c2b */ /* 0x000fc400080000ff */
[----:B---3--:R-:W-:Y:S02]  /*3da00*/  DFMA R2, R122, R102, R2 ;  /* 0x000000667a02722b */ /* 0x008fe40000000002 */
[----:B------:R-:W-:Y:S01]  /*3da10*/  DFMA R116, R96, R104, R116 ;  /* 0x000000686074722b */ /* 0x000fe20000000074 */
[----:B------:R-:W2:Y:S01]  /*3da20*/  LDL.LU.64 R96, [R1+0x178] ;  /* 0x0001780001607983 */ /* 0x000ea20000300a00 */
[-C--:B------:R-:W-:Y:S02]  /*3da30*/  DFMA R6, R120, R102.reuse, R6 ;  /* 0x000000667806722b */ /* 0x080fe40000000006 */
[-C--:B----4-:R-:W-:Y:S01]  /*3da40*/  DFMA R100, R118, R102.reuse, R100 ;  /* 0x000000667664722b */ /* 0x090fe20000000064 */
[----:B------:R-:W3:Y:S01]  /*3da50*/  LDL.LU.64 R152, [R1+0x168] ;  /* 0x0001680001987983 */ /* 0x000ee20000300a00 */
[C---:B------:R-:W-:Y:S02]  /*3da60*/  DFMA R98, R104.reuse, UR32, R98 ;  /* 0x0000002068627c2b */ /* 0x040fe40008000062 */
[----:B------:R-:W-:Y:S01]  /*3da70*/  DFMA R4, R104, UR56, R4 ;  /* 0x0000003868047c2b */ /* 0x000fe20008000004 */
[----:B------:R-:W4:Y:S04]  /*3da80*/  LDL.LU.64 R150, [R1+0x140] ;  /* 0x0001400001967983 */ /* 0x000f280000300a00 */
        /* <DEDUP_REMOVED lines=11> */
[----:B------:R-:W4:Y:S01]  /*3db40*/  LDL.LU.64 R104, [R1+0x38] ;  /* 0x0000380001687983 */ /* 0x000f220000300a00 */
[----:B------:R-:W-:-:S02]  /*3db50*/  DFMA R116, R94, R102, R116 ;  /* 0x000000665e74722b */ /* 0x000fc40000000074 */
[----:B--2---:R-:W-:Y:S01]  /*3db60*/  DFMA R2, R96, R138, R2 ;  /* 0x0000008a6002722b */ /* 0x004fe20000000002 */
[----:B------:R-:W2:Y:S04]  /*3db70*/  LDL.LU.64 R96, [R1+0x50] ;  /* 0x0000500001607983 */ /* 0x000ea80000300a00 */
[----:B------:R-:W2:Y:S01]  /*3db80*/  LDL.LU.64 R94, [R1+0x30] ;  /* 0x00003000015e7983 */ /* 0x000ea20000300a00 */
[C---:B------:R-:W-:Y:S02]  /*3db90*/  DFMA R98, R102.reuse, UR34, R98 ;  /* 0x0000002266627c2b */ /* 0x040fe40008000062 */
[----:B------:R-:W-:-:S06]  /*3dba0*/  DFMA R4, R102, UR58, R4 ;  /* 0x0000003a66047c2b */ /* 0x000fcc0008000004 */
[C---:B------:R-:W-:Y:S02]  /*3dbb0*/  DFMA R98, R138.reuse, UR36, R98 ;  /* 0x000000248a627c2b */ /* 0x040fe40008000062 */
[----:B------:R-:W-:Y:S02]  /*3dbc0*/  DFMA R4, R138, UR60, R4 ;  /* 0x0000003c8a047c2b */ /* 0x000fe40008000004 */
[----:B-----5:R-:W-:-:S04]  /*3dbd0*/  DFMA R114, R156, R102, R114 ;  /* 0x000000669c72722b */ /* 0x020fc80000000072 */
[----:B------:R-:W-:Y:S02]  /*3dbe0*/  DFMA R98, R140, UR38, R98 ;  /* 0x000000268c627c2b */ /* 0x000fe40008000062 */
[-C--:B------:R-:W-:Y:S02]  /*3dbf0*/  DFMA R116, R92, R138.reuse, R116 ;  /* 0x0000008a5c74722b */ /* 0x080fe40000000074 */
[----:B---3--:R-:W-:Y:S02]  /*3dc00*/  DFMA R6, R152, R138, R6 ;  /* 0x0000008a9806722b */ /* 0x008fe40000000006 */
[----:B------:R-:W-:Y:S02]  /*3dc10*/  DFMA R4, R140, UR62, R4 ;  /* 0x0000003e8c047c2b */ /* 0x000fe40008000004 */
[----:B------:R-:W-:Y:S02]  /*3dc20*/  DFMA R110, R158, R102, R110 ;  /* 0x000000669e6e722b */ /* 0x000fe4000000006e */
[----:B------:R-:W-:-:S02]  /*3dc30*/  DFMA R98, R112, UR40, R98 ;  /* 0x0000002870627c2b */ /* 0x000fc40008000062 */
[----:B----4-:R-:W-:Y:S02]  /*3dc40*/  DFMA R114, R132, R138, R114 ;  /* 0x0000008a8472722b */ /* 0x010fe40000000072 */
[-C--:B------:R-:W-:Y:S02]  /*3dc50*/  DFMA R2, R130, R140.reuse, R2 ;  /* 0x0000008c8202722b */ /* 0x080fe40000000002 */
[-C--:B------:R-:W-:Y:S02]  /*3dc60*/  DFMA R116, R88, R140.reuse, R116 ;  /* 0x0000008c5874722b */ /* 0x080fe40000000074 */
[----:B------:R-:W-:Y:S02]  /*3dc70*/  DFMA R6, R128, R140, R6 ;  /* 0x0000008c8006722b */ /* 0x000fe40000000006 */
[----:B------:R-:W-:Y:S02]  /*3dc80*/  DFMA R108, R160, R102, R108 ;  /* 0x00000066a06c722b */ /* 0x000fe4000000006c */
[----:B------:R-:W-:-:S02]  /*3dc90*/  DFMA R4, R112, UR64, R4 ;  /* 0x0000004070047c2b */ /* 0x000fc40008000004 */
[----:B------:R-:W-:Y:S02]  /*3dca0*/  DFMA R110, R134, R138, R110 ;  /* 0x0000008a866e722b */ /* 0x000fe4000000006e */
[----:B------:R-:W-:Y:S02]  /*3dcb0*/  DFMA R98, R144, UR42, R98 ;  /* 0x0000002a90627c2b */ /* 0x000fe40008000062 */
[----:B------:R-:W-:Y:S02]  /*3dcc0*/  DFMA R114, R90, R140, R114 ;  /* 0x0000008c5a72722b */ /* 0x000fe40000000072 */
[----:B------:R-:W-:Y:S02]  /*3dcd0*/  DFMA R2, R118, R112, R2 ;  /* 0x000000707602722b */ /* 0x000fe40000000002 */
[----:B------:R-:W-:Y:S02]  /*3dce0*/  DFMA R106, R162, R102, R106 ;  /* 0x00000066a26a722b */ /* 0x000fe4000000006a */
[----:B------:R-:W-:-:S02]  /*3dcf0*/  DFMA R116, R76, R112, R116 ;  /* 0x000000704c74722b */ /* 0x000fc40000000074 */
[----:B------:R-:W-:Y:S02]  /*3dd00*/  DFMA R6, R104, R112, R6 ;  /* 0x000000706806722b */ /* 0x000fe40000000006 */
[----:B------:R-:W-:Y:S02]  /*3dd10*/  DFMA R108, R136, R138, R108 ;  /* 0x0000008a886c722b */ /* 0x000fe4000000006c */
[----:B------:R-:W-:Y:S02]  /*3dd20*/  DFMA R4, R144, UR66, R4 ;  /* 0x0000004290047c2b */ /* 0x000fe40008000004 */
[----:B------:R-:W-:Y:S02]  /*3dd30*/  DFMA R110, R120, R140, R110 ;  /* 0x0000008c786e722b */ /* 0x000fe4000000006e */
[----:B------:R-:W-:Y:S02]  /*3dd40*/  DFMA R98, R146, UR44, R98 ;  /* 0x0000002c92627c2b */ /* 0x000fe40008000062 */
[----:B------:R-:W-:-:S02]  /*3dd50*/  DFMA R114, R78, R112, R114 ;  /* 0x000000704e72722b */ /* 0x000fc40000000072 */
[----:B------:R-:W-:Y:S02]  /*3dd60*/  DFMA R106, R142, R138, R106 ;  /* 0x0000008a8e6a722b */ /* 0x000fe4000000006a */
[----:B------:R-:W-:Y:S02]  /*3dd70*/  DFMA R116, R64, R144, R116 ;  /* 0x000000904074722b */ /* 0x000fe40000000074 */
[----:B------:R-:W-:Y:S02]  /*3dd80*/  DFMA R108, R122, R140, R108 ;  /* 0x0000008c7a6c722b */ /* 0x000fe4000000006c */
[----:B------:R-:W-:Y:S02]  /*3dd90*/  DFMA R4, R146, UR68, R4 ;  /* 0x0000004492047c2b */ /* 0x000fe40008000004 */
[----:B------:R-:W-:Y:S02]  /*3dda0*/  DFMA R110, R80, R112, R110 ;  /* 0x00000070506e722b */ /* 0x000fe4000000006e */
[----:B------:R-:W-:-:S02]  /*3ddb0*/  DFMA R98, R148, UR46, R98 ;  /* 0x0000002e94627c2b */ /* 0x000fc40008000062 */
[----:B------:R-:W-:Y:S02]  /*3ddc0*/  DFMA R100, R150, R138, R100 ;  /* 0x0000008a9664722b */ /* 0x000fe40000000064 */
[----:B------:R-:W-:Y:S02]  /*3ddd0*/  DFMA R114, R66, R144, R114 ;  /* 0x000000904272722b */ /* 0x000fe40000000072 */
[----:B------:R-:W-:Y:S02]  /*3dde0*/  DFMA R106, R124, R140, R106 ;  /* 0x0000008c7c6a722b */ /* 0x000fe4000000006a */
[----:B------:R-:W-:Y:S02]  /*3ddf0*/  DFMA R116, R146, UR20, R116 ;  /* 0x0000001492747c2b */ /* 0x000fe40008000074 */
[----:B------:R-:W-:Y:S02]  /*3de00*/  DFMA R108, R82, R112, R108 ;  /* 0x00000070526c722b */ /* 0x000fe4000000006c */
[----:B------:R-:W-:-:S02]  /*3de10*/  DFMA R4, R148, UR70, R4 ;  /* 0x0000004694047c2b */ /* 0x000fc40008000004 */
[----:B------:R-:W-:Y:S02]  /*3de20*/  DFMA R110, R68, R144, R110 ;  /* 0x00000090446e722b */ /* 0x000fe4000000006e */
[----:B------:R-:W-:Y:S02]  /*3de30*/  DFMA R98, R154, UR48, R98 ;  /* 0x000000309a627c2b */ /* 0x000fe40008000062 */
[----:B------:R-:W-:Y:S02]  /*3de40*/  DFMA R100, R126, R140, R100 ;  /* 0x0000008c7e64722b */ /* 0x000fe40000000064 */
[----:B------:R-:W-:Y:S02]  /*3de50*/  DFMA R114, R50, R146, R114 ;  /* 0x000000923272722b */ /* 0x000fe40000000072 */
[----:B------:R-:W-:Y:S02]  /*3de60*/  DFMA R106, R84, R112, R106 ;  /* 0x00000070546a722b */ /* 0x000fe4000000006a */
[----:B------:R-:W-:-:S02]  /*3de70*/  DFMA R116, R148, UR22, R116 ;  /* 0x0000001694747c2b */ /* 0x000fc40008000074 */
[----:B------:R-:W-:Y:S02]  /*3de80*/  DFMA R108, R70, R144, R108 ;  /* 0x00000090466c722b */ /* 0x000fe4000000006c */
[----:B------:R-:W-:Y:S02]  /*3de90*/  DFMA R110, R52, R146, R110 ;  /* 0x00000092346e722b */ /* 0x000fe4000000006e */
[----:B------:R-:W-:Y:S02]  /*3dea0*/  DADD R98, R98, -UR50 ;  /* 0x8000003262627e29 */ /* 0x000fe40008000000 */
[----:B------:R-:W-:Y:S02]  /*3deb0*/  DFMA R100, R86, R112, R100 ;  /* 0x000000705664722b */ /* 0x000fe40000000064 */
[----:B------:R-:W-:Y:S02]  /*3dec0*/  DFMA R114, R36, R148, R114 ;  /* 0x000000942472722b */ /* 0x000fe40000000072 */
[----:B------:R-:W-:-:S02]  /*3ded0*/  DFMA R106, R72, R144, R106 ;  /* 0x00000090486a722b */ /* 0x000fc4000000006a */
[----:B------:R-:W-:Y:S02]  /*3dee0*/  DFMA R116, R154, UR24, R116 ;  /* 0x000000189a747c2b */ /* 0x000fe40008000074 */
[----:B------:R-:W-:Y:S02]  /*3def0*/  DFMA R108, R54, R146, R108 ;  /* 0x00000092366c722b */ /* 0x000fe4000000006c */
[----:B------:R-:W-:Y:S02]  /*3df00*/  DFMA R110, R38, R148, R110 ;  /* 0x00000094266e722b */ /* 0x000fe4000000006e */
[----:B------:R-:W-:Y:S02]  /*3df10*/  DFMA R100, R74, R144, R100 ;  /* 0x000000904a64722b */ /* 0x000fe40000000064 */
[----:B------:R-:W-:Y:S02]  /*3df20*/  DFMA R114, R22, R154, R114 ;  /* 0x0000009a1672722b */ /* 0x000fe40000000072 */
[----:B------:R-:W-:-:S02]  /*3df30*/  DFMA R106, R56, R146, R106 ;  /* 0x00000092386a722b */ /* 0x000fc4000000006a */
[----:B------:R-:W-:Y:S02]  /*3df40*/  DADD R116, R116, -UR26 ;  /* 0x8000001a74747e29 */ /* 0x000fe40008000000 */
[----:B------:R-:W-:Y:S02]  /*3df50*/  DFMA R108, R40, R148, R108 ;  /* 0x00000094286c722b */ /* 0x000fe4000000006c */
[----:B------:R-:W-:Y:S02]  /*3df60*/  DFMA R110, R24, R154, R110 ;  /* 0x0000009a186e722b */ /* 0x000fe4000000006e */
[----:B------:R-:W-:Y:S02]  /*3df70*/  DFMA R100, R58, R146, R100 ;  /* 0x000000923a64722b */ /* 0x000fe40000000064 */
[----:B------:R-:W-:Y:S01]  /*3df80*/  DADD R114, -R20, R114 ;  /* 0x0000000014727229 */ /* 0x000fe20000000172 */
[----:B------:R-:W-:Y:S01]  /*3df90*/  LOP3.LUT P3, RZ, R0, 0x10, RZ, 0xc0, !PT ;  /* 0x0000001000ff7812 */ /* 0x000fe2000786c0ff */
[----:B------:R-:W-:-:S02]  /*3dfa0*/  DFMA R106, R42, R148, R106 ;  /* 0x000000942a6a722b */ /* 0x000fc4000000006a */
[----:B------:R-:W-:Y:S02]  /*3dfb0*/  DFMA R108, R26, R154, R108 ;  /* 0x0000009a1a6c722b */ /* 0x000fe4000000006c */
[----:B------:R-:W-:Y:S02]  /*3dfc0*/  DADD R110, -R18, R110 ;  /* 0x00000000126e7229 */ /* 0x000fe4000000016e */
[----:B------:R-:W-:Y:S02]  /*3dfd0*/  DFMA R100, R44, R148, R100 ;  /* 0x000000942c64722b */ /* 0x000fe40000000064 */
[----:B------:R-:W-:Y:S02]  /*3dfe0*/  DFMA R106, R28, R154, R106 ;  /* 0x0000009a1c6a722b */ /* 0x000fe4000000006a */
[----:B------:R-:W-:-:S04]  /*3dff0*/  DADD R108, -R16, R108 ;  /* 0x00000000106c7229 */ /* 0x000fc8000000016c */
[----:B------:R-:W-:Y:S02]  /*3e000*/  DFMA R100, R30, R154, R100 ;  /* 0x0000009a1e64722b */ /* 0x000fe40000000064 */
[----:B------:R-:W-:-:S06]  /*3e010*/  DADD R106, -R14, R106 ;  /* 0x000000000e6a7229 */ /* 0x000fcc000000016a */
[----:B------:R-:W-:Y:S02]  /*3e020*/  DADD R100, -R12, R100 ;  /* 0x000000000c647229 */ /* 0x000fe40000000164 */
[-C--:B--2---:R-:W-:Y:S02]  /*3e030*/  DFMA R2, R96, R144.reuse, R2 ;  /* 0x000000906002722b */ /* 0x084fe40000000002 */
[----:B------:R-:W-:-:S06]  /*3e040*/  DFMA R6, R94, R144, R6 ;  /* 0x000000905e06722b */ /* 0x000fcc0000000006 */
[-C--:B------:R-:W-:Y:S02]  /*3e050*/  DFMA R2, R62, R146.reuse, R2 ;  /* 0x000000923e02722b */ /* 0x080fe40000000002 */
[----:B------:R-:W-:-:S06]  /*3e060*/  DFMA R6, R60, R146, R6 ;  /* 0x000000923c06722b */ /* 0x000fcc0000000006 */
[-C--:B------:R-:W-:Y:S01]  /*3e070*/  DFMA R48, R48, R148.reuse, R2 ;  /* 0x000000943030722b */ /* 0x080fe20000000002 */
[----:B------:R-:W-:Y:S01]  /*3e080*/  SEL R2, RZ, 0x1, !P5 ;  /* 0x00000001ff027807 */ /* 0x000fe20006800000 */
[----:B------:R-:W-:Y:S02]  /*3e090*/  DFMA R46, R46, R148, R6 ;  /* 0x000000942e2e722b */ /* 0x000fe40000000006 */
[----:B------:R-:W-:Y:S02]  /*3e0a0*/  DFMA R6, R154, UR72, R4 ;  /* 0x000000489a067c2b */ /* 0x000fe40008000004 */
[C---:B------:R-:W-:Y:S01]  /*3e0b0*/  VIADD R3, R2.reuse, 0x1 ;  /* 0x0000000102037836 */ /* 0x040fe20000000000 */
[----:B------:R-:W-:-:S05]  /*3e0c0*/  @!P4 IADD3 R3, PT, PT, R2, RZ, RZ ;  /* 0x000000ff0203c210 */ /* 0x000fca0007ffe0ff */
[C---:B------:R-:W-:Y:S01]  /*3e0d0*/  VIADD R4, R3.reuse, 0x1 ;  /* 0x0000000103047836 */ /* 0x040fe20000000000 */
[----:B------:R-:W-:Y:S01]  /*3e0e0*/  DADD R6, R6, -UR74 ;  /* 0x8000004a06067e29 */ /* 0x000fe20008000000 */
[----:B------:R-:W-:Y:S01]  /*3e0f0*/  @!P0 IADD3 R4, PT, PT, R3, RZ, RZ ;  /* 0x000000ff03048210 */ /* 0x000fe20007ffe0ff */
[----:B------:R-:W-:-:S06]  /*3e100*/  DSETP.GEU.AND P0, PT, |R98|, UR52, PT ;  /* 0x0000003462007e2a */ /* 0x000fcc000bf0e200 */
[----:B------:R-:W-:-:S06]  /*3e110*/  DSETP.LT.AND P0, PT, |R6|, UR76, !P0 ;  /* 0x0000004c06007e2a */ /* 0x000fcc000c701200 */
[----:B------:R-:W-:Y:S01]  /*3e120*/  DSETP.LT.AND P0, PT, |R116|, UR28, P0 ;  /* 0x0000001c74007e2a */ /* 0x000fe20008701200 */
[----:B------:R-:W-:-:S05]  /*3e130*/  LOP3.LUT P5, RZ, R0, 0x20, RZ, 0xc0, !PT ;  /* 0x0000002000ff7812 */ /* 0x000fca00078ac0ff */
[----:B------:R-:W-:Y:S01]  /*3e140*/  DSETP.LT.AND P0, PT, |R114|, UR18, P0 ;  /* 0x0000001272007e2a */ /* 0x000fe20008701200 */
[----:B------:R-:W-:Y:S01]  /*3e150*/  LOP3.LUT P4, RZ, R0, 0x1, RZ, 0xc0, !PT ;  /* 0x0000000100ff7812 */ /* 0x000fe2000788c0ff */
[C---:B------:R-:W-:Y:S01]  /*3e160*/  VIADD R5, R4.reuse, 0x1 ;  /* 0x0000000104057836 */ /* 0x040fe20000000000 */
[----:B------:R-:W-:-:S03]  /*3e170*/  @!P3 IADD3 R5, PT, PT, R4, RZ, RZ ;  /* 0x000000ff0405b210 */ /* 0x000fc60007ffe0ff */
[----:B------:R-:W-:Y:S02]  /*3e180*/  DSETP.LT.AND P0, PT, |R110|, UR16, P0 ;  /* 0x000000106e007e2a */ /* 0x000fe40008701200 */
[C---:B------:R-:W-:Y:S01]  /*3e190*/  VIADD R6, R5.reuse, 0x1 ;  /* 0x0000000105067836 */ /* 0x040fe20000000000 */
[----:B------:R-:W-:Y:S01]  /*3e1a0*/  @!P5 IADD3 R6, PT, PT, R5, RZ, RZ ;  /* 0x000000ff0506d210 */ /* 0x000fe20007ffe0ff */
[-C--:B------:R-:W-:Y:S02]  /*3e1b0*/  DFMA R46, R32, R154.reuse, R46 ;  /* 0x0000009a202e722b */ /* 0x080fe4000000002e */
[----:B------:R-:W-:Y:S02]  /*3e1c0*/  DSETP.LT.AND P0, PT, |R108|, UR14, P0 ;  /* 0x0000000e6c007e2a */ /* 0x000fe40008701200 */
[C---:B------:R-:W-:Y:S01]  /*3e1d0*/  VIADD R7, R6.reuse, 0x1 ;  /* 0x0000000106077836 */ /* 0x040fe20000000000 */
[----:B------:R-:W-:Y:S01]  /*3e1e0*/  @!P4 IADD3 R7, PT, PT, R6, RZ, RZ ;  /* 0x000000ff0607c210 */ /* 0x000fe20007ffe0ff */
[----:B------:R-:W-:-:S02]  /*3e1f0*/  DFMA R48, R34, R154, R48 ;  /* 0x0000009a2230722b */ /* 0x000fc40000000030 */
[----:B------:R-:W-:Y:S02]  /*3e200*/  DSETP.LT.AND P0, PT, |R106|, UR10, P0 ;  /* 0x0000000a6a007e2a */ /* 0x000fe40008701200 */
[----:B------:R-:W-:Y:S01]  /*3e210*/  DADD R46, -R10, R46 ;  /* 0x000000000a2e7229 */ /* 0x000fe2000000012e */
[C---:B------:R-:W-:Y:S01]  /*3e220*/  VIADD R14, R7.reuse, 0x1 ;  /* 0x00000001070e7836 */ /* 0x040fe20000000000 */
[----:B------:R-:W-:Y:S02]  /*3e230*/  @!P6 IADD3 R14, PT, PT, R7, RZ, RZ ;  /* 0x000000ff070ee210 */ /* 0x000fe40007ffe0ff */
[----:B------:R-:W-:Y:S02]  /*3e240*/  DSETP.LT.AND P0, PT, |R100|, UR8, P0 ;  /* 0x0000000864007e2a */ /* 0x000fe40008701200 */
[----:B------:R-:W-:Y:S01]  /*3e250*/  DADD R48, -R8, R48 ;  /* 0x0000000008307229 */ /* 0x000fe20000000130 */
[----:B------:R-:W-:Y:S01]  /*3e260*/  LOP3.LUT P3, RZ, R0, 0x40, RZ, 0xc0, !PT ;  /* 0x0000004000ff7812 */ /* 0x000fe2000786c0ff */
[----:B------:R-:W-:-:S02]  /*3e270*/  VIADD R15, R14, 0x1 ;  /* 0x000000010e0f7836 */ /* 0x000fc40000000000 */
[----:B------:R-:W-:Y:S01]  /*3e280*/  DSETP.LT.AND P0, PT, |R46|, UR6, P0 ;  /* 0x000000062e007e2a */ /* 0x000fe20008701200 */
[----:B------:R-:W-:-:S05]  /*3e290*/  @!P1 IADD3 R15, PT, PT, R14, RZ, RZ ;  /* 0x000000ff0e0f9210 */ /* 0x000fca0007ffe0ff */
[----:B------:R-:W-:Y:S01]  /*3e2a0*/  DSETP.LT.AND P0, PT, |R48|, UR4, P0 ;  /* 0x0000000430007e2a */ /* 0x000fe20008701200 */
[C---:B------:R-:W-:Y:S01]  /*3e2b0*/  VIADD R9, R15.reuse, 0x1 ;  /* 0x000000010f097836 */ /* 0x040fe20000000000 */
[----:B------:R-:W-:-:S05]  /*3e2c0*/  @!P2 IADD3 R9, PT, PT, R15, RZ, RZ ;  /* 0x000000ff0f09a210 */ /* 0x000fca0007ffe0ff */
[C---:B------:R-:W-:Y:S01]  /*3e2d0*/  VIADD R16, R9.reuse, 0x1 ;  /* 0x0000000109107836 */ /* 0x040fe20000000000 */
[----:B------:R-:W-:-:S05]  /*3e2e0*/  @!P3 IADD3 R16, PT, PT, R9, RZ, RZ ;  /* 0x000000ff0910b210 */ /* 0x000fca0007ffe0ff */
[C---:B------:R-:W-:Y:S01]  /*3e2f0*/  VIADD R10, R16.reuse, 0x1 ;  /* 0x00000001100a7836 */ /* 0x040fe20000000000 */
[----:B------:R-:W-:-:S05]  /*3e300*/  @!P0 IADD3 R10, PT, PT, R16, RZ, RZ ;  /* 0x000000ff100a8210 */ /* 0x000fca0007ffe0ff */
        /* <DEDUP_REMOVED lines=10> */
[----:B0-----:R-:W-:-:S05]  /*3e3b0*/  @P4 IADD3 R18, PT, PT, R13, R18, RZ ;  /* 0x000000120d124210 */ /* 0x001fca0007ffe0ff */
[----:B------:R-:W0:Y:S01]  /*3e3c0*/  SHFL.UP P4, R17, R18, 0x10, RZ ;  /* 0x0600000012117989 */ /* 0x000e2200000800ff */
[----:B------:R-:W-:Y:S02]  /*3e3d0*/  UMOV UR4, 0x400 ;  /* 0x0000040000047882 */ /* 0x000fe40000000000 */
[----:B---3--:R-:W-:Y:S01]  /*3e3e0*/  ULEA UR4, UR5, UR4, 0x18 ;  /* 0x0000000405047291 */ /* 0x008fe2000f8ec0ff */
[----:B--2---:R-:W-:Y:S01]  /*3e3f0*/  SHF.R.U32.HI R19, RZ, 0x5, R8 ;  /* 0x00000005ff137819 */ /* 0x004fe20000011608 */
[----:B0-----:R-:W-:Y:S01]  /*3e400*/  @P4 IMAD.IADD R17, R18, 0x1, R17 ;  /* 0x0000000112114824 */ /* 0x001fe200078e0211 */
[----:B-1----:R-:W-:-:S13]  /*3e410*/  ISETP.NE.AND P4, PT, R76, 0x1f, PT ;  /* 0x0000001f4c00780c */ /* 0x002fda0003f85270 */
[----:B------:R-:W-:-:S05]  /*3e420*/  @!P4 LEA R12, R19, UR4, 0x2 ;  /* 0x00000004130ccc11 */ /* 0x000fca000f8e10ff */
[----:B------:R-:W-:Y:S01]  /*3e430*/  @!P4 STS [R12], R17 ;  /* 0x000000110c00c388 */ /* 0x000fe20000000800 */
[----:B------:R-:W-:Y:S06]  /*3e440*/  BAR.SYNC.DEFER_BLOCKING 0x0 ;  /* 0x0000000000007b1d */ /* 0x000fec0000010000 */
[----:B------:R-:W0:Y:S04]  /*3e450*/  LDS.128 R20, [UR4] ;  /* 0x00000004ff147984 */ /* 0x000e280008000c00 */
[----:B------:R-:W1:Y:S01]  /*3e460*/  LDS.128 R24, [UR4+0x10] ;  /* 0x00001004ff187984 */ /* 0x000e620008000c00 */
[----:B------:R-:W-:-:S02]  /*3e470*/  IADD3 R10, PT, PT, -R10, R17, RZ ;  /* 0x000000110a0a7210 */ /* 0x000fc40007ffe1ff */
[----:B------:R-:W-:Y:S01]  /*3e480*/  ISETP.NE.AND P4, PT, R76, RZ, PT ;  /* 0x000000ff4c00720c */ /* 0x000fe20003f85270 */
[----:B------:R-:W2:Y:S03]  /*3e490*/  LDS.128 R28, [UR4+0x20] ;  /* 0x00002004ff1c7984 */ /* 0x000ea60008000c00 */
[----:B------:R-:W-:Y:S02]  /*3e4a0*/  SEL R11, R10, RZ, P4 ;  /* 0x000000ff0a0b7207 */ /* 0x000fe40002000000 */
[----:B------:R-:W-:Y:S01]  /*3e4b0*/  ISETP.NE.AND P4, PT, R19, 0x2, PT ;  /* 0x000000021300780c */ /* 0x000fe20003f85270 */
[----:B0-----:R-:W-:-:S05]  /*3e4c0*/  IMAD.IADD R21, R20, 0x1, R21 ;  /* 0x0000000114157824 */ /* 0x001fca00078e0215 */
[----:B------:R-:W-:Y:S02]  /*3e4d0*/  SEL R20, R21, R20, !P4 ;  /* 0x0000001415147207 */ /* 0x000fe40006000000 */
[----:B------:R-:W-:Y:S02]  /*3e4e0*/  IADD3 R22, PT, PT, R22, R21, RZ ;  /* 0x0000001516167210 */ /* 0x000fe40007ffe0ff */
[----:B------:R-:W-:-:S03]  /*3e4f0*/  ISETP.NE.AND P4, PT, R19, 0x3, PT ;  /* 0x000000031300780c */ /* 0x000fc60003f85270 */
[----:B------:R-:W-:Y:S01]  /*3e500*/  IMAD.IADD R23, R23, 0x1, R22 ;  /* 0x0000000117177824 */ /* 0x000fe200078e0216 */
[----:B------:R-:W-:Y:S02]  /*3e510*/  SEL R20, R22, R20, !P4 ;  /* 0x0000001416147207 */ /* 0x000fe40006000000 */
[----:B------:R-:W-:Y:S02]  /*3e520*/  ISETP.NE.AND P4, PT, R19, 0x4, PT ;  /* 0x000000041300780c */ /* 0x000fe40003f85270 */
[C---:B-1----:R-:W-:Y:S02]  /*3e530*/  IADD3 R24, PT, PT, R23.reuse, R24, RZ ;  /* 0x0000001817187210 */ /* 0x042fe40007ffe0ff */
[----:B------:R-:W-:Y:S02]  /*3e540*/  SEL R20, R23, R20, !P4 ;  /* 0x0000001417147207 */ /* 0x000fe40006000000 */
[----:B------:R-:W-:Y:S01]  /*3e550*/  ISETP.NE.AND P4, PT, R19, 0x5, PT ;  /* 0x000000051300780c */ /* 0x000fe20003f85270 */
[----:B------:R-:W-:-:S03]  /*3e560*/  IMAD.IADD R25, R25, 0x1, R24 ;  /* 0x0000000119197824 */ /* 0x000fc600078e0218 */
[----:B------:R-:W-:Y:S02]  /*3e570*/  SEL R20, R24, R20, !P4 ;  /* 0x0000001418147207 */ /* 0x000fe40006000000 */
[----:B------:R-:W-:Y:S02]  /*3e580*/  ISETP.NE.AND P4, PT, R19, 0x6, PT ;  /* 0x000000061300780c */ /* 0x000fe40003f85270 */
[----:B------:R-:W-:Y:S02]  /*3e590*/  IADD3 R26, PT, PT, R26, R25, RZ ;  /* 0x000000191a1a7210 */ /* 0x000fe40007ffe0ff */
[----:B------:R-:W-:Y:S02]  /*3e5a0*/  SEL R20, R25, R20, !P4 ;  /* 0x0000001419147207 */ /* 0x000fe40006000000 */
[----:B------:R-:W-:Y:S01]  /*3e5b0*/  ISETP.NE.AND P4, PT, R19, 0x7, PT ;  /* 0x000000071300780c */ /* 0x000fe20003f85270 */
[----:B------:R-:W-:-:S03]  /*3e5c0*/  IMAD.IADD R27, R27, 0x1, R26 ;  /* 0x000000011b1b7824 */ /* 0x000fc600078e021a */
[----:B------:R-:W-:Y:S02]  /*3e5d0*/  SEL R20, R26, R20, !P4 ;  /* 0x000000141a147207 */ /* 0x000fe40006000000 */
[----:B------:R-:W-:Y:S02]  /*3e5e0*/  ISETP.NE.AND P4, PT, R19, 0x8, PT ;  /* 0x000000081300780c */ /* 0x000fe40003f85270 */
[C---:B--2---:R-:W-:Y:S02]  /*3e5f0*/  IADD3 R28, PT, PT, R27.reuse, R28, RZ ;  /* 0x0000001c1b1c7210 */ /* 0x044fe40007ffe0ff */
[----:B------:R-:W-:Y:S02]  /*3e600*/  SEL R20, R27, R20, !P4 ;  /* 0x000000141b147207 */ /* 0x000fe40006000000 */
[----:B------:R-:W-:Y:S01]  /*3e610*/  ISETP.NE.AND P4, PT, R19, 0x9, PT ;  /* 0x000000091300780c */ /* 0x000fe20003f85270 */
[----:B------:R-:W-:-:S03]  /*3e620*/  IMAD.IADD R29, R29, 0x1, R28 ;  /* 0x000000011d1d7824 */ /* 0x000fc600078e021c */
[----:B------:R-:W-:Y:S02]  /*3e630*/  SEL R20, R28, R20, !P4 ;  /* 0x000000141c147207 */ /* 0x000fe40006000000 */
[----:B------:R-:W-:Y:S02]  /*3e640*/  ISETP.NE.AND P4, PT, R19, 0xa, PT ;  /* 0x0000000a1300780c */ /* 0x000fe40003f85270 */
[----:B------:R-:W-:Y:S02]  /*3e650*/  IADD3 R30, PT, PT, R30, R29, RZ ;  /* 0x0000001d1e1e7210 */ /* 0x000fe40007ffe0ff */
[----:B------:R-:W-:Y:S02]  /*3e660*/  SEL R20, R29, R20, !P4 ;  /* 0x000000141d147207 */ /* 0x000fe40006000000 */
[----:B------:R-:W-:-:S04]  /*3e670*/  ISETP.NE.AND P4, PT, R19, 0xb, PT ;  /* 0x0000000b1300780c */ /* 0x000fc80003f85270 */
[----:B------:R-:W-:Y:S02]  /*3e680*/  SEL R20, R30, R20, !P4 ;  /* 0x000000141e147207 */ /* 0x000fe40006000000 */
[----:B------:R-:W-:-:S03]  /*3e690*/  ISETP.GE.U32.AND P4, PT, R8, 0x20, PT ;  /* 0x000000200800780c */ /* 0x000fc60003f86070 */
[----:B------:R-:W-:-:S05]  /*3e6a0*/  IMAD.IADD R17, R20, 0x1, R11 ;  /* 0x0000000114117824 */ /* 0x000fca00078e020b */
[----:B------:R-:W-:Y:S02]  /*3e6b0*/  SEL R26, R10, R17, !P4 ;  /* 0x000000110a1a7207 */ /* 0x000fe40006000000 */
[----:B------:R-:W-:Y:S02]  /*3e6c0*/  ISETP.GT.U32.AND P4, PT, R8, 0x1f, PT ;  /* 0x0000001f0800780c */ /* 0x000fe40003f84070 */
[----:B------:R-:W-:-:S11]  /*3e6d0*/  IADD3 R11, PT, PT, R31, R30, RZ ;  /* 0x0000001e1f0b7210 */ /* 0x000fd60007ffe0ff */
[----:B------:R-:W-:Y:S05]  /*3e6e0*/  @P4 BRA `(.L_x_698) ;  /* 0x0000000800644947 */ /* 0x000fea0003800000 */
[----:B------:R-:W0:Y:S01]  /*3e6f0*/  S2R R10, SR_CTAID.Y ;  /* 0x00000000000a7919 */ /* 0x000e220000002600 */
[----:B------:R-:W0:Y:S01]  /*3e700*/  S2UR UR5, SR_CTAID.X ;  /* 0x00000000000579c3 */ /* 0x000e220000002500 */
[----:B------:R-:W-:Y:S02]  /*3e710*/  ISETP.NE.AND P4, PT, R8, RZ, PT ;  /* 0x000000ff0800720c */ /* 0x000fe40003f85270 */
[----:B------:R-:W-:-:S05]  /*3e720*/  LOP3.LUT R20, RZ, R8, RZ, 0x33, !PT ;  /* 0x00000008ff147212 */ /* 0x000fca00078e33ff */
[----:B------:R-:W0:Y:S06]  /*3e730*/  LDC R17, c[0x0][0x374] ;  /* 0x0000dd00ff117b82 */ /* 0x000e2c0000000800 */
[----:B------:R1:W-:Y:S02]  /*3e740*/  @!P4 STS [UR4+0x4c], R11 ;  /* 0x00004c0bff00c988 */ /* 0x0003e40008000804 */
[----:B------:R-:W2:Y:S08]  /*3e750*/  LDC.64 R18, c[0x0][0x3a0] ;  /* 0x0000e800ff127b82 */ /* 0x000eb00000000a00 */
[----:B------:R-:W3:Y:S01]  /*3e760*/  LDC R22, c[0x0][0x370] ;  /* 0x0000dc00ff167b82 */ /* 0x000ee20000000800 */
[----:B0-----:R-:W-:-:S02]  /*3e770*/  IMAD R17, R17, UR5, R10 ;  /* 0x0000000511117c24 */ /* 0x001fc4000f8e020a */
[----:B------:R-:W-:Y:S02]  /*3e780*/  @!P4 IMAD.MOV.U32 R10, RZ, RZ, 0x64 ;  /* 0x00000064ff0ac424 */ /* 0x000fe400078e00ff */
[C---:B--2---:R-:W-:Y:S01]  /*3e790*/  IMAD.WIDE R12, R17.reuse, 0x8, R18 ;  /* 0x00000008110c7825 */ /* 0x044fe200078e0212 */
[----:B------:R-:W-:-:S04]  /*3e7a0*/  IADD3 R17, PT, PT, R17, R20, RZ ;  /* 0x0000001411117210 */ /* 0x000fc80007ffe0ff */
[----:B------:R1:W-:Y:S01]  /*3e7b0*/  @!P4 ST.E.64.STRONG.GPU desc[UR12][R12.64+0x100], R10 ;  /* 0x0001000a0c00c985 */ /* 0x0003e2000c10fb0c */
[----:B---3--:R-:W-:-:S13]  /*3e7c0*/  ISETP.GT.U32.AND P4, PT, R22, 0x1f3, PT ;  /* 0x000001f31600780c */ /* 0x008fda0003f84070 */
[----:B-1----:R-:W-:Y:S05]  /*3e7d0*/  @P4 BRA `(.L_x_699) ;  /* 0x0000000000084947 */ /* 0x002fea0003800000 */
[----:B------:R0:W-:Y:S06]  /*3e7e0*/  MEMBAR.SC.CTA ;  /* 0x0000000000007992 */ /* 0x0001ec0000000000 */
[----:B0-----:R-:W-:Y:S05]  /*3e7f0*/  BRA `(.L_x_700) ;  /* 0x0000000000087947 */ /* 0x001fea0003800000 */
.L_x_699:
[----:B------:R-:W-:Y:S05]  /*3e800*/  NANOSLEEP 0x474 ;  /* 0x000004740000795d */ /* 0x000fea0003800000 */
[----:B------:R-:W-:Y:S01]  /*3e810*/  NOP ;  /* 0x0000000000007918 */ /* 0x000fe20000000000 */
.L_x_700:
[----:B------:R-:W-:-:S05]  /*3e820*/  IMAD.WIDE R18, R17, 0x8, R18 ;  /* 0x0000000811127825 */ /* 0x000fca00078e0212 */
[----:B------:R-:W2:Y:S01]  /*3e830*/  LD.E.64.STRONG.GPU R20, desc[UR12][R18.64+0x100] ;  /* 0x0001000c12147980 */ /* 0x000ea2000c10fb00 */
[----:B------:R-:W-:Y:S01]  /*3e840*/  UMOV UR5, 0xffffffff ;  /* 0xffffffff00057882 */ /* 0x000fe20000000000 */
[----:B--2---:R-:W-:Y:S02]  /*3e850*/  ISETP.NE.AND P5, PT, R20, 0x63, PT ;  /* 0x000000631400780c */ /* 0x004fe40003fa5270 */
[----:B------:R-:W-:Y:S11]  /*3e860*/  BRA.DIV UR5, `(.L_x_701) ;  /* 0x0000048a052c7947 */ /* 0x000ff6000b800000 */
[----:B------:R-:W-:-:S13]  /*3e870*/  VOTE.ANY P5, !P5 ;  /* 0x0000000000ff7806 */ /* 0x000fda00068a0100 */
.L_x_1558:
[----:B------:R-:W-:Y:S05]  /*3e880*/  @!P5 BRA `(.L_x_702) ;  /* 0x000000000030d947 */ /* 0x000fea0003800000 */
.L_x_706:
[----:B------:R-:W-:Y:S05]  /*3e890*/  YIELD ;  /* 0x0000000000007946 */ /* 0x000fea0003800000 */
[----:B------:R-:W-:Y:S05]  /*3e8a0*/  @P4 BRA `(.L_x_703) ;  /* 0x0000000000084947 */ /* 0x000fea0003800000 */
[----:B------:R0:W-:Y:S06]  /*3e8b0*/  MEMBAR.SC.CTA ;  /* 0x0000000000007992 */ /* 0x0001ec0000000000 */
[----:B0-----:R-:W-:Y:S05]  /*3e8c0*/  BRA `(.L_x_704) ;  /* 0x0000000000087947 */ /* 0x001fea0003800000 */
.L_x_703:
[----:B------:R-:W-:Y:S05]  /*3e8d0*/  NANOSLEEP 0x17c ;  /* 0x0000017c0000795d */ /* 0x000fea0003800000 */
[----:B------:R-:W-:Y:S01]  /*3e8e0*/  NOP ;  /* 0x0000000000007918 */ /* 0x000fe20000000000 */
.L_x_704:
[----:B------:R-:W2:Y:S01]  /*3e8f0*/  LD.E.64.STRONG.GPU R20, desc[UR12][R18.64+0x100] ;  /* 0x0001000c12147980 */ /* 0x000ea2000c10fb00 */
[----:B------:R-:W-:Y:S01]  /*3e900*/  UMOV UR5, 0xffffffff ;  /* 0xffffffff00057882 */ /* 0x000fe20000000000 */
[----:B--2---:R-:W-:Y:S02]  /*3e910*/  ISETP.NE.AND P5, PT, R20, 0x63, PT ;  /* 0x000000631400780c */ /* 0x004fe40003fa5270 */
[----:B------:R-:W-:Y:S11]  /*3e920*/  BRA.DIV UR5, `(.L_x_705) ;  /* 0x0000048a051c7947 */ /* 0x000ff6000b800000 */
[----:B------:R-:W-:-:S13]  /*3e930*/  VOTE.ANY P5, !P5 ;  /* 0x0000000000ff7806 */ /* 0x000fda00068a0100 */
.L_x_1561:
[----:B------:R-:W-:Y:S05]  /*3e940*/  @P5 BRA `(.L_x_706) ;  /* 0xfffffffc00d05947 */ /* 0x000fea000383ffff */
.L_x_702:
[----:B------:R-:W-:Y:S01]  /*3e950*/  UMOV UR5, 0xffffffff ;  /* 0xffffffff00057882 */ /* 0x000fe20000000000 */
[----:B------:R-:W-:Y:S02]  /*3e960*/  ISETP.NE.AND P4, PT, R20, 0x65, PT ;  /* 0x000000651400780c */ /* 0x000fe40003f85270 */
[----:B------:R-:W-:Y:S11]  /*3e970*/  BRA.DIV UR5, `(.L_x_707) ;  /* 0x0000048a05287947 */ /* 0x000ff6000b800000 */
[----:B------:R-:W0:Y:S01]  /*3e980*/  S2R R33, SR_GEMASK ;  /* 0x0000000000217919 */ /* 0x000e220000003c00 */
[----:B------:R-:W-:Y:S01]  /*3e990*/  VOTE.ANY R10, PT, !P4 ;  /* 0x00000000000a7806 */ /* 0x000fe200060e0100 */
[----:B------:R-:W1:Y:S01]  /*3e9a0*/  LDC.64 R36, c[0x0][0x3a0] ;  /* 0x0000e800ff247b82 */ /* 0x000e620000000a00 */
[----:B------:R-:W2:Y:S02]  /*3e9b0*/  S2R R28, SR_LANEID ;  /* 0x00000000001c7919 */ /* 0x000ea40000000000 */
[----:B0-----:R-:W-:Y:S01]  /*3e9c0*/  LOP3.LUT R10, R10, 0x80000000, R33, 0xec, !PT ;  /* 0x800000000a0a7812 */ /* 0x001fe200078eec21 */
[----:B--2---:R-:W-:-:S04]  /*3e9d0*/  VIADD R25, R28, 0x2 ;  /* 0x000000021c197836 */ /* 0x004fc80000000000 */
[----:B------:R-:W-:Y:S02]  /*3e9e0*/  VIADD R19, R10, 0xffffffff ;  /* 0xffffffff0a137836 */ /* 0x000fe40000000000 */
[----:B------:R-:W-:-:S03]  /*3e9f0*/  VIADD R29, R28, 0x4 ;  /* 0x000000041c1d7836 */ /* 0x000fc60000000000 */
[----:B------:R-:W-:-:S04]  /*3ea00*/  LOP3.LUT R19, R10, R19, RZ, 0xc, !PT ;  /* 0x000000130a137212 */ /* 0x000fc800078e0cff */
[----:B------:R-:W0:Y:S02]  /*3ea10*/  POPC R10, R19 ;  /* 0x00000013000a7309 */ /* 0x000e240000000000 */
[----:B0-----:R-:W0:Y:S01]  /*3ea20*/  SHFL.DOWN PT, R18, R21, 0x1, R10 ;  /* 0x0820000015127989 */ /* 0x001e2200000e000a */
[----:B------:R-:W-:-:S04]  /*3ea30*/  ISETP.GE.AND P4, PT, R28, R10, PT ;  /* 0x0000000a1c00720c */ /* 0x000fc80003f86270 */
[----:B0-----:R-:W-:Y:S02]  /*3ea40*/  SEL R18, R18, RZ, !P4 ;  /* 0x000000ff12127207 */ /* 0x001fe40006000000 */
[----:B------:R-:W-:Y:S02]  /*3ea50*/  ISETP.GT.AND P4, PT, R25, R10, PT ;  /* 0x0000000a1900720c */ /* 0x000fe40003f84270 */
[----:B------:R-:W-:Y:S01]  /*3ea60*/  IADD3 R23, PT, PT, R18, R21, RZ ;  /* 0x0000001512177210 */ /* 0x000fe20007ffe0ff */
[----:B------:R-:W-:-:S04]  /*3ea70*/  VIADD R21, R28, 0x8 ;  /* 0x000000081c157836 */ /* 0x000fc80000000000 */
[----:B------:R-:W0:Y:S02]  /*3ea80*/  SHFL.DOWN PT, R18, R23, 0x2, R10 ;  /* 0x0840000017127989 */ /* 0x000e2400000e000a */
[----:B0-----:R-:W-:Y:S02]  /*3ea90*/  SEL R18, R18, RZ, !P4 ;  /* 0x000000ff12127207 */ /* 0x001fe40006000000 */
[----:B------:R-:W-:Y:S02]  /*3eaa0*/  ISETP.GT.AND P4, PT, R29, R10, PT ;  /* 0x0000000a1d00720c */ /* 0x000fe40003f84270 */
[----:B------:R-:W-:-:S05]  /*3eab0*/  IADD3 R27, PT, PT, R23, R18, RZ ;  /* 0x00000012171b7210 */ /* 0x000fca0007ffe0ff */
[----:B------:R-:W0:Y:S02]  /*3eac0*/  SHFL.DOWN PT, R18, R27, 0x4, R10 ;  /* 0x088000001b127989 */ /* 0x000e2400000e000a */
[----:B0-----:R-:W-:Y:S02]  /*3ead0*/  SEL R18, R18, RZ, !P4 ;  /* 0x000000ff12127207 */ /* 0x001fe40006000000 */
[----:B------:R-:W-:Y:S02]  /*3eae0*/  ISETP.GT.AND P4, PT, R21, R10, PT ;  /* 0x0000000a1500720c */ /* 0x000fe40003f84270 */
[----:B------:R-:W-:Y:S02]  /*3eaf0*/  IADD3 R19, PT, PT, R27, R18, RZ ;  /* 0x000000121b137210 */ /* 0x000fe40007ffe0ff */
[----:B------:R-:W-:-:S03]  /*3eb00*/  IADD3 R27, PT, PT, R28, 0x10, RZ ;  /* 0x000000101c1b7810 */ /* 0x000fc60007ffe0ff */
[----:B------:R-:W0:Y:S02]  /*3eb10*/  SHFL.DOWN PT, R18, R19, 0x8, R10 ;  /* 0x0900000013127989 */ /* 0x000e2400000e000a */
[----:B0-----:R-:W-:Y:S02]  /*3eb20*/  SEL R18, R18, RZ, !P4 ;  /* 0x000000ff12127207 */ /* 0x001fe40006000000 */
[----:B-1----:R-:W-:-:S03]  /*3eb30*/  IADD3 R24, P4, PT, R36, 0x100, RZ ;  /* 0x0000010024187810 */ /* 0x002fc60007f9e0ff */
[----:B------:R-:W-:Y:S01]  /*3eb40*/  IMAD.IADD R23, R19, 0x1, R18 ;  /* 0x0000000113177824 */ /* 0x000fe200078e0212 */
[----:B------:R-:W-:Y:S02]  /*3eb50*/  IADD3.X R37, PT, PT, RZ, R37, RZ, P4, !PT ;  /* 0x00000025ff257210 */ /* 0x000fe400027fe4ff */
[----:B------:R-:W-:Y:S02]  /*3eb60*/  ISETP.GT.AND P4, PT, R27, R10, PT ;  /* 0x0000000a1b00720c */ /* 0x000fe40003f84270 */
[----:B------:R-:W0:Y:S02]  /*3eb70*/  SHFL.DOWN PT, R18, R23, 0x10, R10 ;  /* 0x0a00000017127989 */ /* 0x000e2400000e000a */
[----:B0-----:R-:W-:Y:S02]  /*3eb80*/  SEL R18, R18, RZ, !P4 ;  /* 0x000000ff12127207 */ /* 0x001fe40006000000 */
[----:B------:R-:W-:-:S03]  /*3eb90*/  ISETP.NE.AND P4, PT, R20, 0x65, PT ;  /* 0x000000651400780c */ /* 0x000fc60003f85270 */
[----:B------:R-:W-:-:S10]  /*3eba0*/  IMAD.IADD R20, R23, 0x1, R18 ;  /* 0x0000000117147824 */ /* 0x000fd400078e0212 */
[----:B------:R-:W-:-:S13]  /*3ebb0*/  VOTE.ALL P4, P4 ;  /* 0x0000000000ff7806 */ /* 0x000fda0002080000 */
.L_x_1570:
[----:B------:R-:W-:Y:S05]  /*3ebc0*/  @!P4 BRA `(.L_x_708) ;  /* 0x0000000000e8c947 */ /* 0x000fea0003800000 */
.L_x_716:
[----:B------:R-:W-:Y:S01]  /*3ebd0*/  MOV R18, R24 ;  /* 0x0000001800127202 */ /* 0x000fe20000000f00 */
[----:B------:R-:W-:-:S04]  /*3ebe0*/  IMAD.MOV.U32 R19, RZ, RZ, R37 ;  /* 0x000000ffff137224 */ /* 0x000fc800078e0025 */
[----:B------:R-:W-:-:S05]  /*3ebf0*/  IMAD.WIDE R30, R17, 0x8, R18 ;  /* 0x00000008111e7825 */ /* 0x000fca00078e0212 */
[----:B------:R-:W2:Y:S01]  /*3ec00*/  LD.E.64.STRONG.GPU R34, desc[UR12][R30.64+-0x100] ;  /* 0xffff000c1e227980 */ /* 0x000ea2000c10fb00 */
[----:B------:R-:W-:Y:S05]  /*3ec10*/  YIELD ;  /* 0x0000000000007946 */ /* 0x000fea0003800000 */
[----:B------:R-:W-:Y:S01]  /*3ec20*/  UMOV UR5, 0xffffffff ;  /* 0xffffffff00057882 */ /* 0x000fe20000000000 */
[----:B--2---:R-:W-:Y:S02]  /*3ec30*/  ISETP.NE.AND P5, PT, R34, 0x63, PT ;  /* 0x000000632200780c */ /* 0x004fe40003fa5270 */
[----:B------:R-:W-:Y:S11]  /*3ec40*/  BRA.DIV UR5, `(.L_x_709) ;  /* 0x0000048a05987947 */ /* 0x000ff6000b800000 */
[----:B------:R-:W-:-:S13]  /*3ec50*/  VOTE.ANY P5, !P5 ;  /* 0x0000000000ff7806 */ /* 0x000fda00068a0100 */
.L_x_1573:
[----:B------:R-:W-:Y:S05]  /*3ec60*/  @!P5 BRA `(.L_x_710) ;  /* 0x00000000003cd947 */ /* 0x000fea0003800000 */
[----:B------:R-:W-:-:S13]  /*3ec70*/  ISETP.GT.U32.AND P4, PT, R22, 0x1f3, PT ;  /* 0x000001f31600780c */ /* 0x000fda0003f84070 */
.L_x_714:
[----:B------:R-:W-:Y:S05]  /*3ec80*/  YIELD ;  /* 0x0000000000007946 */ /* 0x000fea0003800000 */
[----:B------:R-:W-:Y:S05]  /*3ec90*/  @P4 BRA `(.L_x_711) ;  /* 0x0000000000084947 */ /* 0x000fea0003800000 */
[----:B------:R0:W-:Y:S06]  /*3eca0*/  MEMBAR.SC.CTA ;  /* 0x0000000000007992 */ /* 0x0001ec0000000000 */
[----:B0-----:R-:W-:Y:S05]  /*3ecb0*/  BRA `(.L_x_712) ;  /* 0x0000000000087947 */ /* 0x001fea0003800000 */
.L_x_711:
[----:B------:R-:W-:Y:S05]  /*3ecc0*/  NANOSLEEP 0x17c ;  /* 0x0000017c0000795d */ /* 0x000fea0003800000 */
[----:B------:R-:W-:Y:S01]  /*3ecd0*/  NOP ;  /* 0x0000000000007918 */ /* 0x000fe20000000000 */
.L_x_712:
[----:B------:R-:W2:Y:S01]  /*3ece0*/  LD.E.64.STRONG.GPU R18, desc[UR12][R30.64+-0x100] ;  /* 0xffff000c1e127980 */ /* 0x000ea2000c10fb00 */
[----:B------:R-:W-:Y:S01]  /*3ecf0*/  UMOV UR5, 0xffffffff ;  /* 0xffffffff00057882 */ /* 0x000fe20000000000 */
[----:B--2---:R-:W-:Y:S02]  /*3ed00*/  ISETP.NE.AND P5, PT, R18, 0x63, PT ;  /* 0x000000631200780c */ /* 0x004fe40003fa5270 */
[----:B------:R-:W-:Y:S11]  /*3ed10*/  BRA.DIV UR5, `(.L_x_713) ;  /* 0x0000048a05847947 */ /* 0x000ff6000b800000 */
[----:B------:R-:W-:-:S13]  /*3ed20*/  VOTE.ANY P5, !P5 ;  /* 0x0000000000ff7806 */ /* 0x000fda00068a0100 */
.L_x_1576:
[----:B------:R-:W-:Y:S05]  /*3ed30*/  @P5 BRA `(.L_x_714) ;  /* 0xfffffffc00d05947 */ /* 0x000fea000383ffff */
[----:B------:R-:W-:Y:S01]  /*3ed40*/  MOV R34, R18 ;  /* 0x0000001200227202 */ /* 0x000fe20000000f00 */
[----:B------:R-:W-:-:S07]  /*3ed50*/  IMAD.MOV.U32 R35, RZ, RZ, R19 ;  /* 0x000000ffff237224 */ /* 0x000fce00078e0013 */
.L_x_710:
[----:B------:R-:W-:Y:S01]  /*3ed60*/  UMOV UR5, 0xffffffff ;  /* 0xffffffff00057882 */ /* 0x000fe20000000000 */
[----:B------:R-:W-:Y:S02]  /*3ed70*/  ISETP.NE.AND P4, PT, R34, 0x65, PT ;  /* 0x000000652200780c */ /* 0x000fe40003f85270 */
[----:B------:R-:W-:Y:S11]  /*3ed80*/  BRA.DIV UR5, `(.L_x_715) ;  /* 0x0000048a05887947 */ /* 0x000ff6000b800000 */
[----:B------:R-:W-:Y:S01]  /*3ed90*/  VOTE.ANY R10, PT, !P4 ;  /* 0x00000000000a7806 */ /* 0x000fe200060e0100 */
[----:B------:R-:W0:Y:S01]  /*3eda0*/  S2R R23, SR_LANEID ;  /* 0x0000000000177919 */ /* 0x000e220000000000 */
[----:B------:R-:W-:Y:S02]  /*3edb0*/  VIADD R17, R17, 0xffffffe0 ;  /* 0xffffffe011117836 */ /* 0x000fe40000000000 */
[----:B------:R-:W-:-:S04]  /*3edc0*/  LOP3.LUT R10, R10, 0x80000000, R33, 0xec, !PT ;  /* 0x800000000a0a7812 */ /* 0x000fc800078eec21 */
[----:B------:R-:W-:-:S04]  /*3edd0*/  IADD3 R19, PT, PT, R10, -0x1, RZ ;  /* 0xffffffff0a137810 */ /* 0x000fc80007ffe0ff */
[----:B------:R-:W-:-:S04]  /*3ede0*/  LOP3.LUT R19, R10, R19, RZ, 0xc, !PT ;  /* 0x000000130a137212 */ /* 0x000fc800078e0cff */
[----:B------:R-:W1:Y:S02]  /*3edf0*/  POPC R10, R19 ;  /* 0x00000013000a7309 */ /* 0x000e640000000000 */
[----:B-1----:R-:W1:Y:S01]  /*3ee00*/  SHFL.DOWN PT, R18, R35, 0x1, R10 ;  /* 0x0820000023127989 */ /* 0x002e6200000e000a */
[----:B0-----:R-:W-:-:S04]  /*3ee10*/  ISETP.GE.AND P4, PT, R23, R10, PT ;  /* 0x0000000a1700720c */ /* 0x001fc80003f86270 */
[----:B-1----:R-:W-:Y:S02]  /*3ee20*/  SEL R18, R18, RZ, !P4 ;  /* 0x000000ff12127207 */ /* 0x002fe40006000000 */
[----:B------:R-:W-:-:S03]  /*3ee30*/  ISETP.GT.AND P4, PT, R25, R10, PT ;  /* 0x0000000a1900720c */ /* 0x000fc60003f84270 */
[----:B------:R-:W-:-:S05]  /*3ee40*/  IMAD.IADD R23, R18, 0x1, R35 ;  /* 0x0000000112177824 */ /* 0x000fca00078e0223 */
[----:B------:R-:W0:Y:S02]  /*3ee50*/  SHFL.DOWN PT, R18, R23, 0x2, R10 ;  /* 0x0840000017127989 */ /* 0x000e2400000e000a */
[----:B0-----:R-:W-:Y:S02]  /*3ee60*/  SEL R18, R18, RZ, !P4 ;  /* 0x000000ff12127207 */ /* 0x001fe40006000000 */
[----:B------:R-:W-:Y:S02]  /*3ee70*/  ISETP.GT.AND P4, PT, R29, R10, PT ;  /* 0x0000000a1d00720c */ /* 0x000fe40003f84270 */
[----:B------:R-:W-:-:S05]  /*3ee80*/  IADD3 R31, PT, PT, R23, R18, RZ ;  /* 0x00000012171f7210 */ /* 0x000fca0007ffe0ff */
[----:B------:R-:W0:Y:S02]  /*3ee90*/  SHFL.DOWN PT, R18, R31, 0x4, R10 ;  /* 0x088000001f127989 */ /* 0x000e2400000e000a */
[----:B0-----:R-:W-:Y:S02]  /*3eea0*/  SEL R18, R18, RZ, !P4 ;  /* 0x000000ff12127207 */ /* 0x001fe40006000000 */
        /* <DEDUP_REMOVED lines=8> */
[----:B------:R-:W-:Y:S02]  /*3ef30*/  ISETP.NE.AND P4, PT, R34, 0x65, PT ;  /* 0x000000652200780c */ /* 0x000fe40003f85270 */
[----:B------:R-:W-:-:S11]  /*3ef40*/  IADD3 R20, PT, PT, R23, R18, R20 ;  /* 0x0000001217147210 */ /* 0x000fd60007ffe014 */
[----:B------:R-:W-:-:S13]  /*3ef50*/  VOTE.ALL P4, P4 ;  /* 0x0000000000ff7806 */ /* 0x000fda0002080000 */
.L_x_1585:
[----:B------:R-:W-:Y:S05]  /*3ef60*/  @P4 BRA `(.L_x_716) ;  /* 0xfffffffc00184947 */ /* 0x000fea000383ffff */
.L_x_708:
[----:B------:R-:W-:Y:S01]  /*3ef70*/  ISETP.NE.AND P4, PT, R8, RZ, PT ;  /* 0x000000ff0800720c */ /* 0x000fe20003f85270 */
[----:B------:R-:W0:-:S12]  /*3ef80*/  S2R R19, SR_LANEID ;  /* 0x0000000000137919 */ /* 0x000e180000000000 */
[----:B------:R-:W1:Y:S01]  /*3ef90*/  @!P4 S2R R18, SR_CgaCtaId ;  /* 0x000000000012c919 */ /* 0x000e620000008800 */
[----:B------:R-:W-:Y:S01]  /*3efa0*/  @!P4 MOV R17, 0x400 ;  /* 0x000004000011c802 */ /* 0x000fe20000000f00 */
[----:B------:R-:W-:Y:S01]  /*3efb0*/  @!P4 IMAD.MOV.U32 R10, RZ, RZ, 0x65 ;  /* 0x00000065ff0ac424 */ /* 0x000fe200078e00ff */
[----:B------:R-:W-:-:S05]  /*3efc0*/  @!P4 IADD3 R11, PT, PT, R11, R20, RZ ;  /* 0x000000140b0bc210 */ /* 0x000fca0007ffe0ff */
[----:B------:R2:W-:Y:S01]  /*3efd0*/  @!P4 ST.E.64.STRONG.GPU desc[UR12][R12.64+0x100], R10 ;  /* 0x0001000a0c00c985 */ /* 0x0005e2000c10fb0c */
[----:B-1----:R-:W-:-:S05]  /*3efe0*/  @!P4 LEA R18, R18, R17, 0x18 ;  /* 0x000000111212c211 */ /* 0x002fca00078ec0ff */
[----:B------:R2:W-:Y:S04]  /*3eff0*/  @!P4 STS [R18+0x48], R11 ;  /* 0x0000480b1200c388 */ /* 0x0005e80000000800 */
[----:B------:R2:W-:Y:S01]  /*3f000*/  @!P4 STS [R18+0x44], R20 ;  /* 0x000044141200c388 */ /* 0x0005e20000000800 */
[----:B0-----:R-:W-:-:S13]  /*3f010*/  ISETP.NE.AND P4, PT, R19, RZ, PT ;  /* 0x000000ff1300720c */ /* 0x001fda0003f85270 */
[----:B------:R-:W0:Y:S01]  /*3f020*/  @!P4 S2R R22, SR_CgaCtaId ;  /* 0x000000000016c919 */ /* 0x000e220000008800 */
[----:B------:R-:W-:-:S04]  /*3f030*/  @!P4 MOV R17, 0x400 ;  /* 0x000004000011c802 */ /* 0x000fc80000000f00 */
[----:B0-----:R-:W-:Y:S02]  /*3f040*/  @!P4 LEA R19, R22, R17, 0x18 ;  /* 0x000000111613c211 */ /* 0x001fe400078ec0ff */
[----:B------:R-:W-:Y:S01]  /*3f050*/  MOV R17, R26 ;  /* 0x0000001a00117202 */ /* 0x000fe20000000f00 */
[----:B------:R-:W-:Y:S02]  /*3f060*/  @!P4 IMAD.MOV.U32 R17, RZ, RZ, R20 ;  /* 0x000000ffff11c224 */ /* 0x000fe400078e0014 */
[----:B------:R2:W-:Y:S05]  /*3f070*/  @!P4 STS [R19+0x3c], R20 ;  /* 0x00003c141300c388 */ /* 0x0005ea0000000800 */
.L_x_698:
[----:B------:R-:W-:Y:S05]  /*3f080*/  WARPSYNC.ALL ;  /* 0x0000000000007948 */ /* 0x000fea0003800000 */
[----:B------:R-:W0:Y:S08]  /*3f090*/  S2UR UR5, SR_CgaCtaId ;  /* 0x00000000000579c3 */ /* 0x000e300000008800 */
[----:B------:R-:W-:Y:S01]  /*3f0a0*/  BAR.SYNC.DEFER_BLOCKING 0x0 ;  /* 0x0000000000007b1d */ /* 0x000fe20000010000 */
[----:B------:R-:W-:-:S05]  /*3f0b0*/  ISETP.NE.AND P4, PT, R8, RZ, PT ;  /* 0x000000ff0800720c */ /* 0x000fca0003f85270 */
[----:B------:R-:W-:Y:S02]  /*3f0c0*/  UMOV UR4, 0x400 ;  /* 0x0000040000047882 */ /* 0x000fe40000000000 */
[----:B0-----:R-:W-:-:S09]  /*3f0d0*/  ULEA UR4, UR5, UR4, 0x18 ;  /* 0x0000000405047291 */ /* 0x001fd2000f8ec0ff */
[----:B--2---:R-:W0:Y:S04]  /*3f0e0*/  LDS R10, [UR4+0x3c] ;  /* 0x00003c04ff0a7984 */ /* 0x004e280008000800 */
[----:B------:R-:W1:Y:S04]  /*3f0f0*/  LDS R19, [UR4+0x4c] ;  /* 0x00004c04ff137984 */ /* 0x000e680008000800 */
[----:B------:R-:W2:Y:S01]  /*3f100*/  LDS R11, [UR4+0x44] ;  /* 0x00004404ff0b7984 */ /* 0x000ea20008000800 */
[----:B0-----:R-:W-:Y:S02]  /*3f110*/  SEL R10, R10, RZ, P4 ;  /* 0x000000ff0a0a7207 */ /* 0x001fe40002000000 */
[----:B-1----:R-:W-:-:S02]  /*3f120*/  ISETP.GT.AND P4, PT, R19, 0x180, PT ;  /* 0x000001801300780c */ /* 0x002fc40003f84270 */
[----:B------:R-:W-:-:S04]  /*3f130*/  IADD3 R17, PT, PT, R10, R17, RZ ;  /* 0x000000110a117210 */ /* 0x000fc80007ffe0ff */
[-C--:B------:R-:W-:Y:S01]  /*3f140*/  IADD3 R21, PT, PT, R3, R17.reuse, RZ ;  /* 0x0000001103157210 */ /* 0x080fe20007ffe0ff */
[--C-:B------:R-:W-:Y:S01]  /*3f150*/  IMAD.IADD R13, R2, 0x1, R17.reuse ;  /* 0x00000001020d7824 */ /* 0x100fe200078e0211 */
[-C--:B------:R-:W-:Y:S01]  /*3f160*/  IADD3 R5, PT, PT, R5, R17.reuse, RZ ;  /* 0x0000001105057210 */ /* 0x080fe20007ffe0ff */
[--C-:B------:R-:W-:Y:S01]  /*3f170*/  IMAD.IADD R23, R4, 0x1, R17.reuse ;  /* 0x0000000104177824 */ /* 0x100fe200078e0211 */
[-C--:B------:R-:W-:Y:S01]  /*3f180*/  IADD3 R7, PT, PT, R7, R17.reuse, RZ ;  /* 0x0000001107077210 */ /* 0x080fe20007ffe0ff */
[--C-:B------:R-:W-:Y:S01]  /*3f190*/  IMAD.IADD R25, R6, 0x1, R17.reuse ;  /* 0x0000000106197824 */ /* 0x100fe200078e0211 */
[-C--:B------:R-:W-:Y:S01]  /*3f1a0*/  IADD3 R15, PT, PT, R15, R17.reuse, RZ ;  /* 0x000000110f0f7210 */ /* 0x080fe20007ffe0ff */
[--C-:B------:R-:W-:Y:S01]  /*3f1b0*/  IMAD.IADD R27, R14, 0x1, R17.reuse ;  /* 0x000000010e1b7824 */ /* 0x100fe200078e0211 */
[----:B------:R-:W-:Y:S01]  /*3f1c0*/  IADD3 R29, PT, PT, R16, R17, RZ ;  /* 0x00000011101d7210 */ /* 0x000fe20007ffe0ff */
[----:B------:R-:W-:Y:S01]  /*3f1d0*/  IMAD.IADD R9, R9, 0x1, R17 ;  /* 0x0000000109097824 */ /* 0x000fe200078e0211 */
[----:B--2---:R-:W-:Y:S06]  /*3f1e0*/  @P4 BRA `(.L_x_717) ;  /* 0x0000000800ac4947 */ /* 0x004fec0003800000 */
[----:B------:R-:W-:Y:S01]  /*3f1f0*/  LOP3.LUT P5, RZ, R0, 0x2, RZ, 0xc0, !PT ;  /* 0x0000000200ff7812 */ /* 0x000fe200078ac0ff */
[----:B------:R-:W0:Y:S01]  /*3f200*/  LDCU.U8 UR4, c[0x0][0x3d8] ;  /* 0x00007b00ff0477ac */ /* 0x000e220008000000 */
[----:B------:R-:W-:Y:S11]  /*3f210*/  BSSY.RECONVERGENT B0, `(.L_x_718) ;  /* 0x000000e000007945 */ /* 0x000ff60003800200 */
[----:B------:R-:W-:Y:S05]  /*3f220*/  @!P5 BRA `(.L_x_719) ;  /* 0x000000000030d947 */ /* 0x000fea0003800000 */
[----:B0-----:R-:W-:Y:S01]  /*3f230*/  UISETP.NE.AND UP0, UPT, UR4, URZ, UPT ;  /* 0x000000ff0400728c */ /* 0x001fe2000bf05270 */
[----:B------:R-:W-:-:S08]  /*3f240*/  CS2R R2, SRZ ;  /* 0x0000000000027805 */ /* 0x000fd0000001ff00 */
[----:B------:R-:W-:Y:S05]  /*3f250*/  BRA.U UP0, `(.L_x_720) ;  /* 0x0000000100087547 */ /* 0x000fea000b800000 */
[----:B------:R-:W0:Y:S02]  /*3f260*/  LDC.64 R2, c[0x0][0x3f0] ;  /* 0x0000fc00ff027b82 */ /* 0x000e240000000a00 */
[----:B0-----:R-:W5:Y:S02]  /*3f270*/  LDG.E.64 R2, desc[UR12][R2.64] ;  /* 0x0000000c02027981 */ /* 0x001f64000c1e1b00 */
.L_x_720:
[----:B------:R-:W2:Y:S01]  /*3f280*/  LDL.LU.64 R10, [R1+0x1d0] ;  /* 0x0001d000010a7983 */ /* 0x000ea20000300a00 */
[----:B------:R-:W0:Y:S01]  /*3f290*/  LDCU.64 UR6, c[0x0][0x390] ;  /* 0x00007200ff0677ac */ /* 0x000e220008000a00 */
[----:B-----5:R-:W-:-:S04]  /*3f2a0*/  IADD3 R4, P4, PT, R17, R2, RZ ;  /* 0x0000000211047210 */ /* 0x020fc80007f9e0ff */
[----:B------:R-:W-:Y:S02]  /*3f2b0*/  LEA.HI.X.SX32 R3, R17, R3, 0x1, P4 ;  /* 0x0000000311037211 */ /* 0x000fe400020f0eff */
[----:B0-----:R-:W-:-:S04]  /*3f2c0*/  LEA R2, P4, R4, UR6, 0x3 ;  /* 0x0000000604027c11 */ /* 0x001fc8000f8818ff */
[----:B------:R-:W-:-:S05]  /*3f2d0*/  LEA.HI.X R3, R4, UR7, R3, 0x3, P4 ;  /* 0x0000000704037c11 */ /* 0x000fca000a0f1c03 */
[----:B--2---:R1:W-:Y:S04]  /*3f2e0*/  STG.E.64 desc[UR12][R2.64], R10 ;  /* 0x0000000a02007986 */ /* 0x0043e8000c101b0c */
.L_x_719:
[----:B0-----:R-:W-:Y:S05]  /*3f2f0*/  BSYNC.RECONVERGENT B0 ;  /* 0x0000000000007941 */ /* 0x001fea0003800200 */
.L_x_718:
        /* <DEDUP_REMOVED lines=8> */
.L_x_723:
[----:B------:R-:W2:Y:S01]  /*3f380*/  LDL.LU.64 R10, [R1+0x1c8] ;  /* 0x0001c800010a7983 */ /* 0x000ea20000300a00 */
[----:B------:R-:W0:Y:S01]  /*3f390*/  LDCU.64 UR6, c[0x0][0x390] ;  /* 0x00007200ff0677ac */ /* 0x000e220008000a00 */
[----:B-----5:R-:W-:-:S04]  /*3f3a0*/  IADD3 R4, P4, PT, R13, R2, RZ ;  /* 0x000000020d047210 */ /* 0x020fc80007f9e0ff */
[----:B------:R-:W-:Y:S02]  /*3f3b0*/  LEA.HI.X.SX32 R3, R13, R3, 0x1, P4 ;  /* 0x000000030d037211 */ /* 0x000fe400020f0eff */
[----:B0-----:R-:W-:-:S04]  /*3f3c0*/  LEA R2, P4, R4, UR6, 0x3 ;  /* 0x0000000604027c11 */ /* 0x001fc8000f8818ff */
[----:B------:R-:W-:-:S05]  /*3f3d0*/  LEA.HI.X R3, R4, UR7, R3, 0x3, P4 ;  /* 0x0000000704037c11 */ /* 0x000fca000a0f1c03 */
[----:B--2---:R0:W-:Y:S04]  /*3f3e0*/  STG.E.64 desc[UR12][R2.64], R10 ;  /* 0x0000000a02007986 */ /* 0x0041e8000c101b0c */
.L_x_722:
[----:B------:R-:W-:Y:S05]  /*3f3f0*/  BSYNC.RECONVERGENT B0 ;  /* 0x0000000000007941 */ /* 0x000fea0003800200 */
.L_x_721:
        /* <DEDUP_REMOVED lines=8> */
.L_x_726:
[----:B------:R-:W2:Y:S01]  /*3f480*/  LDL.LU.64 R10, [R1+0x1c0] ;  /* 0x0001c000010a7983 */ /* 0x000ea20000300a00 */
[----:B------:R-:W0:Y:S01]  /*3f490*/  LDCU.64 UR6, c[0x0][0x390] ;  /* 0x00007200ff0677ac */ /* 0x000e220008000a00 */
[----:B-----5:R-:W-:-:S04]  /*3f4a0*/  IADD3 R4, P4, PT, R21, R2, RZ ;  /* 0x0000000215047210 */ /* 0x020fc80007f9e0ff */
[----:B------:R-:W-:Y:S02]  /*3f4b0*/  LEA.HI.X.SX32 R3, R21, R3, 0x1, P4 ;  /* 0x0000000315037211 */ /* 0x000fe400020f0eff */
[----:B0-----:R-:W-:-:S04]  /*3f4c0*/  LEA R2, P4, R4, UR6, 0x3 ;  /* 0x0000000604027c11 */ /* 0x001fc8000f8818ff */
[----:B------:R-:W-:-:S05]  /*3f4d0*/  LEA.HI.X R3, R4, UR7, R3, 0x3, P4 ;  /* 0x0000000704037c11 */ /* 0x000fca000a0f1c03 */
[----:B--2---:R2:W-:Y:S04]  /*3f4e0*/  STG.E.64 desc[UR12][R2.64], R10 ;  /* 0x0000000a02007986 */ /* 0x0045e8000c101b0c */
.L_x_725:
[----:B------:R-:W-:Y:S05]  /*3f4f0*/  BSYNC.RECONVERGENT B0 ;  /* 0x0000000000007941 */ /* 0x000fea0003800200 */
.L_x_724:
        /* <DEDUP_REMOVED lines=8> */
.L_x_729:
[----:B------:R-:W2:Y:S01]  /*3f580*/  LDL.LU.64 R10, [R1+0x1b8] ;  /* 0x0001b800010a7983 */ /* 0x000ea20000300a00 */
[----:B------:R-:W0:Y:S01]  /*3f590*/  LDCU.64 UR6, c[0x0][0x390] ;  /* 0x00007200ff0677ac */ /* 0x000e220008000a00 */
[----:B-----5:R-:W-:-:S04]  /*3f5a0*/  IADD3 R4, P4, PT, R23, R2, RZ ;  /* 0x0000000217047210 */ /* 0x020fc80007f9e0ff */
[----:B------:R-:W-:Y:S02]  /*3f5b0*/  LEA.HI.X.SX32 R3, R23, R3, 0x1, P4 ;  /* 0x0000000317037211 */ /* 0x000fe400020f0eff */
[----:B0-----:R-:W-:-:S04]  /*3f5c0*/  LEA R2, P4, R4, UR6, 0x3 ;  /* 0x0000000604027c11 */ /* 0x001fc8000f8818ff */
[----:B------:R-:W-:-:S05]  /*3f5d0*/  LEA.HI.X R3, R4, UR7, R3, 0x3, P4 ;  /* 0x0000000704037c11 */ /* 0x000fca000a0f1c03 */
[----:B--2---:R3:W-:Y:S04]  /*3f5e0*/  STG.E.64 desc[UR12][R2.64], R10 ;  /* 0x0000000a02007986 */ /* 0x0047e8000c101b0c */
.L_x_728:
[----:B------:R-:W-:Y:S05]  /*3f5f0*/  BSYNC.RECONVERGENT B0 ;  /* 0x0000000000007941 */ /* 0x000fea0003800200 */
.L_x_727:
        /* <DEDUP_REMOVED lines=9> */
.L_x_732:
[----:B------:R-:W2:Y:S01]  /*3f690*/  LDL.LU.64 R10, [R1+0x1b0] ;  /* 0x0001b000010a7983 */ /* 0x000ea20000300a00 */
[----:B-----5:R-:W-:-:S04]  /*3f6a0*/  IADD3 R4, P4, PT, R5, R2, RZ ;  /* 0x0000000205047210 */ /* 0x020fc80007f9e0ff */
[----:B------:R-:W-:Y:S02]  /*3f6b0*/  LEA.HI.X.SX32 R3, R5, R3, 0x1, P4 ;  /* 0x0000000305037211 */ /* 0x000fe400020f0eff */
[----:B0-----:R-:W-:-:S04]  /*3f6c0*/  LEA R2, P4, R4, UR6, 0x3 ;  /* 0x0000000604027c11 */ /* 0x001fc8000f8818ff */
[----:B------:R-:W-:-:S05]  /*3f6d0*/  LEA.HI.X R3, R4, UR7, R3, 0x3, P4 ;  /* 0x0000000704037c11 */ /* 0x000fca000a0f1c03 */
[----:B--2---:R4:W-:Y:S04]  /*3f6e0*/  STG.E.64 desc[UR12][R2.64], R10 ;  /* 0x0000000a02007986 */ /* 0x0049e8000c101b0c */
.L_x_731:
[----:B------:R-:W-:Y:S05]  /*3f6f0*/  BSYNC.RECONVERGENT B0 ;  /* 0x0000000000007941 */ /* 0x000fea0003800200 */
.L_x_730:
        /* <DEDUP_REMOVED lines=9> */
.L_x_735:
[----:B------:R-:W2:Y:S01]  /*3f790*/  LDL.LU.64 R4, [R1+0x1a8] ;  /* 0x0001a80001047983 */ /* 0x000ea20000300a00 */
[----:B-----5:R-:W-:-:S04]  /*3f7a0*/  IADD3 R0, P4, PT, R25, R2, RZ ;  /* 0x0000000219007210 */ /* 0x020fc80007f9e0ff */
[----:B------:R-:W-:Y:S02]  /*3f7b0*/  LEA.HI.X.SX32 R3, R25, R3, 0x1, P4 ;  /* 0x0000000319037211 */ /* 0x000fe400020f0eff */
[----:B0-----:R-:W-:-:S04]  /*3f7c0*/  LEA R2, P4, R0, UR6, 0x3 ;  /* 0x0000000600027c11 */ /* 0x001fc8000f8818ff */
[----:B------:R-:W-:-:S05]  /*3f7d0*/  LEA.HI.X R3, R0, UR7, R3, 0x3, P4 ;  /* 0x0000000700037c11 */ /* 0x000fca000a0f1c03 */
[----:B--2---:R0:W-:Y:S04]  /*3f7e0*/  STG.E.64 desc[UR12][R2.64], R4 ;  /* 0x0000000402007986 */ /* 0x0041e8000c101b0c */
.L_x_734:
[----:B------:R-:W-:Y:S05]  /*3f7f0*/  BSYNC.RECONVERGENT B0 ;  /* 0x0000000000007941 */ /* 0x000fea0003800200 */
.L_x_733:
        /* <DEDUP_REMOVED lines=8> */
.L_x_738:
[----:B------:R-:W2:Y:S01]  /*3f880*/  LDL.LU.64 R4, [R1+0x1a0] ;  /* 0x0001a00001047983 */ /* 0x000ea20000300a00 */
[----:B-----5:R-:W-:-:S04]  /*3f890*/  IADD3 R0, P4, PT, R7, R2, RZ ;  /* 0x0000000207007210 */ /* 0x020fc80007f9e0ff */
[----:B------:R-:W-:Y:S02]  /*3f8a0*/  LEA.HI.X.SX32 R3, R7, R3, 0x1, P4 ;  /* 0x0000000307037211 */ /* 0x000fe400020f0eff */
[----:B0-----:R-:W-:-:S04]  /*3f8b0*/  LEA R2, P4, R0, UR6, 0x3 ;  /* 0x0000000600027c11 */ /* 0x001fc8000f8818ff */
[----:B------:R-:W-:-:S05]  /*3f8c0*/  LEA.HI.X R3, R0, UR7, R3, 0x3, P4 ;  /* 0x0000000700037c11 */ /* 0x000fca000a0f1c03 */
[----:B--2---:R0:W-:Y:S04]  /*3f8d0*/  STG.E.64 desc[UR12][R2.64], R4 ;  /* 0x0000000402007986 */ /* 0x0041e8000c101b0c */
.L_x_737:
[----:B------:R-:W-:Y:S05]  /*3f8e0*/  BSYNC.RECONVERGENT B0 ;  /* 0x0000000000007941 */ /* 0x000fea0003800200 */
.L_x_736:
        /* <DEDUP_REMOVED lines=8> */
.L_x_741:
[----:B------:R-:W2:Y:S01]  /*3f970*/  LDL.LU.64 R4, [R1+0x198] ;  /* 0x0001980001047983 */ /* 0x000ea20000300a00 */
[----:B-----5:R-:W-:-:S04]  /*3f980*/  IADD3 R0, P1, PT, R27, R2, RZ ;  /* 0x000000021b007210 */ /* 0x020fc80007f3e0ff */
[----:B------:R-:W-:Y:S02]  /*3f990*/  LEA.HI.X.SX32 R3, R27, R3, 0x1, P1 ;  /* 0x000000031b037211 */ /* 0x000fe400008f0eff */
[----:B0-----:R-:W-:-:S04]  /*3f9a0*/  LEA R2, P1, R0, UR6, 0x3 ;  /* 0x0000000600027c11 */ /* 0x001fc8000f8218ff */
[----:B------:R-:W-:-:S05]  /*3f9b0*/  LEA.HI.X R3, R0, UR7, R3, 0x3, P1 ;  /* 0x0000000700037c11 */ /* 0x000fca00088f1c03 */
[----:B--2---:R0:W-:Y:S04]  /*3f9c0*/  STG.E.64 desc[UR12][R2.64], R4 ;  /* 0x0000000402007986 */ /* 0x0041e8000c101b0c */
.L_x_740:
[----:B------:R-:W-:Y:S05]  /*3f9d0*/  BSYNC.RECONVERGENT B0 ;  /* 0x0000000000007941 */ /* 0x000fea0003800200 */
.L_x_739:
        /* <DEDUP_REMOVED lines=8> */
.L_x_744:
[----:B------:R-:W2:Y:S01]  /*3fa60*/  LDL.LU.64 R4, [R1+0x190] ;  /* 0x0001900001047983 */ /* 0x000ea20000300a00 */
[----:B-----5:R-:W-:-:S04]  /*3fa70*/  IADD3 R0, P1, PT, R15, R2, RZ ;  /* 0x000000020f007210 */ /* 0x020fc80007f3e0ff */
[----:B------:R-:W-:Y:S02]  /*3fa80*/  LEA.HI.X.SX32 R3, R15, R3, 0x1, P1 ;  /* 0x000000030f037211 */ /* 0x000fe400008f0eff */
[----:B0-----:R-:W-:-:S04]  /*3fa90*/  LEA R2, P1, R0, UR6, 0x3 ;  /* 0x0000000600027c11 */ /* 0x001fc8000f8218ff */
[----:B------:R-:W-:-:S05]  /*3faa0*/  LEA.HI.X R3, R0, UR7, R3, 0x3, P1 ;  /* 0x0000000700037c11 */ /* 0x000fca00088f1c03 */
[----:B--2---:R0:W-:Y:S04]  /*3fab0*/  STG.E.64 desc[UR12][R2.64], R4 ;  /* 0x0000000402007986 */ /* 0x0041e8000c101b0c */
.L_x_743:
[----:B------:R-:W-:Y:S05]  /*3fac0*/  BSYNC.RECONVERGENT B0 ;  /* 0x0000000000007941 */ /* 0x000fea0003800200 */
.L_x_742:
        /* <DEDUP_REMOVED lines=8> */
.L_x_747:
[----:B------:R-:W2:Y:S01]  /*3fb50*/  LDL.LU.64 R4, [R1+0x188] ;  /* 0x0001880001047983 */ /* 0x000ea20000300a00 */
[----:B-----5:R-:W-:-:S04]  /*3fb60*/  IADD3 R0, P1, PT, R9, R2, RZ ;  /* 0x0000000209007210 */ /* 0x020fc80007f3e0ff */
[----:B------:R-:W-:Y:S02]  /*3fb70*/  LEA.HI.X.SX32 R3, R9, R3, 0x1, P1 ;  /* 0x0000000309037211 */ /* 0x000fe400008f0eff */
[----:B0-----:R-:W-:-:S04]  /*3fb80*/  LEA R2, P1, R0, UR6, 0x3 ;  /* 0x0000000600027c11 */ /* 0x001fc8000f8218ff */
[----:B------:R-:W-:-:S05]  /*3fb90*/  LEA.HI.X R3, R0, UR7, R3, 0x3, P1 ;  /* 0x0000000700037c11 */ /* 0x000fca00088f1c03 */
[----:B--2---:R0:W-:Y:S04]  /*3fba0*/  STG.E.64 desc[UR12][R2.64], R4 ;  /* 0x0000000402007986 */ /* 0x0041e8000c101b0c */
.L_x_746:
[----:B------:R-:W-:Y:S05]  /*3fbb0*/  BSYNC.RECONVERGENT B0 ;  /* 0x0000000000007941 */ /* 0x000fea0003800200 */
.L_x_745:
[----:B------:R-:W-:Y:S05]  /*3fbc0*/  @!P0 EXIT ;  /* 0x000000000000894d */ /* 0x000fea0003800000 */
[----:B------:R-:W-:Y:S01]  /*3fbd0*/  UISETP.NE.AND UP0, UPT, UR4, URZ, UPT ;  /* 0x000000ff0400728c */ /* 0x000fe2000bf05270 */
[----:B01234-:R-:W-:-:S08]  /*3fbe0*/  CS2R R2, SRZ ;  /* 0x0000000000027805 */ /* 0x01ffd0000001ff00 */
[----:B------:R-:W-:Y:S05]  /*3fbf0*/  BRA.U UP0, `(.L_x_748) ;  /* 0x0000000100087547 */ /* 0x000fea000b800000 */
[----:B------:R-:W0:Y:S02]  /*3fc00*/  LDC.64 R2, c[0x0][0x3f0] ;  /* 0x0000fc00ff027b82 */ /* 0x000e240000000a00 */
[----:B0-----:R-:W5:Y:S02]  /*3fc10*/  LDG.E.64 R2, desc[UR12][R2.64] ;  /* 0x0000000c02027981 */ /* 0x001f64000c1e1b00 */
.L_x_748:
        /* <DEDUP_REMOVED lines=8> */
.L_x_717:
[----:B------:R-:W2:Y:S04]  /*3fca0*/  LDL.LU.64 R50, [R1+0x1d0] ;  /* 0x0001d00001327983 */ /* 0x000ea80000300a00 */
[----:B------:R-:W3:Y:S04]  /*3fcb0*/  LDL.LU.64 R48, [R1+0x1c8] ;  /* 0x0001c80001307983 */ /* 0x000ee80000300a00 */
[----:B------:R-:W4:Y:S04]  /*3fcc0*/  LDL.LU.64 R38, [R1+0x1a0] ;  /* 0x0001a00001267983 */ /* 0x000f280000300a00 */
[----:B------:R-:W5:Y:S04]  /*3fcd0*/  LDL.LU.64 R36, [R1+0x198] ;  /* 0x0001980001247983 */ /* 0x000f680000300a00 */
[----:B------:R-:W5:Y:S04]  /*3fce0*/  LDL.LU.64 R34, [R1+0x190] ;  /* 0x0001900001227983 */ /* 0x000f680000300a00 */
[----:B------:R-:W5:Y:S04]  /*3fcf0*/  LDL.LU.64 R32, [R1+0x188] ;  /* 0x0001880001207983 */ /* 0x000f680000300a00 */
[----:B------:R-:W5:Y:S04]  /*3fd00*/  LDL.LU.64 R30, [R1+0x180] ;  /* 0x00018000011e7983 */ /* 0x000f680000300a00 */
[----:B------:R-:W4:Y:S04]  /*3fd10*/  LDL.LU.64 R46, [R1+0x1c0] ;  /* 0x0001c000012e7983 */ /* 0x000f280000300a00 */
[----:B------:R-:W5:Y:S04]  /*3fd20*/  LDL.LU.64 R40, [R1+0x1a8] ;  /* 0x0001a80001287983 */ /* 0x000f680000300a00 */
[----:B------:R-:W5:Y:S04]  /*3fd30*/  LDL.LU.64 R42, [R1+0x1b0] ;  /* 0x0001b000012a7983 */ /* 0x000f680000300a00 */
[----:B------:R-:W5:Y:S01]  /*3fd40*/  LDL.LU.64 R44, [R1+0x1b8] ;  /* 0x0001b800012c7983 */ /* 0x000f620000300a00 */
[----:B------:R-:W-:Y:S01]  /*3fd50*/  P2R R2, PR, RZ, 0x2 ;  /* 0x00000002ff027803 */ /* 0x000fe20000000000 */
[----:B------:R-:W-:Y:S01]  /*3fd60*/  BAR.SYNC.DEFER_BLOCKING 0x0 ;  /* 0x0000000000007b1d */ /* 0x000fe20000010000 */
[----:B------:R-:W-:-:S02]  /*3fd70*/  LOP3.LUT P1, RZ, R0, 0x2, RZ, 0xc0, !PT ;  /* 0x0000000200ff7812 */ /* 0x000fc4000782c0ff */
[----:B------:R-:W-:Y:S02]  /*3fd80*/  P2R R3, PR, RZ, 0x4 ;  /* 0x00000004ff037803 */ /* 0x000fe40000000000 */
[----:B------:R-:W-:Y:S02]  /*3fd90*/  P2R R4, PR, RZ, 0x8 ;  /* 0x00000008ff047803 */ /* 0x000fe40000000000 */
[----:B------:R-:W-:Y:S02]  /*3fda0*/  P2R R6, PR, RZ, 0x1 ;  /* 0x00000001ff067803 */ /* 0x000fe40000000000 */
[C---:B------:R-:W-:Y:S02]  /*3fdb0*/  LOP3.LUT P2, RZ, R0.reuse, 0x4, RZ, 0xc0, !PT ;  /* 0x0000000400ff7812 */ /* 0x040fe4000784c0ff */
[C---:B------:R-:W-:Y:S02]  /*3fdc0*/  LOP3.LUT P3, RZ, R0.reuse, 0x8, RZ, 0xc0, !PT ;  /* 0x0000000800ff7812 */ /* 0x040fe4000786c0ff */
[----:B------:R-:W-:-:S02]  /*3fdd0*/  LOP3.LUT P0, RZ, R0, 0x10, RZ, 0xc0, !PT ;  /* 0x0000001000ff7812 */ /* 0x000fc4000780c0ff */
[C---:B------:R-:W-:Y:S02]  /*3fde0*/  LOP3.LUT P5, RZ, R0.reuse, 0x20, RZ, 0xc0, !PT ;  /* 0x0000002000ff7812 */ /* 0x040fe400078ac0ff */
[----:B------:R-:W-:Y:S01]  /*3fdf0*/  LOP3.LUT P4, RZ, R0, 0x1, RZ, 0xc0, !PT ;  /* 0x0000000100ff7812 */ /* 0x000fe2000788c0ff */
[----:B------:R-:W-:-:S05]  /*3fe00*/  @P1 IMAD.IADD R0, R17, 0x1, -R11 ;  /* 0x0000000111001824 */ /* 0x000fca00078e0a0b */
[----:B------:R-:W-:-:S05]  /*3fe10*/  @P1 LEA R0, R0, UR4, 0x3 ;  /* 0x0000000400001c11 */ /* 0x000fca000f8e18ff */
[----:B------:R-:W-:-:S05]  /*3fe20*/  @P5 IMAD.IADD R5, R5, 0x1, -R11 ;  /* 0x0000000105055824 */ /* 0x000fca00078e0a0b */
[----:B------:R-:W-:Y:S01]  /*3fe30*/  @P5 LEA R5, R5, UR4, 0x3 ;  /* 0x0000000405055c11 */ /* 0x000fe2000f8e18ff */
[----:B--2---:R0:W-:Y:S01]  /*3fe40*/  @P1 STS.64 [R0], R50 ;  /* 0x0000003200001388 */ /* 0x0041e20000000a00 */
[----:B------:R-:W-:Y:S02]  /*3fe50*/  ISETP.NE.AND P1, PT, R2, RZ, PT ;  /* 0x000000ff0200720c */ /* 0x000fe40003f25270 */
[----:B------:R-:W-:-:S04]  /*3fe60*/  @P2 IADD3 R2, PT, PT, -R11, R13, RZ ;  /* 0x0000000d0b022210 */ /* 0x000fc80007ffe1ff */
[----:B------:R-:W-:-:S05]  /*3fe70*/  @P2 LEA R2, R2, UR4, 0x3 ;  /* 0x0000000402022c11 */ /* 0x000fca000f8e18ff */
[----:B---3--:R1:W-:Y:S01]  /*3fe80*/  @P2 STS.64 [R2], R48 ;  /* 0x0000003002002388 */ /* 0x0083e20000000a00 */
[----:B------:R-:W-:Y:S01]  /*3fe90*/  ISETP.NE.AND P2, PT, R3, RZ, PT ;  /* 0x000000ff0300720c */ /* 0x000fe20003f45270 */
[----:B------:R-:W-:Y:S01]  /*3fea0*/  @P3 IMAD.IADD R3, R21, 0x1, -R11 ;  /* 0x0000000115033824 */ /* 0x000fe200078e0a0b */
[----:B0-----:R-:W-:-:S04]  /*3feb0*/  @P4 IADD3 R0, PT, PT, -R11, R25, RZ ;  /* 0x000000190b004210 */ /* 0x001fc80007ffe1ff */
[----:B------:R-:W-:Y:S02]  /*3fec0*/  @P3 LEA R3, R3, UR4, 0x3 ;  /* 0x0000000403033c11 */ /* 0x000fe4000f8e18ff */
[----:B------:R-:W-:Y:S01]  /*3fed0*/  @P4 LEA R0, R0, UR4, 0x3 ;  /* 0x0000000400004c11 */ /* 0x000fe2000f8e18ff */
[----:B-1----:R-:W-:Y:S02]  /*3fee0*/  @P6 IMAD.IADD R2, R7, 0x1, -R11 ;  /* 0x0000000107026824 */ /* 0x002fe400078e0a0b */
[----:B----4-:R0:W-:Y:S01]  /*3fef0*/  @P3 STS.64 [R3], R46 ;  /* 0x0000002e03003388 */ /* 0x0101e20000000a00 */
[----:B------:R-:W-:Y:S02]  /*3ff00*/  ISETP.NE.AND P3, PT, R4, RZ, PT ;  /* 0x000000ff0400720c */ /* 0x000fe40003f65270 */
[----:B------:R-:W-:Y:S02]  /*3ff10*/  @P0 IADD3 R4, PT, PT, -R11, R23, RZ ;  /* 0x000000170b040210 */ /* 0x000fe40007ffe1ff */
[----:B------:R-:W-:-:S02]  /*3ff20*/  @P6 LEA R2, R2, UR4, 0x3 ;  /* 0x0000000402026c11 */ /* 0x000fc4000f8e18ff */
[----:B------:R-:W-:-:S05]  /*3ff30*/  @P0 LEA R4, R4, UR4, 0x3 ;  /* 0x0000000404040c11 */ /* 0x000fca000f8e18ff */
[----:B-----5:R1:W-:Y:S01]  /*3ff40*/  @P0 STS.64 [R4], R44 ;  /* 0x0000002c04000388 */ /* 0x0203e20000000a00 */
[----:B------:R-:W-:Y:S01]  /*3ff50*/  ISETP.NE.AND P0, PT, R6, RZ, PT ;  /* 0x000000ff0600720c */ /* 0x000fe20003f05270 */
[--C-:B0-----:R-:W-:Y:S01]  /*3ff60*/  @P2 IMAD.IADD R3, R15, 0x1, -R11.reuse ;  /* 0x000000010f032824 */ /* 0x101fe200078e0a0b */
[C---:B------:R-:W-:Y:S01]  /*3ff70*/  @P1 IADD3 R6, PT, PT, -R11.reuse, R27, RZ ;  /* 0x0000001b0b061210 */ /* 0x040fe20007ffe1ff */
[----:B------:R0:W-:Y:S01]  /*3ff80*/  @P5 STS.64 [R5], R42 ;  /* 0x0000002a05005388 */ /* 0x0001e20000000a00 */
[----:B------:R-:W-:Y:S02]  /*3ff90*/  @P3 IADD3 R7, PT, PT, -R11, R9, RZ ;  /* 0x000000090b073210 */ /* 0x000fe40007ffe1ff */
[----:B------:R-:W-:Y:S01]  /*3ffa0*/  @P1 LEA R6, R6, UR4, 0x3 ;  /* 0x0000000406061c11 */ /* 0x000fe2000f8e18ff */
[----:B------:R0:W-:Y:S01]  /*3ffb0*/  @P4 STS.64 [R0], R40 ;  /* 0x0000002800004388 */ /* 0x0001e20000000a00 */
[----:B------:R-:W-:Y:S02]  /*3ffc0*/  @P2 LEA R3, R3, UR4, 0x3 ;  /* 0x0000000403032c11 */ /* 0x000fe4000f8e18ff */
[----:B------:R-:W-:Y:S01]  /*3ffd0*/  @P3 LEA R7, R7, UR4, 0x3 ;  /* 0x0000000407073c11 */ /* 0x000fe2000f8e18ff */
[----:B------:R0:W-:Y:S01]  /*3ffe0*/  @P6 STS.64 [R2], R38 ;  /* 0x0000002602006388 */ /* 0x0001e20000000a00 */
[----:B------:R-:W-:Y:S01]  /*3fff0*/  ISETP.GE.AND P4, PT, R8, R19, PT ;  /* 0x000000130800720c */ /* 0x000fe20003f86270 */
[----:B-1----:R-:W-:-:S02]  /*40000*/  @P0 IMAD.IADD R4, R29, 0x1, -R11 ;  /* 0x000000011d040824 */ /* 0x002fc400078e0a0b */
[----:B------:R0:W-:Y:S03]  /*40010*/  @P1 STS.64 [R6], R36 ;  /* 0x0000002406001388 */ /* 0x0001e60000000a00 */
[----:B------:R-:W-:Y:S01]  /*40020*/  @P0 LEA R4, R4, UR4, 0x3 ;  /* 0x0000000404040c11 */ /* 0x000fe2000f8e18ff */
[----:B------:R0:W-:Y:S04]  /*40030*/  @P2 STS.64 [R3], R34 ;  /* 0x0000002203002388 */ /* 0x0001e80000000a00 */
[----:B------:R0:W-:Y:S04]  /*40040*/  @P3 STS.64 [R7], R32 ;  /* 0x0000002007003388 */ /* 0x0001e80000000a00 */
[----:B------:R0:W-:Y:S01]  /*40050*/  @P0 STS.64 [R4], R30 ;  /* 0x0000001e04000388 */ /* 0x0001e20000000a00 */
[----:B------:R-:W-:Y:S06]  /*40060*/  BAR.SYNC.DEFER_BLOCKING 0x0 ;  /* 0x0000000000007b1d */ /* 0x000fec0000010000 */
[----:B------:R-:W-:Y:S05]  /*40070*/  @P4 EXIT ;  /* 0x000000000000494d */ /* 0x000fea0003800000 */
[----:B0-----:R-:W-:Y:S01]  /*40080*/  LOP3.LUT R2, RZ, R8, RZ, 0x33, !PT ;  /* 0x00000008ff027212 */ /* 0x001fe200078e33ff */
[----:B------:R-:W0:Y:S01]  /*40090*/  LDCU.U8 UR6, c[0x0][0x3d8] ;  /* 0x00007b00ff0677ac */ /* 0x000e220008000000 */
[----:B------:R-:W-:Y:S02]  /*400a0*/  BSSY.RECONVERGENT B0, `(.L_x_749) ;  /* 0x000001e000007945 */ /* 0x000fe40003800200 */
[----:B------:R-:W-:Y:S01]  /*400b0*/  IADD3 R2, PT, PT, R2, R19, RZ ;  /* 0x0000001302027210 */ /* 0x000fe20007ffe0ff */
[----:B------:R-:W1:Y:S03]  /*400c0*/  LDCU.64 UR8, c[0x0][0x390] ;  /* 0x00007200ff0877ac */ /* 0x000e660008000a00 */
[C---:B------:R-:W-:Y:S01]  /*400d0*/  ISETP.GE.U32.AND P1, PT, R2.reuse, 0x480, PT ;  /* 0x000004800200780c */ /* 0x040fe20003f26070 */
[----:B------:R-:W-:-:S05]  /*400e0*/  IMAD.HI.U32 R0, R2, -0x55555555, RZ ;  /* 0xaaaaaaab02007827 */ /* 0x000fca00078e00ff */
[----:B------:R-:W-:-:S04]  /*400f0*/  SHF.R.U32.HI R0, RZ, 0x8, R0 ;  /* 0x00000008ff007819 */ /* 0x000fc80000011600 */
[----:B------:R-:W-:-:S04]  /*40100*/  LOP3.LUT R3, R0, 0x3, RZ, 0xc0, !PT ;  /* 0x0000000300037812 */ /* 0x000fc800078ec0ff */
[----:B------:R-:W-:-:S13]  /*40110*/  ISETP.NE.AND P0, PT, R3, 0x3, PT ;  /* 0x000000030300780c */ /* 0x000fda0003f05270 */
[----:B01----:R-:W-:Y:S05]  /*40120*/  @!P0 BRA `(.L_x_750) ;  /* 0x0000000000548947 */ /* 0x003fea0003800000 */
[----:B------:R-:W-:Y:S01]  /*40130*/  VIADD R3, R0, 0x1 ;  /* 0x0000000100037836 */ /* 0x000fe20000000000 */
[C---:B------:R-:W-:Y:S02]  /*40140*/  IADD3 R9, PT, PT, R8.reuse, R11, RZ ;  /* 0x0000000b08097210 */ /* 0x040fe40007ffe0ff */
[----:B------:R-:W-:Y:S02]  /*40150*/  LEA R0, R8, UR4, 0x3 ;  /* 0x0000000408007c11 */ /* 0x000fe4000f8e18ff */
[----:B------:R-:W-:Y:S02]  /*40160*/  LOP3.LUT R3, R3, 0x3, RZ, 0xc0, !PT ;  /* 0x0000000303037812 */ /* 0x000fe400078ec0ff */
[----:B------:R-:W-:-:S03]  /*40170*/  ISETP.NE.AND P2, PT, RZ, UR6, PT ;  /* 0x00000006ff007c0c */ /* 0x000fc6000bf45270 */
[----:B------:R-:W-:Y:S02]  /*40180*/  IMAD R8, R3, 0x180, R8 ;  /* 0x0000018003087824 */ /* 0x000fe400078e0208 */
[----:B------:R-:W-:-:S08]  /*40190*/  IMAD.MOV R10, RZ, RZ, -R3 ;  /* 0x000000ffff0a7224 */ /* 0x000fd000078e0a03 */
.L_x_751:
[----:B0-----:R-:W0:Y:S01]  /*401a0*/  @!P2 LDC.64 R6, c[0x0][0x3f0] ;  /* 0x0000fc00ff06ab82 */ /* 0x001e220000000a00 */
[----:B------:R-:W-:Y:S01]  /*401b0*/  CS2R R2, SRZ ;  /* 0x0000000000027805 */ /* 0x000fe2000001ff00 */
[----:B------:R1:W2:Y:S05]  /*401c0*/  LDS.64 R4, [R0] ;  /* 0x0000000000047984 */ /* 0x0002aa0000000a00 */
[----:B0-----:R-:W3:Y:S01]  /*401d0*/  @!P2 LDG.E.64 R2, desc[UR12][R6.64] ;  /* 0x0000000c0602a981 */ /* 0x001ee2000c1e1b00 */
[----:B------:R-:W-:Y:S01]  /*401e0*/  IADD3 R10, PT, PT, R10, 0x1, RZ ;  /* 0x000000010a0a7810 */ /* 0x000fe20007ffe0ff */
[----:B-1----:R-:W-:Y:S01]  /*401f0*/  VIADD R0, R0, 0xc00 ;  /* 0x00000c0000007836 */ /* 0x002fe20000000000 */
[----:B---3--:R-:W-:-:S04]  /*40200*/  IADD3 R12, P0, PT, R9, R2, RZ ;  /* 0x00000002090c7210 */ /* 0x008fc80007f1e0ff */
[C---:B------:R-:W-:Y:S02]  /*40210*/  LEA.HI.X.SX32 R3, R9.reuse, R3, 0x1, P0 ;  /* 0x0000000309037211 */ /* 0x040fe400000f0eff */
[C---:B------:R-:W-:Y:S02]  /*40220*/  LEA R2, P0, R12.reuse, UR8, 0x3 ;  /* 0x000000080c027c11 */ /* 0x040fe4000f8018ff */
[----:B------:R-:W-:Y:S02]  /*40230*/  IADD3 R9, PT, PT, R9, 0x180, RZ ;  /* 0x0000018009097810 */ /* 0x000fe40007ffe0ff */
[----:B------:R-:W-:Y:S02]  /*40240*/  LEA.HI.X R3, R12, UR9, R3, 0x3, P0 ;  /* 0x000000090c037c11 */ /* 0x000fe400080f1c03 */
[----:B------:R-:W-:-:S03]  /*40250*/  ISETP.NE.AND P0, PT, R10, RZ, PT ;  /* 0x000000ff0a00720c */ /* 0x000fc60003f05270 */
[----:B--2---:R0:W-:Y:S10]  /*40260*/  STG.E.64 desc[UR12][R2.64], R4 ;  /* 0x0000000402007986 */ /* 0x0041f4000c101b0c */
[----:B------:R-:W-:Y:S05]  /*40270*/  @P0 BRA `(.L_x_751) ;  /* 0xfffffffc00c80947 */ /* 0x000fea000383ffff */
.L_x_750:
[----:B------:R-:W-:Y:S05]  /*40280*/  BSYNC.RECONVERGENT B0 ;  /* 0x0000000000007941 */ /* 0x000fea0003800200 */
.L_x_749:
[----:B------:R-:W-:Y:S05]  /*40290*/  @!P1 EXIT ;  /* 0x000000000000994d */ /* 0x000fea0003800000 */
[----:B------:R-:W1:Y:S01]  /*402a0*/  S2UR UR5, SR_CgaCtaId ;  /* 0x00000000000579c3 */ /* 0x000e620000008800 */
[----:B------:R-:W-:Y:S01]  /*402b0*/  UMOV UR4, 0x400 ;  /* 0x0000040000047882 */ /* 0x000fe20000000000 */
[----:B------:R-:W-:Y:S01]  /*402c0*/  UISETP.NE.AND UP0, UPT, UR6, URZ, UPT ;  /* 0x000000ff0600728c */ /* 0x000fe2000bf05270 */
[----:B------:R-:W-:Y:S01]  /*402d0*/  IMAD.IADD R9, R8, 0x1, R11 ;  /* 0x0000000108097824 */ /* 0x000fe200078e020b */
[----:B------:R-:W2:Y:S04]  /*402e0*/  LDCU.64 UR8, c[0x0][0x390] ;  /* 0x00007200ff0877ac */ /* 0x000ea80008000a00 */
[----:B------:R-:W-:Y:S01]  /*402f0*/  PLOP3.LUT P0, PT, PT, PT, UP0, 0x80, 0x8 ;  /* 0x000000000008781c */ /* 0x000fe20003f0f008 */
[----:B-1----:R-:W-:-:S06]  /*40300*/  ULEA UR4, UR5, UR4, 0x18 ;  /* 0x0000000405047291 */ /* 0x002fcc000f8ec0ff */
[----:B------:R-:W-:-:S04]  /*40310*/  LEA R0, R8, UR4, 0x3 ;  /* 0x0000000408007c11 */ /* 0x000fc8000f8e18ff */
[----:B--2---:R-:W-:-:S07]  /*40320*/  IADD3 R0, PT, PT, R0, 0x1800, RZ ;  /* 0x0000180000007810 */ /* 0x004fce0007ffe0ff */
.L_x_752:
[----:B--2---:R-:W1:Y:S01]  /*40330*/  @!P0 LDC.64 R6, c[0x0][0x3f0] ;  /* 0x0000fc00ff068b82 */ /* 0x004e620000000a00 */
[----:B0-----:R-:W-:Y:S01]  /*40340*/  CS2R R2, SRZ ;  /* 0x0000000000027805 */ /* 0x001fe2000001ff00 */
[----:B------:R-:W-:Y:S01]  /*40350*/  UISETP.NE.AND UP0, UPT, UR6, URZ, UPT ;  /* 0x000000ff0600728c */ /* 0x000fe2000bf05270 */
[----:B------:R-:W0:Y:S04]  /*40360*/  LDS.64 R4, [R0+-0x1800] ;  /* 0xffe8000000047984 */ /* 0x000e280000000a00 */
[----:B-1----:R1:W2:Y:S01]  /*40370*/  @!P0 LDG.E.64 R2, desc[UR12][R6.64] ;  /* 0x0000000c06028981 */ /* 0x0022a2000c1e1b00 */
[----:B------:R-:W-:Y:S02]  /*40380*/  PLOP3.LUT P0, PT, PT, PT, UP0, 0x80, 0x8 ;  /* 0x000000000008781c */ /* 0x000fe40003f0f008 */
[----:B------:R-:W-:Y:S01]  /*40390*/  SHF.R.S32.HI R21, RZ, 0x1f, R9 ;  /* 0x0000001fff157819 */ /* 0x000fe20000011409 */
[----:B-1----:R-:W1:Y:S10]  /*403a0*/  LDS.64 R6, [R0+-0xc00] ;  /* 0xfff4000000067984 */ /* 0x002e740000000a00 */
[----:B------:R-:W3:Y:S01]  /*403b0*/  @!P0 LDC.64 R14, c[0x0][0x3f0] ;  /* 0x0000fc00ff0e8b82 */ /* 0x000ee20000000a00 */
[----:B--2---:R-:W-:-:S05]  /*403c0*/  IADD3 R2, P1, PT, R9, R2, RZ ;  /* 0x0000000209027210 */ /* 0x004fca0007f3e0ff */
[----:B------:R-:W-:Y:S01]  /*403d0*/  IMAD.X R3, R21, 0x1, R3, P1 ;  /* 0x0000000115037824 */ /* 0x000fe200008e0603 */
[----:B------:R-:W-:-:S04]  /*403e0*/  LEA R10, P1, R2, UR8, 0x3 ;  /* 0x00000008020a7c11 */ /* 0x000fc8000f8218ff */
[----:B------:R-:W-:Y:S02]  /*403f0*/  LEA.HI.X R11, R2, UR9, R3, 0x3, P1 ;  /* 0x00000009020b7c11 */ /* 0x000fe400088f1c03 */
[----:B------:R-:W-:-:S03]  /*40400*/  CS2R R2, SRZ ;  /* 0x0000000000027805 */ /* 0x000fc6000001ff00 */
[----:B0-----:R0:W-:Y:S04]  /*40410*/  STG.E.64 desc[UR12][R10.64], R4 ;  /* 0x000000040a007986 */ /* 0x0011e8000c101b0c */
[----:B---3--:R-:W2:Y:S01]  /*40420*/  @!P0 LDG.E.64 R2, desc[UR12][R14.64] ;  /* 0x0000000c0e028981 */ /* 0x008ea2000c1e1b00 */
[----:B------:R-:W3:Y:S03]  /*40430*/  @!P0 LDC.64 R16, c[0x0][0x3f0] ;  /* 0x0000fc00ff108b82 */ /* 0x000ee60000000a00 */
[----:B------:R-:W4:Y:S01]  /*40440*/  LDS.64 R4, [R0] ;  /* 0x0000000000047984 */ /* 0x000f220000000a00 */
[----:B--2---:R-:W-:-:S04]  /*40450*/  IADD3 R2, P1, PT, R9, R2, RZ ;  /* 0x0000000209027210 */ /* 0x004fc80007f3e0ff */
[----:B------:R-:W-:Y:S02]  /*40460*/  IADD3.X R3, PT, PT, R21, R3, RZ, P1, !PT ;  /* 0x0000000315037210 */ /* 0x000fe40000ffe4ff */
[----:B------:R-:W-:-:S04]  /*40470*/  LEA R12, P1, R2, UR8, 0x3 ;  /* 0x00000008020c7c11 */ /* 0x000fc8000f8218ff */
[----:B------:R-:W-:Y:S02]  /*40480*/  LEA.HI.X R13, R2, UR9, R3, 0x3, P1 ;  /* 0x00000009020d7c11 */ /* 0x000fe400088f1c03 */
[----:B------:R-:W-:-:S03]  /*40490*/  CS2R R2, SRZ ;  /* 0x0000000000027805 */ /* 0x000fc6000001ff00 */
[----:B-1----:R-:W-:Y:S04]  /*404a0*/  STG.E.64 desc[UR12][R12.64+0xc00], R6 ;  /* 0x000c00060c007986 */ /* 0x002fe8000c101b0c */
[----:B---3--:R-:W2:Y:S01]  /*404b0*/  @!P0 LDG.E.64 R2, desc[UR12][R16.64] ;  /* 0x0000000c10028981 */ /* 0x008ea2000c1e1b00 */
[----:B------:R-:W1:Y:S03]  /*404c0*/  @!P0 LDC.64 R14, c[0x0][0x3f0] ;  /* 0x0000fc00ff0e8b82 */ /* 0x000e660000000a00 */
[----:B------:R3:W5:Y:S01]  /*404d0*/  LDS.64 R6, [R0+0xc00] ;  /* 0x000c000000067984 */ /* 0x0007620000000a00 */
[----:B--2---:R-:W-:-:S05]  /*404e0*/  IADD3 R2, P1, PT, R9, R2, RZ ;  /* 0x0000000209027210 */ /* 0x004fca0007f3e0ff */
[----:B------:R-:W-:Y:S01]  /*404f0*/  IMAD.X R3, R21, 0x1, R3, P1 ;  /* 0x0000000115037824 */ /* 0x000fe200008e0603 */
[----:B0-----:R-:W-:-:S04]  /*40500*/  LEA R10, P1, R2, UR8, 0x3 ;  /* 0x00000008020a7c11 */ /* 0x001fc8000f8218ff */
[----:B------:R-:W-:Y:S02]  /*40510*/  LEA.HI.X R11, R2, UR9, R3, 0x3, P1 ;  /* 0x00000009020b7c11 */ /* 0x000fe400088f1c03 */
[----:B------:R-:W-:-:S03]  /*40520*/  CS2R R2, SRZ ;  /* 0x0000000000027805 */ /* 0x000fc6000001ff00 */
[----:B----4-:R2:W-:Y:S04]  /*40530*/  STG.E.64 desc[UR12][R10.64+0x1800], R4 ;  /* 0x001800040a007986 */ /* 0x0105e8000c101b0c */
[----:B-1----:R-:W4:Y:S01]  /*40540*/  @!P0 LDG.E.64 R2, desc[UR12][R14.64] ;  /* 0x0000000c0e028981 */ /* 0x002f22000c1e1b00 */
[----:B------:R-:W-:Y:S01]  /*40550*/  VIADD R8, R8, 0x600 ;  /* 0x0000060008087836 */ /* 0x000fe20000000000 */
[----:B---3--:R-:W-:Y:S02]  /*40560*/  IADD3 R0, PT, PT, R0, 0x3000, RZ ;  /* 0x0000300000007810 */ /* 0x008fe40007ffe0ff */
[C---:B----4-:R-:W-:Y:S01]  /*40570*/  IADD3 R12, P1, PT, R9.reuse, R2, RZ ;  /* 0x00000002090c7210 */ /* 0x050fe20007f3e0ff */
[----:B------:R-:W-:-:S03]  /*40580*/  VIADD R9, R9, 0x600 ;  /* 0x0000060009097836 */ /* 0x000fc60000000000 */
[----:B------:R-:W-:Y:S02]  /*40590*/  IADD3.X R3, PT, PT, R21, R3, RZ, P1, !PT ;  /* 0x0000000315037210 */ /* 0x000fe40000ffe4ff */
[----:B------:R-:W-:-:S04]  /*405a0*/  LEA R2, P1, R12, UR8, 0x3 ;  /* 0x000000080c027c11 */ /* 0x000fc8000f8218ff */
[----:B------:R-:W-:Y:S02]  /*405b0*/  LEA.HI.X R3, R12, UR9, R3, 0x3, P1 ;  /* 0x000000090c037c11 */ /* 0x000fe400088f1c03 */
[----:B------:R-:W-:-:S03]  /*405c0*/  ISETP.GE.AND P1, PT, R8, R19, PT ;  /* 0x000000130800720c */ /* 0x000fc60003f26270 */
[----:B-----5:R2:W-:Y:S10]  /*405d0*/  STG.E.64 desc[UR12][R2.64+0x2400], R6 ;  /* 0x0024000602007986 */ /* 0x0205f4000c101b0c */
[----:B------:R-:W-:Y:S05]  /*405e0*/  @!P1 BRA `(.L_x_752) ;  /* 0xfffffffc00509947 */ /* 0x000fea000383ffff */
[----:B------:R-:W-:Y:S05]  /*405f0*/  EXIT ;  /* 0x000000000000794d */ /* 0x000fea0003800000 */
.L_x_0:
[----:B------:R-:W0:Y:S01]  /*40600*/  LDCU UR6, c[0x0][0x3cc] ;  /* 0x00007980ff0677ac */ /* 0x000e220008000800 */
[----:B------:R-:W-:Y:S01]  /*40610*/  BSSY.RECONVERGENT B0, `(.L_x_753) ;  /* 0x0004694000007945 */ /* 0x000fe20003800200 */
[----:B------:R-:W-:Y:S02]  /*40620*/  UISETP.NE.AND UP0, UPT, UR5, URZ, UPT ;  /* 0x000000ff0500728c */ /* 0x000fe4000bf05270 */
[----:B0-----:R-:W-:-:S07]  /*40630*/  UIADD3 UR6, UPT, UPT, -UR4, UR6, URZ ;  /* 0x0000000604067290 */ /* 0x001fce000fffe1ff */
[----:B------:R-:W-:Y:S05]  /*40640*/  BRA.U UP0, `(.L_x_754) ;  /* 0x0000022d00e07547 */ /* 0x000fea000b800000 */
[----:B------:R-:W0:Y:S01]  /*40650*/  S2R R14, SR_TID.X ;  /* 0x00000000000e7919 */ /* 0x000e220000002100 */
[----:B------:R-:W1:Y:S01]  /*40660*/  LDCU.U8 UR5, c[0x0][0x3d8] ;  /* 0x00007b00ff0577ac */ /* 0x000e620008000000 */
[----:B------:R-:W2:Y:S01]  /*40670*/  S2UR UR7, SR_CgaCtaId ;  /* 0x00000000000779c3 */ /* 0x000ea20000008800 */
[----:B------:R-:W-:Y:S01]  /*40680*/  BSSY.RECONVERGENT B1, `(.L_x_755) ;  /* 0x0000348000017945 */ /* 0x000fe20003800200 */
[----:B------:R-:W3:Y:S01]  /*40690*/  S2R R16, SR_LANEID ;  /* 0x0000000000107919 */ /* 0x000ee20000000000 */
[----:B------:R-:W4:Y:S01]  /*406a0*/  LDCU.64 UR8, c[0x0][0x3e8] ;  /* 0x00007d00ff0877ac */ /* 0x000f220008000a00 */
[----:B------:R-:W5:Y:S01]  /*406b0*/  LDCU.64 UR10, c[0x0][0x380] ;  /* 0x00007000ff0a77ac */ /* 0x000f620008000a00 */
[----:B-1----:R-:W-:-:S03]  /*406c0*/  UISETP.NE.AND UP0, UPT, UR5, URZ, UPT ;  /* 0x000000ff0500728c */ /* 0x002fc6000bf05270 */
[----:B------:R-:W-:Y:S01]  /*406d0*/  UMOV UR5, 0x400 ;  /* 0x0000040000057882 */ /* 0x000fe20000000000 */
[----:B----4-:R-:W-:Y:S02]  /*406e0*/  USEL UR8, UR8, URZ, !UP0 ;  /* 0x000000ff08087287 */ /* 0x010fe4000c000000 */
[----:B------:R-:W-:Y:S02]  /*406f0*/  USEL UR9, UR9, URZ, !UP0 ;  /* 0x000000ff09097287 */ /* 0x000fe4000c000000 */
[----:B-----5:R-:W-:Y:S02]  /*40700*/  UIADD3 UR8, UP0, UP1, UR8, UR10, UR4 ;  /* 0x0000000a08087290 */ /* 0x020fe4000f91e004 */
[----:B--2---:R-:W-:Y:S02]  /*40710*/  ULEA UR5, UR7, UR5, 0x18 ;  /* 0x0000000507057291 */ /* 0x004fe4000f8ec0ff */
[----:B------:R-:W-:Y:S01]  /*40720*/  UIADD3.X UR9, UPT, UPT, UR9, UR11, URZ, UP0, UP1 ;  /* 0x0000000b09097290 */ /* 0x000fe200087e24ff */
[----:B0-----:R-:W-:-:S02]  /*40730*/  LOP3.LUT R0, R14, 0x1f, RZ, 0xc0, !PT ;  /* 0x0000001f0e007812 */ /* 0x001fc400078ec0ff */
[----:B------:R-:W-:Y:S02]  /*40740*/  LOP3.LUT R3, R14, 0x3e0, RZ, 0xc0, !PT ;  /* 0x000003e00e037812 */ /* 0x000fe400078ec0ff */
[----:B------:R-:W-:-:S03]  /*40750*/  SHF.R.U32.HI R165, RZ, 0x5, R14 ;  /* 0x00000005ffa57819 */ /* 0x000fc6000001160e */
[----:B------:R-:W-:Y:S02]  /*40760*/  IMAD R0, R3, 0xb, R0 ;  /* 0x0000000b03007824 */ /* 0x000fe400078e0200 */
[----:B---3--:R-:W-:Y:S02]  /*40770*/  IMAD R5, R165, 0x160, R16 ;  /* 0x00000160a5057824 */ /* 0x008fe400078e0210 */
[C---:B------:R-:W-:Y:S01]  /*40780*/  VIADD R8, R0.reuse, 0x60 ;  /* 0x0000006000087836 */ /* 0x040fe20000000000 */
[C---:B------:R-:W-:Y:S02]  /*40790*/  IADD3 R2, P0, PT, R0.reuse, UR8, RZ ;  /* 0x0000000800027c10 */ /* 0x040fe4000ff1e0ff */
[C---:B------:R-:W-:Y:S02]  /*407a0*/  IADD3 R4, PT, PT, R0.reuse, 0x20, RZ ;  /* 0x0000002000047810 */ /* 0x040fe40007ffe0ff */
[----:B------:R-:W-:Y:S01]  /*407b0*/  IADD3 R6, PT, PT, R0, 0x40, RZ ;  /* 0x0000004000067810 */ /* 0x000fe20007ffe0ff */
[----:B------:R-:W-:Y:S01]  /*407c0*/  IMAD.X R3, RZ, RZ, UR9, P0 ;  /* 0x00000009ff037e24 */ /* 0x000fe200080e06ff */
[----:B------:R-:W-:-:S02]  /*407d0*/  LEA R33, R5, UR5, 0x3 ;  /* 0x0000000505217c11 */ /* 0x000fc4000f8e18ff */
[----:B------:R-:W-:Y:S02]  /*407e0*/  IADD3 R4, P0, PT, R4, UR8, RZ ;  /* 0x0000000804047c10 */ /* 0x000fe4000ff1e0ff */
[----:B------:R-:W-:Y:S01]  /*407f0*/  IADD3 R6, P1, PT, R6, UR8, RZ ;  /* 0x0000000806067c10 */ /* 0x000fe2000ff3e0ff */
[----:B------:R0:W-:Y:S01]  /*40800*/  STS.64 [R33], R2 ;  /* 0x0000000221007388 */ /* 0x0001e20000000a00 */
[C---:B------:R-:W-:Y:S01]  /*40810*/  IADD3 R10, PT, PT, R0.reuse, 0x80, RZ ;  /* 0x00000080000a7810 */ /* 0x040fe20007ffe0ff */
[----:B------:R-:W-:Y:S01]  /*40820*/  IMAD.X R5, RZ, RZ, UR9, P0 ;  /* 0x00000009ff057e24 */ /* 0x000fe200080e06ff */
[----:B------:R-:W-:Y:S01]  /*40830*/  IADD3 R12, PT, PT, R0, 0xa0, RZ ;  /* 0x000000a0000c7810 */ /* 0x000fe20007ffe0ff */
[----:B------:R-:W-:Y:S01]  /*40840*/  IMAD.X R7, RZ, RZ, UR9, P1 ;  /* 0x00000009ff077e24 */ /* 0x000fe200088e06ff */
[----:B------:R-:W-:Y:S02]  /*40850*/  IADD3 R8, P0, PT, R8, UR8, RZ ;  /* 0x0000000808087c10 */ /* 0x000fe4000ff1e0ff */
[----:B------:R-:W-:Y:S01]  /*40860*/  IADD3 R10, P2, PT, R10, UR8, RZ ;  /* 0x000000080a0a7c10 */ /* 0x000fe2000ff5e0ff */
[----:B------:R1:W-:Y:S01]  /*40870*/  STS.64 [R33+0x100], R4 ;  /* 0x0001000421007388 */ /* 0x0003e20000000a00 */
[----:B------:R-:W-:-:S02]  /*40880*/  IADD3 R12, P1, PT, R12, UR8, RZ ;  /* 0x000000080c0c7c10 */ /* 0x000fc4000ff3e0ff */
[----:B------:R-:W-:Y:S01]  /*40890*/  IADD3.X R9, PT, PT, RZ, UR9, RZ, P0, !PT ;  /* 0x00000009ff097c10 */ /* 0x000fe200087fe4ff */
[C---:B0-----:R-:W-:Y:S01]  /*408a0*/  VIADD R2, R0.reuse, 0xc0 ;  /* 0x000000c000027836 */ /* 0x041fe20000000000 */
[----:B------:R-:W-:Y:S01]  /*408b0*/  IADD3 R3, PT, PT, R0, 0xe0, RZ ;  /* 0x000000e000037810 */ /* 0x000fe20007ffe0ff */
[----:B------:R-:W-:Y:S01]  /*408c0*/  IMAD.X R11, RZ, RZ, UR9, P2 ;  /* 0x00000009ff0b7e24 */ /* 0x000fe200090e06ff */
[----:B------:R-:W-:Y:S01]  /*408d0*/  IADD3.X R13, PT, PT, RZ, UR9, RZ, P1, !PT ;  /* 0x00000009ff0d7c10 */ /* 0x000fe20008ffe4ff */
[----:B------:R0:W-:Y:S01]  /*408e0*/  STS.64 [R33+0x200], R6 ;  /* 0x0002000621007388 */ /* 0x0001e20000000a00 */
[----:B------:R-:W-:Y:S02]  /*408f0*/  IADD3 R2, P0, PT, R2, UR8, RZ ;  /* 0x0000000802027c10 */ /* 0x000fe4000ff1e0ff */
[C---:B------:R-:W-:Y:S01]  /*40900*/  IADD3 R15, PT, PT, R0.reuse, 0x120, RZ ;  /* 0x00000120000f7810 */ /* 0x040fe20007ffe0ff */
[C---:B-1----:R-:W-:Y:S01]  /*40910*/  VIADD R5, R0.reuse, 0x100 ;  /* 0x0000010000057836 */ /* 0x042fe20000000000 */
[----:B------:R-:W-:Y:S01]  /*40920*/  IADD3 R4, P1, PT, R3, UR8, RZ ;  /* 0x0000000803047c10 */ /* 0x000fe2000ff3e0ff */
[----:B------:R-:W-:Y:S01]  /*40930*/  IMAD.X R3, RZ, RZ, UR9, P0 ;  /* 0x00000009ff037e24 */ /* 0x000fe200080e06ff */
[----:B------:R-:W-:Y:S01]  /*40940*/  IADD3 R0, PT, PT, R0, 0x140, RZ ;  /* 0x0000014000007810 */ /* 0x000fe20007ffe0ff */
[----:B------:R1:W-:Y:S01]  /*40950*/  STS.64 [R33+0x300], R8 ;  /* 0x0003000821007388 */ /* 0x0003e20000000a00 */
[----:B0-----:R-:W-:-:S03]  /*40960*/  IADD3 R6, P0, PT, R5, UR8, RZ ;  /* 0x0000000805067c10 */ /* 0x001fc6000ff1e0ff */
[----:B------:R0:W-:Y:S01]  /*40970*/  STS.64 [R33+0x400], R10 ;  /* 0x0004000a21007388 */ /* 0x0001e20000000a00 */
[----:B------:R-:W-:Y:S01]  /*40980*/  IMAD.X R5, RZ, RZ, UR9, P1 ;  /* 0x00000009ff057e24 */ /* 0x000fe200088e06ff */
[----:B------:R-:W-:Y:S02]  /*40990*/  IADD3.X R7, PT, PT, RZ, UR9, RZ, P0, !PT ;  /* 0x00000009ff077c10 */ /* 0x000fe400087fe4ff */
[----:B------:R2:W-:Y:S01]  /*409a0*/  STS.64 [R33+0x500], R12 ;  /* 0x0005000c21007388 */ /* 0x0005e20000000a00 */
[----:B-1----:R-:W-:-:S03]  /*409b0*/  IADD3 R8, P2, PT, R15, UR8, RZ ;  /* 0x000000080f087c10 */ /* 0x002fc6000ff5e0ff */
[----:B------:R-:W-:Y:S01]  /*409c0*/  STS.64 [R33+0x600], R2 ;  /* 0x0006000221007388 */ /* 0x000fe20000000a00 */
[----:B0-----:R-:W-:Y:S01]  /*409d0*/  IADD3 R10, P1, PT, R0, UR8, RZ ;  /* 0x00000008000a7c10 */ /* 0x001fe2000ff3e0ff */
[----:B------:R-:W-:Y:S02]  /*409e0*/  IMAD.X R9, RZ, RZ, UR9, P2 ;  /* 0x00000009ff097e24 */ /* 0x000fe400090e06ff */
[----:B------:R-:W-:Y:S01]  /*409f0*/  STS.64 [R33+0x700], R4 ;  /* 0x0007000421007388 */ /* 0x000fe20000000a00 */
[----:B------:R-:W-:Y:S01]  /*40a00*/  IMAD R0, R14, 0xb, RZ ;  /* 0x0000000b0e007824 */ /* 0x000fe200078e02ff */
[----:B------:R-:W-:Y:S01]  /*40a10*/  IADD3.X R11, PT, PT, RZ, UR9, RZ, P1, !PT ;  /* 0x00000009ff0b7c10 */ /* 0x000fe20008ffe4ff */
[----:B--2---:R-:W-:Y:S01]  /*40a20*/  IMAD R12, R16, 0x50, R33 ;  /* 0x00000050100c7824 */ /* 0x004fe200078e0221 */
[----:B------:R-:W-:Y:S02]  /*40a30*/  STS.64 [R33+0x800], R6 ;  /* 0x0008000621007388 */ /* 0x000fe40000000a00 */
[----:B------:R-:W-:Y:S01]  /*40a40*/  ISETP.GE.AND P0, PT, R0, UR6, PT ;  /* 0x0000000600007c0c */ /* 0x000fe2000bf06270 */
[----:B------:R-:W-:Y:S01]  /*40a50*/  IMAD.MOV.U32 R0, RZ, RZ, 0x1 ;  /* 0x00000001ff007424 */ /* 0x000fe200078e00ff */
[----:B------:R0:W-:Y:S04]  /*40a60*/  STS.64 [R33+0x900], R8 ;  /* 0x0009000821007388 */ /* 0x0001e80000000a00 */
[----:B------:R1:W-:Y:S01]  /*40a70*/  STS.64 [R33+0xa00], R10 ;  /* 0x000a000a21007388 */ /* 0x0003e20000000a00 */
[----:B------:R-:W-:-:S03]  /*40a80*/  NOP ;  /* 0x0000000000007918 */ /* 0x000fc60000000000 */
[----:B------:R1:W2:Y:S01]  /*40a90*/  LDS.64 R16, [R12] ;  /* 0x000000000c107984 */ /* 0x0002a20000000a00 */
[----:B0-----:R-:W-:-:S03]  /*40aa0*/  MOV R8, R14 ;  /* 0x0000000e00087202 */ /* 0x001fc60000000f00 */
[----:B------:R1:W0:Y:S04]  /*40ab0*/  LDS.64 R18, [R12+0x8] ;  /* 0x000008000c127984 */ /* 0x0002280000000a00 */
[----:B------:R1:W3:Y:S04]  /*40ac0*/  LDS.64 R20, [R12+0x10] ;  /* 0x000010000c147984 */ /* 0x0002e80000000a00 */
[----:B------:R1:W4:Y:S04]  /*40ad0*/  LDS.64 R22, [R12+0x18] ;  /* 0x000018000c167984 */ /* 0x0003280000000a00 */
[----:B------:R1:W0:Y:S04]  /*40ae0*/  LDS.64 R24, [R12+0x20] ;  /* 0x000020000c187984 */ /* 0x0002280000000a00 */
[----:B------:R1:W0:Y:S04]  /*40af0*/  LDS.64 R26, [R12+0x28] ;  /* 0x000028000c1a7984 */ /* 0x0002280000000a00 */
[----:B------:R1:W0:Y:S04]  /*40b00*/  LDS.64 R28, [R12+0x30] ;  /* 0x000030000c1c7984 */ /* 0x0002280000000a00 */
[----:B------:R1:W0:Y:S04]  /*40b10*/  LDS.64 R30, [R12+0x38] ;  /* 0x000038000c1e7984 */ /* 0x0002280000000a00 */
[----:B------:R1:W0:Y:S04]  /*40b20*/  LDS.64 R32, [R12+0x40] ;  /* 0x000040000c207984 */ /* 0x0002280000000a00 */
[----:B------:R1:W0:Y:S04]  /*40b30*/  LDS.64 R34, [R12+0x48] ;  /* 0x000048000c227984 */ /* 0x0002280000000a00 */
[----:B------:R1:W0:Y:S01]  /*40b40*/  LDS.64 R36, [R12+0x50] ;  /* 0x000050000c247984 */ /* 0x0002220000000a00 */
[----:B--2---:R-:W-:Y:S05]  /*40b50*/  @P0 BRA `(.L_x_756) ;  /* 0x0000002c00e80947 */ /* 0x004fea0003800000 */
[----:B-1----:R-:W1:Y:S02]  /*40b60*/  LDC.64 R10, c[0x0][0x3b0] ;  /* 0x0000ec00ff0a7b82 */ /* 0x002e640000000a00 */
[----:B-1----:R-:W2:Y:S01]  /*40b70*/  LDG.E.64 R10, desc[UR12][R10.64+0x48] ;  /* 0x0000480c0a0a7981 */ /* 0x002ea2000c1e1b00 */
[----:B------:R-:W-:Y:S01]  /*40b80*/  BSSY.RECONVERGENT B2, `(.L_x_757) ;  /* 0x000002a000027945 */ /* 0x000fe20003800200 */
[----:B--2---:R-:W-:-:S04]  /*40b90*/  LOP3.LUT R0, R17, R11, RZ, 0xfc, !PT ;  /* 0x0000000b11007212 */ /* 0x004fc800078efcff */
[----:B------:R-:W-:-:S13]  /*40ba0*/  ISETP.NE.U32.AND P0, PT, R0, RZ, PT ;  /* 0x000000ff0000720c */ /* 0x000fda0003f05070 */
[----:B------:R-:W-:Y:S05]  /*40bb0*/  @P0 BRA `(.L_x_758) ;  /* 0x00000000005c0947 */ /* 0x000fea0003800000 */
[----:B------:R-:W1:Y:S01]  /*40bc0*/  I2F.U32.RP R0, R10 ;  /* 0x0000000a00007306 */ /* 0x000e620000209000 */
[----:B------:R-:W-:Y:S01]  /*40bd0*/  IADD3 R5, PT, PT, RZ, -R10, RZ ;  /* 0x8000000aff057210 */ /* 0x000fe20007ffe0ff */
[----:B------:R-:W-:Y:S01]  /*40be0*/  HFMA2 R13, -RZ, RZ, 0, 0 ;  /* 0x00000000ff0d7431 */ /* 0x000fe200000001ff */
[----:B------:R-:W-:Y:S01]  /*40bf0*/  ISETP.NE.U32.AND P2, PT, R10, RZ, PT ;  /* 0x000000ff0a00720c */ /* 0x000fe20003f45070 */
[----:B------:R-:W-:-:S04]  /*40c00*/  IMAD.MOV.U32 R9, RZ, RZ, RZ ;  /* 0x000000ffff097224 */ /* 0x000fc800078e00ff */
[----:B-1----:R-:W1:Y:S02]  /*40c10*/  MUFU.RCP R0, R0 ;  /* 0x0000000000007308 */ /* 0x002e640000001000 */
[----:B-1----:R-:W-:-:S06]  /*40c20*/  VIADD R2, R0, 0xffffffe ;  /* 0x0ffffffe00027836 */ /* 0x002fcc0000000000 */
[----:B------:R1:W2:Y:S02]  /*40c30*/  F2I.FTZ.U32.TRUNC.NTZ R3, R2 ;  /* 0x0000000200037305 */ /* 0x0002a4000021f000 */
[----:B-1----:R-:W-:Y:S02]  /*40c40*/  IMAD.MOV.U32 R2, RZ, RZ, RZ ;  /* 0x000000ffff027224 */ /* 0x002fe400078e00ff */
[----:B--2---:R-:W-:-:S04]  /*40c50*/  IMAD R5, R5, R3, RZ ;  /* 0x0000000305057224 */ /* 0x004fc800078e02ff */
[----:B------:R-:W-:-:S06]  /*40c60*/  IMAD.HI.U32 R3, R3, R5, R2 ;  /* 0x0000000503037227 */ /* 0x000fcc00078e0002 */
[----:B------:R-:W-:-:S05]  /*40c70*/  IMAD.HI.U32 R12, R3, R16, RZ ;  /* 0x00000010030c7227 */ /* 0x000fca00078e00ff */
[----:B------:R-:W-:-:S05]  /*40c80*/  IADD3 R3, PT, PT, -R12, RZ, RZ ;  /* 0x000000ff0c037210 */ /* 0x000fca0007ffe1ff */
[----:B------:R-:W-:-:S05]  /*40c90*/  IMAD R3, R10, R3, R16 ;  /* 0x000000030a037224 */ /* 0x000fca00078e0210 */
[----:B------:R-:W-:-:S13]  /*40ca0*/  ISETP.GE.U32.AND P0, PT, R3, R10, PT ;  /* 0x0000000a0300720c */ /* 0x000fda0003f06070 */
[----:B------:R-:W-:Y:S01]  /*40cb0*/  @P0 IMAD.IADD R3, R3, 0x1, -R10 ;  /* 0x0000000103030824 */ /* 0x000fe200078e0a0a */
[----:B------:R-:W-:-:S04]  /*40cc0*/  @P0 IADD3 R12, PT, PT, R12, 0x1, RZ ;  /* 0x000000010c0c0810 */ /* 0x000fc80007ffe0ff */
[----:B------:R-:W-:-:S13]  /*40cd0*/  ISETP.GE.U32.AND P1, PT, R3, R10, PT ;  /* 0x0000000a0300720c */ /* 0x000fda0003f26070 */
[----:B------:R-:W-:Y:S01]  /*40ce0*/  @P1 VIADD R12, R12, 0x1 ;  /* 0x000000010c0c1836 */ /* 0x000fe20000000000 */
[----:B------:R-:W-:-:S04]  /*40cf0*/  @!P2 LOP3.LUT R12, RZ, R10, RZ, 0x33, !PT ;  /* 0x0000000aff0ca212 */ /* 0x000fc800078e33ff */
[----:B------:R-:W-:-:S05]  /*40d00*/  IADD3 R3, PT, PT, -R12, RZ, RZ ;  /* 0x000000ff0c037210 */ /* 0x000fca0007ffe1ff */
[----:B------:R-:W-:Y:S01]  /*40d10*/  IMAD R2, R10, R3, R16 ;  /* 0x000000030a027224 */ /* 0x000fe200078e0210 */
[----:B------:R-:W-:Y:S06]  /*40d20*/  BRA `(.L_x_759) ;  /* 0x00000000003c7947 */ /* 0x000fec0003800000 */
.L_x_758:
[----:B------:R-:W-:Y:S01]  /*40d30*/  IMAD.MOV.U32 R6, RZ, RZ, R16 ;  /* 0x000000ffff067224 */ /* 0x000fe200078e0010 */
[----:B------:R-:W-:Y:S01]  /*40d40*/  MOV R5, R17 ;  /* 0x0000001100057202 */ /* 0x000fe20000000f00 */
[----:B------:R-:W-:Y:S01]  /*40d50*/  IMAD.MOV.U32 R4, RZ, RZ, R10 ;  /* 0x000000ffff047224 */ /* 0x000fe200078e000a */
[----:B------:R-:W-:Y:S02]  /*40d60*/  MOV R3, R11 ;  /* 0x0000000b00037202 */ /* 0x000fe40000000f00 */
[----:B------:R-:W-:-:S07]  /*40d70*/  MOV R2, 0x40d90 ;  /* 0x00040d9000027802 */ /* 0x000fce0000000f00 */
[----:B0--34-:R-:W-:Y:S05]  /*40d80*/  CALL.REL.NOINC `($__internal_0_$__cuda_sm20_div_s64) ;  /* 0x0000047800047944 */ /* 0x019fea0003c00000 */
[-C--:B------:R-:W-:Y:S01]  /*40d90*/  IADD3 R9, P0, PT, RZ, -R4.reuse, RZ ;  /* 0x80000004ff097210 */ /* 0x080fe20007f1e0ff */
[----:B------:R-:W-:Y:S01]  /*40da0*/  IMAD.MOV.U32 R13, RZ, RZ, R3 ;  /* 0x000000ffff0d7224 */ /* 0x000fe200078e0003 */
[----:B------:R-:W-:-:S03]  /*40db0*/  MOV R12, R4 ;  /* 0x00000004000c7202 */ /* 0x000fc60000000f00 */
[----:B------:R-:W-:Y:S02]  /*40dc0*/  IMAD.X R5, RZ, RZ, ~R3, P0 ;  /* 0x000000ffff057224 */ /* 0x000fe400000e0e03 */
[----:B------:R-:W-:-:S04]  /*40dd0*/  IMAD.WIDE.U32 R6, R10, R9, R16 ;  /* 0x000000090a067225 */ /* 0x000fc800078e0010 */
[----:B------:R-:W-:Y:S01]  /*40de0*/  IMAD R0, R5, R10, RZ ;  /* 0x0000000a05007224 */ /* 0x000fe200078e02ff */
[----:B------:R-:W-:-:S03]  /*40df0*/  MOV R2, R6 ;  /* 0x0000000600027202 */ /* 0x000fc60000000f00 */
[----:B------:R-:W-:-:S04]  /*40e00*/  IMAD R9, R11, R9, R0 ;  /* 0x000000090b097224 */ /* 0x000fc800078e0200 */
[----:B------:R-:W-:-:S07]  /*40e10*/  IMAD.IADD R9, R7, 0x1, R9 ;  /* 0x0000000107097824 */ /* 0x000fce00078e0209 */
.L_x_759:
[----:B------:R-:W-:Y:S05]  /*40e20*/  BSYNC.RECONVERGENT B2 ;  /* 0x0000000000027941 */ /* 0x000fea0003800200 */
.L_x_757:
[----:B------:R-:W1:Y:S08]  /*40e30*/  LDC.64 R14, c[0x0][0x3b0] ;  /* 0x0000ec00ff0e7b82 */ /* 0x000e700000000a00 */
[----:B------:R-:W2:Y:S01]  /*40e40*/  LDC.64 R6, c[0x0][0x3c0] ;  /* 0x0000f000ff067b82 */ /* 0x000ea20000000a00 */
[----:B-1----:R-:W5:Y:S04]  /*40e50*/  LDG.E.64 R14, desc[UR12][R14.64+0x40] ;  /* 0x0000400c0e0e7981 */ /* 0x002f68000c1e1b00 */
[----:B--2---:R-:W2:Y:S04]  /*40e60*/  LDG.E.64 R10, desc[UR12][R6.64+0xd8] ;  /* 0x0000d80c060a7981 */ /* 0x004ea8000c1e1b00 */
[----:B------:R-:W2:Y:S01]  /*40e70*/  LDG.E.64 R4, desc[UR12][R6.64+0xe8] ;  /* 0x0000e80c06047981 */ /* 0x000ea2000c1e1b00 */
[----:B------:R-:W-:Y:S01]  /*40e80*/  MOV R3, R9 ;  /* 0x0000000900037202 */ /* 0x000fe20000000f00 */
[----:B------:R-:W-:Y:S05]  /*40e90*/  BSSY.RECONVERGENT B2, `(.L_x_760) ;  /* 0x000002f000027945 */ /* 0x000fea0003800200 */
[----:B------:R-:W2:Y:S01]  /*40ea0*/  I2F.F64.S64 R2, R2 ;  /* 0x0000000200027312 */ /* 0x000ea20000301c00 */
[----:B-----5:R-:W-:-:S04]  /*40eb0*/  LOP3.LUT R0, R13, R15, RZ, 0xfc, !PT ;  /* 0x0000000f0d007212 */ /* 0x020fc800078efcff */
[----:B------:R-:W-:Y:S01]  /*40ec0*/  ISETP.NE.U32.AND P0, PT, R0, RZ, PT ;  /* 0x000000ff0000720c */ /* 0x000fe20003f05070 */
[----:B--2---:R-:W-:-:S12]  /*40ed0*/  DFMA R10, R2, R4, R10 ;  /* 0x00000004020a722b */ /* 0x004fd8000000000a */
[----:B------:R-:W-:Y:S05]  /*40ee0*/  @P0 BRA `(.L_x_761) ;  /* 0x0000000000600947 */ /* 0x000fea0003800000 */
[----:B------:R-:W1:Y:S01]  /*40ef0*/  I2F.U32.RP R0, R14 ;  /* 0x0000000e00007306 */ /* 0x000e620000209000 */
[----:B------:R-:W-:Y:S01]  /*40f00*/  IADD3 R5, PT, PT, RZ, -R14, RZ ;  /* 0x8000000eff057210 */ /* 0x000fe20007ffe0ff */
[----:B------:R-:W-:Y:S01]  /*40f10*/  IMAD.MOV.U32 R9, RZ, RZ, RZ ;  /* 0x000000ffff097224 */ /* 0x000fe200078e00ff */
        /* <DEDUP_REMOVED lines=19> */
[----:B------:R-:W-:Y:S01]  /*41050*/  MOV R14, R3 ;  /* 0x00000003000e7202 */ /* 0x000fe20000000f00 */
[----:B------:R-:W-:Y:S06]  /*41060*/  BRA `(.L_x_762) ;  /* 0x0000000000447947 */ /* 0x000fec0003800000 */
.L_x_761:
[----:B------:R-:W-:Y:S01]  /*41070*/  MOV R6, R12 ;  /* 0x0000000c00067202 */ /* 0x000fe20000000f00 */
[----:B------:R-:W-:Y:S01]  /*41080*/  IMAD.MOV.U32 R5, RZ, RZ, R13 ;  /* 0x000000ffff057224 */ /* 0x000fe200078e000d */
[----:B------:R-:W-:Y:S01]  /*41090*/  MOV R4, R14 ;  /* 0x0000000e00047202 */ /* 0x000fe20000000f00 */
[----:B------:R-:W-:Y:S01]  /*410a0*/  IMAD.MOV.U32 R3, RZ, RZ, R15 ;  /* 0x000000ffff037224 */ /* 0x000fe200078e000f */
[----:B------:R-:W-:-:S07]  /*410b0*/  MOV R2, 0x410d0 ;  /* 0x000410d000027802 */ /* 0x000fce0000000f00 */
[----:B0--34-:R-:W-:Y:S05]  /*410c0*/  CALL.REL.NOINC `($__internal_0_$__cuda_sm20_div_s64) ;  /* 0x0000047400347944 */ /* 0x019fea0003c00000 */
[----:B------:R-:W-:Y:S01]  /*410d0*/  IADD3 R9, P0, PT, RZ, -R4, RZ ;  /* 0x80000004ff097210 */ /* 0x000fe20007f1e0ff */
[----:B------:R-:W-:Y:S01]  /*410e0*/  IMAD.MOV.U32 R6, RZ, RZ, R12 ;  /* 0x000000ffff067224 */ /* 0x000fe200078e000c */
[----:B------:R-:W-:Y:S02]  /*410f0*/  MOV R7, R13 ;  /* 0x0000000d00077202 */ /* 0x000fe40000000f00 */
[----:B------:R-:W-:Y:S01]  /*41100*/  IADD3.X R5, PT, PT, RZ, ~R3, RZ, P0, !PT ;  /* 0x80000003ff057210 */ /* 0x000fe200007fe4ff */
[----:B------:R-:W-:-:S04]  /*41110*/  IMAD.WIDE.U32 R6, R14, R9, R6 ;  /* 0x000000090e067225 */ /* 0x000fc800078e0006 */
[----:B------:R-:W-:Y:S02]  /*41120*/  IMAD R0, R5, R14, RZ ;  /* 0x0000000e05007224 */ /* 0x000fe400078e02ff */
[----:B------:R-:W-:Y:S02]  /*41130*/  IMAD.MOV.U32 R2, RZ, RZ, R6 ;  /* 0x000000ffff027224 */ /* 0x000fe400078e0006 */
[----:B------:R-:W-:Y:S01]  /*41140*/  IMAD R9, R15, R9, R0 ;  /* 0x000000090f097224 */ /* 0x000fe200078e0200 */
[----:B------:R-:W-:Y:S01]  /*41150*/  MOV R15, R3 ;  /* 0x00000003000f7202 */ /* 0x000fe20000000f00 */
[----:B------:R-:W-:-:S03]  /*41160*/  IMAD.MOV.U32 R14, RZ, RZ, R4 ;  /* 0x000000ffff0e7224 */ /* 0x000fc600078e0004 */
[----:B------:R-:W-:-:S07]  /*41170*/  IADD3 R9, PT, PT, R7, R9, RZ ;  /* 0x0000000907097210 */ /* 0x000fce0007ffe0ff */
.L_x_762:
[----:B------:R-:W-:Y:S05]  /*41180*/  BSYNC.RECONVERGENT B2 ;  /* 0x0000000000027941 */ /* 0x000fea0003800200 */
.L_x_760:
[----:B------:R-:W1:Y:S08]  /*41190*/  LDC.64 R38, c[0x0][0x3b0] ;  /* 0x0000ec00ff267b82 */ /* 0x000e700000000a00 */
[----:B------:R-:W2:Y:S01]  /*411a0*/  LDC.64 R6, c[0x0][0x3c0] ;  /* 0x0000f000ff067b82 */ /* 0x000ea20000000a00 */
[----:B-1----:R-:W5:Y:S04]  /*411b0*/  LDG.E.64 R38, desc[UR12][R38.64+0x38] ;  /* 0x0000380c26267981 */ /* 0x002f68000c1e1b00 */
[----:B--2---:R-:W2:Y:S04]  /*411c0*/  LDG.E.64 R12, desc[UR12][R6.64+0xc0] ;  /* 0x0000c00c060c7981 */ /* 0x004ea8000c1e1b00 */
[----:B------:R-:W2:Y:S01]  /*411d0*/  LDG.E.64 R4, desc[UR12][R6.64+0xd0] ;  /* 0x0000d00c06047981 */ /* 0x000ea2000c1e1b00 */
[----:B------:R-:W-:Y:S01]  /*411e0*/  IMAD.MOV.U32 R3, RZ, RZ, R9 ;  /* 0x000000ffff037224 */ /* 0x000fe200078e0009 */
[----:B------:R-:W-:Y:S05]  /*411f0*/  BSSY.RECONVERGENT B2, `(.L_x_763) ;  /* 0x000002f000027945 */ /* 0x000fea0003800200 */
[----:B------:R-:W2:Y:S01]  /*41200*/  I2F.F64.S64 R2, R2 ;  /* 0x0000000200027312 */ /* 0x000ea20000301c00 */
[----:B-----5:R-:W-:-:S04]  /*41210*/  LOP3.LUT R0, R15, R39, RZ, 0xfc, !PT ;  /* 0x000000270f007212 */ /* 0x020fc800078efcff */
[----:B------:R-:W-:Y:S01]  /*41220*/  ISETP.NE.U32.AND P0, PT, R0, RZ, PT ;  /* 0x000000ff0000720c */ /* 0x000fe20003f05070 */
[----:B--2---:R-:W-:-:S12]  /*41230*/  DFMA R12, R2, R4, R12 ;  /* 0x00000004020c722b */ /* 0x004fd8000000000c */
[----:B------:R-:W-:Y:S05]  /*41240*/  @P0 BRA `(.L_x_764) ;  /* 0x0000000000600947 */ /* 0x000fea0003800000 */
[----:B------:R-:W1:Y:S01]  /*41250*/  I2F.U32.RP R0, R38 ;  /* 0x0000002600007306 */ /* 0x000e620000209000 */
[----:B------:R-:W-:Y:S01]  /*41260*/  IMAD.MOV R5, RZ, RZ, -R38 ;  /* 0x000000ffff057224 */ /* 0x000fe200078e0a26 */
[----:B------:R-:W-:Y:S02]  /*41270*/  ISETP.NE.U32.AND P2, PT, R38, RZ, PT ;  /* 0x000000ff2600720c */ /* 0x000fe40003f45070 */
[----:B------:R-:W-:Y:S02]  /*41280*/  MOV R9, RZ ;  /* 0x000000ff00097202 */ /* 0x000fe40000000f00 */
[----:B------:R-:W-:Y:S02]  /*41290*/  MOV R39, RZ ;  /* 0x000000ff00277202 */ /* 0x000fe40000000f00 */
[----:B-1----:R-:W1:Y:S02]  /*412a0*/  MUFU.RCP R0, R0 ;  /* 0x0000000000007308 */ /* 0x002e640000001000 */
[----:B-1----:R-:W-:-:S06]  /*412b0*/  IADD3 R2, PT, PT, R0, 0xffffffe, RZ ;  /* 0x0ffffffe00027810 */ /* 0x002fcc0007ffe0ff */
[----:B------:R1:W2:Y:S02]  /*412c0*/  F2I.FTZ.U32.TRUNC.NTZ R3, R2 ;  /* 0x0000000200037305 */ /* 0x0002a4000021f000 */
[----:B-1----:R-:W-:Y:S01]  /*412d0*/  MOV R2, RZ ;  /* 0x000000ff00027202 */ /* 0x002fe20000000f00 */
[----:B--2---:R-:W-:-:S04]  /*412e0*/  IMAD R5, R5, R3, RZ ;  /* 0x0000000305057224 */ /* 0x004fc800078e02ff */
        /* <DEDUP_REMOVED lines=8> */
[----:B------:R-:W-:Y:S02]  /*41370*/  @P1 IADD3 R3, PT, PT, R3, 0x1, RZ ;  /* 0x0000000103031810 */ /* 0x000fe40007ffe0ff */
[----:B------:R-:W-:-:S05]  /*41380*/  @!P2 LOP3.LUT R3, RZ, R38, RZ, 0x33, !PT ;  /* 0x00000026ff03a212 */ /* 0x000fca00078e33ff */
[----:B------:R-:W-:-:S04]  /*41390*/  IMAD.MOV R5, RZ, RZ, -R3 ;  /* 0x000000ffff057224 */ /* 0x000fc800078e0a03 */
[----:B------:R-:W-:Y:S02]  /*413a0*/  IMAD R2, R38, R5, R14 ;  /* 0x0000000526027224 */ /* 0x000fe400078e020e */
[----:B------:R-:W-:Y:S01]  /*413b0*/  IMAD.MOV.U32 R38, RZ, RZ, R3 ;  /* 0x000000ffff267224 */ /* 0x000fe200078e0003 */
[----:B------:R-:W-:Y:S06]  /*413c0*/  BRA `(.L_x_765) ;  /* 0x0000000000447947 */ /* 0x000fec0003800000 */
.L_x_764:
[----:B------:R-:W-:Y:S01]  /*413d0*/  IMAD.MOV.U32 R6, RZ, RZ, R14 ;  /* 0x000000ffff067224 */ /* 0x000fe200078e000e */
[----:B------:R-:W-:Y:S01]  /*413e0*/  MOV R5, R15 ;  /* 0x0000000f00057202 */ /* 0x000fe20000000f00 */
[----:B------:R-:W-:Y:S01]  /*413f0*/  IMAD.MOV.U32 R4, RZ, RZ, R38 ;  /* 0x000000ffff047224 */ /* 0x000fe200078e0026 */
[----:B------:R-:W-:Y:S02]  /*41400*/  MOV R3, R39 ;  /* 0x0000002700037202 */ /* 0x000fe40000000f00 */
[----:B------:R-:W-:-:S07]  /*41410*/  MOV R2, 0x41430 ;  /* 0x0004143000027802 */ /* 0x000fce0000000f00 */
[----:B0--34-:R-:W-:Y:S05]  /*41420*/  CALL.REL.NOINC `($__internal_0_$__cuda_sm20_div_s64) ;  /* 0x00000470005c7944 */ /* 0x019fea0003c00000 */
[----:B------:R-:W-:Y:S01]  /*41430*/  IADD3 R9, P0, PT, RZ, -R4, RZ ;  /* 0x80000004ff097210 */ /* 0x000fe20007f1e0ff */
[----:B------:R-:W-:Y:S01]  /*41440*/  IMAD.MOV.U32 R7, RZ, RZ, R15 ;  /* 0x000000ffff077224 */ /* 0x000fe200078e000f */
[----:B------:R-:W-:-:S03]  /*41450*/  MOV R6, R14 ;  /* 0x0000000e00067202 */ /* 0x000fc60000000f00 */
[----:B------:R-:W-:Y:S02]  /*41460*/  IMAD.X R5, RZ, RZ, ~R3, P0 ;  /* 0x000000ffff057224 */ /* 0x000fe400000e0e03 */
[----:B------:R-:W-:-:S04]  /*41470*/  IMAD.WIDE.U32 R6, R38, R9, R6 ;  /* 0x0000000926067225 */ /* 0x000fc800078e0006 */
[----:B------:R-:W-:Y:S01]  /*41480*/  IMAD R0, R5, R38, RZ ;  /* 0x0000002605007224 */ /* 0x000fe200078e02ff */
[----:B------:R-:W-:Y:S02]  /*41490*/  MOV R2, R6 ;  /* 0x0000000600027202 */ /* 0x000fe40000000f00 */
[----:B------:R-:W-:Y:S01]  /*414a0*/  MOV R38, R4 ;  /* 0x0000000400267202 */ /* 0x000fe20000000f00 */
[----:B------:R-:W-:Y:S02]  /*414b0*/  IMAD R9, R39, R9, R0 ;  /* 0x0000000927097224 */ /* 0x000fe400078e0200 */
[----:B------:R-:W-:Y:S02]  /*414c0*/  IMAD.MOV.U32 R39, RZ, RZ, R3 ;  /* 0x000000ffff277224 */ /* 0x000fe400078e0003 */
[----:B------:R-:W-:-:S07]  /*414d0*/  IMAD.IADD R9, R7, 0x1, R9 ;  /* 0x0000000107097824 */ /* 0x000fce00078e0209 */
.L_x_765:
[----:B------:R-:W-:Y:S05]  /*414e0*/  BSYNC.RECONVERGENT B2 ;  /* 0x0000000000027941 */ /* 0x000fea0003800200 */
.L_x_763:
        /* <DEDUP_REMOVED lines=36> */
.L_x_767:
        /* <DEDUP_REMOVED lines=17> */
.L_x_768:
[----:B------:R-:W-:Y:S05]  /*41840*/  BSYNC.RECONVERGENT B2 ;  /* 0x0000000000027941 */ /* 0x000fea0003800200 */
.L_x_766:
        /* <DEDUP_REMOVED lines=36> */
.L_x_770:
        /* <DEDUP_REMOVED lines=17> */
.L_x_771:
[----:B------:R-:W-:Y:S05]  /*41ba0*/  BSYNC.RECONVERGENT B2 ;  /* 0x0000000000027941 */ /* 0x000fea0003800200 */
.L_x_769:
        /* <DEDUP_REMOVED lines=36> */
.L_x_773:
        /* <DEDUP_REMOVED lines=17> */
.L_x_774:
[----:B------:R-:W-:Y:S05]  /*41f00*/  BSYNC.RECONVERGENT B2 ;  /* 0x0000000000027941 */ /* 0x000fea0003800200 */
.L_x_772:
        /* <DEDUP_REMOVED lines=36> */
.L_x_776:
        /* <DEDUP_REMOVED lines=17> */
.L_x_777:
[----:B------:R-:W-:Y:S05]  /*42260*/  BSYNC.RECONVERGENT B2 ;  /* 0x0000000000027941 */ /* 0x000fea0003800200 */
.L_x_775:
        /* <DEDUP_REMOVED lines=36> */
.L_x_779:
        /* <DEDUP_REMOVED lines=17> */
.L_x_780:
[----:B------:R-:W-:Y:S05]  /*425c0*/  BSYNC.RECONVERGENT B2 ;  /* 0x0000000000027941 */ /* 0x000fea0003800200 */
.L_x_778:
        /* <DEDUP_REMOVED lines=15> */
[----:B------:R-:W-:-:S04]  /*426c0*/  MOV R9, RZ ;  /* 0x000000ff00097202 */ /* 0x000fc80000000f00 */
[----:B-1----:R-:W1:Y:S02]  /*426d0*/  MUFU.RCP R0, R0 ;  /* 0x0000000000007308 */ /* 0x002e640000001000 */
[----:B-1----:R-:W-:-:S06]  /*426e0*/  IADD3 R2, PT, PT, R0, 0xffffffe, RZ ;  /* 0x0ffffffe00027810 */ /* 0x002fcc0007ffe0ff */
[----:B------:R1:W2:Y:S02]  /*426f0*/  F2I.FTZ.U32.TRUNC.NTZ R3, R2 ;  /* 0x0000000200037305 */ /* 0x0002a4000021f000 */
[----:B-1----:R-:W-:Y:S01]  /*42700*/  MOV R2, RZ ;  /* 0x000000ff00027202 */ /* 0x002fe20000000f00 */
[----:B--2---:R-:W-:-:S04]  /*42710*/  IMAD R5, R5, R3, RZ ;  /* 0x0000000305057224 */ /* 0x004fc800078e02ff */
        /* <DEDUP_REMOVED lines=12> */
[----:B------:R-:W-:Y:S01]  /*427e0*/  IMAD R2, R50, R3, R48 ;  /* 0x0000000332027224 */ /* 0x000fe200078e0230 */
[----:B------:R-:W-:Y:S06]  /*427f0*/  BRA `(.L_x_783) ;  /* 0x0000000000407947 */ /* 0x000fec0003800000 */
.L_x_782:
        /* <DEDUP_REMOVED lines=13> */
[----:B------:R-:W-:Y:S02]  /*428d0*/  IMAD R9, R51, R9, R0 ;  /* 0x0000000933097224 */ /* 0x000fe400078e0200 */
[----:B------:R-:W-:-:S03]  /*428e0*/  IMAD.MOV.U32 R5, RZ, RZ, R3 ;  /* 0x000000ffff057224 */ /* 0x000fc600078e0003 */
[----:B------:R-:W-:-:S07]  /*428f0*/  IADD3 R9, PT, PT, R7, R9, RZ ;  /* 0x0000000907097210 */ /* 0x000fce0007ffe0ff */
.L_x_783:
[----:B------:R-:W-:Y:S05]  /*42900*/  BSYNC.RECONVERGENT B2 ;  /* 0x0000000000027941 */ /* 0x000fea0003800200 */
.L_x_781:
        /* <DEDUP_REMOVED lines=15> */
[----:B------:R-:W-:-:S05]  /*42a00*/  ISETP.NE.U32.AND P1, PT, R52, RZ, PT ;  /* 0x000000ff3400720c */ /* 0x000fca0003f25070 */
        /* <DEDUP_REMOVED lines=13> */
[----:B------:R-:W-:Y:S01]  /*42ae0*/  @!P1 LOP3.LUT R98, RZ, R52, RZ, 0x33, !PT ;  /* 0x00000034ff629212 */ /* 0x000fe200078e33ff */
[----:B------:R-:W-:Y:S06]  /*42af0*/  BRA `(.L_x_786) ;  /* 0x00000000001c7947 */ /* 0x000fec0003800000 */
.L_x_785:
[----:B------:R-:W-:Y:S01]  /*42b00*/  MOV R3, R5 ;  /* 0x0000000500037202 */ /* 0x000fe20000000f00 */
[----:B------:R-:W-:Y:S01]  /*42b10*/  IMAD.MOV.U32 R6, RZ, RZ, R52 ;  /* 0x000000ffff067224 */ /* 0x000fe200078e0034 */
[----:B------:R-:W-:Y:S02]  /*42b20*/  MOV R5, R53 ;  /* 0x0000003500057202 */ /* 0x000fe40000000f00 */
[----:B------:R-:W-:-:S07]  /*42b30*/  MOV R2, 0x42b50 ;  /* 0x00042b5000027802 */ /* 0x000fce0000000f00 */
[----:B0--34-:R-:W-:Y:S05]  /*42b40*/  CALL.REL.NOINC `($__internal_1_$__cuda_sm20_rem_s64) ;  /* 0x0000045c00e47944 */ /* 0x019fea0003c00000 */
[----:B------:R-:W-:Y:S01]  /*42b50*/  IMAD.MOV.U32 R98, RZ, RZ, R4 ;  /* 0x000000ffff627224 */ /* 0x000fe200078e0004 */
[----:B------:R-:W-:-:S07]  /*42b60*/  MOV R99, R3 ;  /* 0x0000000300637202 */ /* 0x000fce0000000f00 */
.L_x_786:
[----:B------:R-:W-:Y:S05]  /*42b70*/  BSYNC.RECONVERGENT B2 ;  /* 0x0000000000027941 */ /* 0x000fea0003800200 */
.L_x_784:
[----:B------:R-:W1:Y:S08]  /*42b80*/  LDC.64 R4, c[0x0][0x3c0] ;  /* 0x0000f000ff047b82 */ /* 0x000e700000000a00 */
[----:B------:R-:W2:Y:S01]  /*42b90*/  LDC.64 R2, c[0x0][0x3b8] ;  /* 0x0000ee00ff027b82 */ /* 0x000ea20000000a00 */
[----:B-1----:R-:W5:Y:S04]  /*42ba0*/  LDG.E.64 R130, desc[UR12][R4.64] ;  /* 0x0000000c04827981 */ /* 0x002f68000c1e1b00 */
[----:B------:R-:W5:Y:S04]  /*42bb0*/  LDG.E.64 R102, desc[UR12][R4.64+0x10] ;  /* 0x0000100c04667981 */ /* 0x000f68000c1e1b00 */
[----:B--2---:R-:W2:Y:S04]  /*42bc0*/  LDG.E.64 R104, desc[UR12][R2.64] ;  /* 0x0000000c02687981 */ /* 0x004ea8000c1e1b00 */
[----:B------:R-:W3:Y:S04]  /*42bd0*/  LDG.E.64 R132, desc[UR12][R2.64+0x120] ;  /* 0x0001200c02847981 */ /* 0x000ee8000c1e1b00 */
        /* <DEDUP_REMOVED lines=22> */
[----:B------:R-:W5:Y:S03]  /*42d40*/  I2F.F64.S64 R98, R98 ;  /* 0x0000006200627312 */ /* 0x000f660000301c00 */
        /* <DEDUP_REMOVED lines=27> */
[----:B-----5:R-:W-:-:S03]  /*42f00*/  DFMA R130, R98, R102, R130 ;  /* 0x000000666282722b */ /* 0x020fc60000000082 */
[----:B------:R-:W5:Y:S04]  /*42f10*/  LDG.E.64 R102, desc[UR12][R2.64+0x200] ;  /* 0x0002000c02667981 */ /* 0x000f68000c1e1b00 */
[----:B------:R-:W5:Y:S01]  /*42f20*/  LDG.E.64 R98, desc[UR12][R2.64+0x320] ;  /* 0x0003200c02627981 */ /* 0x000f62000c1e1b00 */
[----:B--2---:R-:W-:-:S03]  /*42f30*/  DFMA R124, R130, R104, RZ ;  /* 0x00000068827c722b */ /* 0x004fc600000000ff */
[----:B------:R-:W2:Y:S01]  /*42f40*/  LDG.E.64 R104, desc[UR12][R2.64+0x2c0] ;  /* 0x0002c00c02687981 */ /* 0x000ea2000c1e1b00 */
[C---:B---3--:R-:W-:Y:S02]  /*42f50*/  DFMA R132, R130.reuse, R132, RZ ;  /* 0x000000848284722b */ /* 0x048fe400000000ff */
[C---:B----4-:R-:W-:Y:S02]  /*42f60*/  DFMA R128, R130.reuse, R128, RZ ;  /* 0x000000808280722b */ /* 0x050fe400000000ff */
[----:B------:R-:W-:-:S04]  /*42f70*/  DFMA R126, R130, R126, RZ ;  /* 0x0000007e827e722b */ /* 0x000fc800000000ff */
[C---:B------:R-:W-:Y:S02]  /*42f80*/  DFMA R94, R48.reuse, R94, R132 ;  /* 0x0000005e305e722b */ /* 0x040fe40000000084 */
[----:B------:R-:W3:Y:S01]  /*42f90*/  LDG.E.64 R132, desc[UR12][R2.64+0x88] ;  /* 0x0000880c02847981 */ /* 0x000ee2000c1e1b00 */
[----:B------:R-:W-:-:S03]  /*42fa0*/  DFMA R92, R48, R92, R128 ;  /* 0x0000005c305c722b */ /* 0x000fc60000000080 */
[----:B------:R-:W4:Y:S01]  /*42fb0*/  LDG.E.64 R128, desc[UR12][R2.64+0xe8] ;  /* 0x0000e80c02807981 */ /* 0x000f22000c1e1b00 */
[----:B------:R-:W-:-:S03]  /*42fc0*/  DFMA R90, R48, R90, R126 ;  /* 0x0000005a305a722b */ /* 0x000fc6000000007e */
[----:B------:R-:W4:Y:S01]  /*42fd0*/  LDG.E.64 R126, desc[UR12][R2.64+0x148] ;  /* 0x0001480c027e7981 */ /* 0x000f22000c1e1b00 */
[C---:B------:R-:W-:Y:S02]  /*42fe0*/  DFMA R152, R130.reuse, R106, RZ ;  /* 0x0000006a8298722b */ /* 0x040fe400000000ff */
[----:B------:R-:W-:Y:S01]  /*42ff0*/  DFMA R106, R130, R100, RZ ;  /* 0x00000064826a722b */ /* 0x000fe200000000ff */
[----:B------:R-:W4:Y:S01]  /*43000*/  LDG.E.64 R100, desc[UR12][R2.64+0x268] ;  /* 0x0002680c02647981 */ /* 0x000f22000c1e1b00 */
[----:B------:R-:W-:-:S03]  /*43010*/  DFMA R88, R48, R88, R124 ;  /* 0x000000583058722b */ /* 0x000fc6000000007c */
[----:B------:R-:W4:Y:S01]  /*43020*/  LDG.E.64 R124, desc[UR12][R2.64+0x1a8] ;  /* 0x0001a80c027c7981 */ /* 0x000f22000c1e1b00 */
[----:B------:R-:W-:-:S03]  /*43030*/  DFMA R150, R130, R122, RZ ;  /* 0x0000007a8296722b */ /* 0x000fc600000000ff */
[----:B------:R-:W4:Y:S01]  /*43040*/  LDG.E.64 R122, desc[UR12][R2.64+0x208] ;  /* 0x0002080c027a7981 */ /* 0x000f22000c1e1b00 */
[----:B------:R-:W-:-:S03]  /*43050*/  DFMA R138, R130, R96, RZ ;  /* 0x00000060828a722b */ /* 0x000fc600000000ff */
[----:B------:R-:W4:Y:S01]  /*43060*/  LDG.E.64 R96, desc[UR12][R2.64+0x2c8] ;  /* 0x0002c80c02607981 */ /* 0x000f22000c1e1b00 */
[----:B------:R-:W-:-:S03]  /*43070*/  DFMA R144, R48, R144, R106 ;  /* 0x000000903090722b */ /* 0x000fc6000000006a */
[----:B------:R-:W4:Y:S01]  /*43080*/  LDG.E.64 R106, desc[UR12][R2.64+0x328] ;  /* 0x0003280c026a7981 */ /* 0x000f22000c1e1b00 */
[----:B------:R-:W-:-:S03]  /*43090*/  DFMA R142, R48, R142, R152 ;  /* 0x0000008e308e722b */ /* 0x000fc60000000098 */
[----:B------:R-:W4:Y:S01]  /*430a0*/  LDG.E.64 R152, desc[UR12][R2.64+0x30] ;  /* 0x0000300c02987981 */ /* 0x000f22000c1e1b00 */
[----:B------:R-:W-:-:S03]  /*430b0*/  DFMA R146, R48, R146, R138 ;  /* 0x000000923092722b */ /* 0x000fc6000000008a */
[----:B------:R-:W4:Y:S01]  /*430c0*/  LDG.E.64 R138, desc[UR12][R2.64+0x150] ;  /* 0x0001500c028a7981 */ /* 0x000f22000c1e1b00 */
[----:B------:R-:W-:-:S03]  /*430d0*/  DFMA R120, R48, R120, R150 ;  /* 0x000000783078722b */ /* 0x000fc60000000096 */
[----:B------:R-:W4:Y:S01]  /*430e0*/  LDG.E.64 R150, desc[UR12][R2.64+0x1b0] ;  /* 0x0001b00c02967981 */ /* 0x000f22000c1e1b00 */
[C---:B------:R-:W-:Y:S02]  /*430f0*/  DFMA R148, R130.reuse, R148, RZ ;  /* 0x000000948294722b */ /* 0x040fe400000000ff */
[----:B------:R-:W-:Y:S01]  /*43100*/  DFMA R160, R130, R160, RZ ;  /* 0x000000a082a0722b */ /* 0x000fe200000000ff */
[----:B------:R-:W4:Y:S07]  /*43110*/  LDG.E.64 R130, desc[UR12][R2.64+0xf0] ;  /* 0x0000f00c02827981 */ /* 0x000f2e000c1e1b00 */
[----:B------:R-:W-:-:S02]  /*43120*/  DFMA R6, R48, R6, R160 ;  /* 0x000000063006722b */ /* 0x000fc400000000a0 */
[----:B------:R-:W4:Y:S06]  /*43130*/  LDG.E.64 R160, desc[UR12][R2.64+0x50] ;  /* 0x0000500c02a07981 */ /* 0x000f2c000c1e1b00 */
[----:B------:R-:W-:Y:S02]  /*43140*/  DFMA R6, R46, R76, R6 ;  /* 0x0000004c2e06722b */ /* 0x000fe40000000006 */
[----:B------:R-:W-:Y:S01]  /*43150*/  DFMA R4, R48, R4, R148 ;  /* 0x000000043004722b */ /* 0x000fe20000000094 */
[----:B------:R-:W4:Y:S01]  /*43160*/  LDG.E.64 R76, desc[UR12][R2.64+0x398] ;  /* 0x0003980c024c7981 */ /* 0x000f22000c1e1b00 */
[----:B------:R-:W-:-:S02]  /*43170*/  DFMA R58, R46, R58, R88 ;  /* 0x0000003a2e3a722b */ /* 0x000fc40000000058 */
[----:B------:R-:W-:Y:S01]  /*43180*/  DFMA R66, R46, R66, R120 ;  /* 0x000000422e42722b */ /* 0x000fe20000000078 */
        /* <DEDUP_REMOVED lines=23> */
[C---:B------:R-:W-:Y:S01]  /*43300*/  DFMA R52, R44.reuse, R52, R4 ;  /* 0x000000342c34722b */ /* 0x040fe20000000004 */
[----:B------:R-:W1:Y:S02]  /*43310*/  LDC.64 R4, c[0x0][0x3a8] ;  /* 0x0000ea00ff047b82 */ /* 0x000e640000000a00 */
        /* <DEDUP_REMOVED lines=26> */
[----:B-1----:R-:W4:Y:S04]  /*434c0*/  LDG.E.64 R114, desc[UR12][R4.64+0x40] ;  /* 0x0000400c04727981 */ /* 0x002f28000c1e1b00 */
[----:B------:R-:W4:Y:S04]  /*434d0*/  LDG.E.64 R146, desc[UR12][R4.64+0x30] ;  /* 0x0000300c04927981 */ /* 0x000f28000c1e1b00 */
[----:B------:R-:W4:Y:S04]  /*434e0*/  LDG.E.64 R70, desc[UR12][R2.64+0xa0] ;  /* 0x0000a00c02467981 */ /* 0x000f28000c1e1b00 */
[----:B------:R-:W4:Y:S01]  /*434f0*/  LDG.E.64 R144, desc[UR12][R2.64+0x108] ;  /* 0x0001080c02907981 */ /* 0x000f22000c1e1b00 */
[----:B------:R-:W-:-:S03]  /*43500*/  DFMA R156, R40, R156, R136 ;  /* 0x0000009c289c722b */ /* 0x000fc60000000088 */
[----:B------:R-:W4:Y:S04]  /*43510*/  LDG.E.64 R72, desc[UR12][R2.64+0x40] ;  /* 0x0000400c02487981 */ /* 0x000f28000c1e1b00 */
[----:B------:R-:W4:Y:S01]  /*43520*/  LDG.E.64 R136, desc[UR12][R2.64+0xa8] ;  /* 0x0000a80c02887981 */ /* 0x000f22000c1e1b00 */
[----:B-----5:R-:W-:-:S03]  /*43530*/  DFMA R102, R42, R102, R56 ;  /* 0x000000662a66722b */ /* 0x020fc60000000038 */
[----:B------:R-:W5:Y:S01]  /*43540*/  LDG.E.64 R56, desc[UR12][R2.64+0x2e0] ;  /* 0x0002e00c02387981 */ /* 0x000f62000c1e1b00 */
[----:B------:R-:W-:-:S03]  /*43550*/  DFMA R98, R42, R98, R52 ;  /* 0x000000622a62722b */ /* 0x000fc60000000034 */
[----:B------:R-:W5:Y:S01]  /*43560*/  LDG.E.64 R52, desc[UR12][R2.64+0x280] ;  /* 0x0002800c02347981 */ /* 0x000f62000c1e1b00 */
[----:B--2---:R-:W-:-:S03]  /*43570*/  DFMA R104, R42, R104, R50 ;  /* 0x000000682a68722b */ /* 0x004fc60000000032 */
[----:B------:R-:W2:Y:S01]  /*43580*/  LDG.E.64 R50, desc[UR12][R2.64+0x350] ;  /* 0x0003500c02327981 */ /* 0x000ea2000c1e1b00 */
[----:B---3--:R-:W-:-:S03]  /*43590*/  DFMA R132, R40, R132, R118 ;  /* 0x000000842884722b */ /* 0x008fc60000000076 */
[----:B------:R-:W3:Y:S01]  /*435a0*/  LDG.E.64 R118, desc[UR12][R2.64+0x288] ;  /* 0x0002880c02767981 */ /* 0x000ee2000c1e1b00 */
[----:B----4-:R-:W-:-:S03]  /*435b0*/  DFMA R128, R40, R128, R110 ;  /* 0x000000802880722b */ /* 0x010fc6000000006e */
        /* <DEDUP_REMOVED lines=12> */
[----:B------:R-:W4:Y:S04]  /*43680*/  LDG.E.64 R98, desc[UR12][R2.64+0x230] ;  /* 0x0002300c02627981 */ /* 0x000f28000c1e1b00 */
[----:B------:R-:W4:Y:S01]  /*43690*/  LDG.E.64 R140, desc[UR12][R4.64+0x28] ;  /* 0x0000280c048c7981 */ /* 0x000f22000c1e1b00 */
[C---:B------:R-:W-:Y:S02]  /*436a0*/  DFMA R152, R38.reuse, R152, R134 ;  /* 0x000000982698722b */ /* 0x040fe40000000086 */
[C---:B------:R-:W-:Y:S01]  /*436b0*/  DFMA R154, R38.reuse, R154, R132 ;  /* 0x0000009a269a722b */ /* 0x040fe20000000084 */
        /* <DEDUP_REMOVED lines=9> */
[----:B------:R-:W4:Y:S04]  /*43750*/  LDG.E.64 R122, desc[UR12][R2.64+0xb0] ;  /* 0x0000b00c027a7981 */ /* 0x000f28000c1e1b00 */
[----:B------:R-:W4:Y:S04]  /*43760*/  LDG.E.64 R40, desc[UR12][R4.64+0x10] ;  /* 0x0000100c04287981 */ /* 0x000f28000c1e1b00 */
[----:B------:R-:W4:Y:S04]  /*43770*/  LDG.E.64 R2, desc[UR12][R4.64+0x8] ;  /* 0x0000080c04027981 */ /* 0x000f28000c1e1b00 */
[----:B------:R-:W4:Y:S01]  /*43780*/  LDG.E.64 R4, desc[UR12][R4.64] ;  /* 0x0000000c04047981 */ /* 0x000f22000c1e1b00 */
[----:B------:R-:W-:-:S02]  /*43790*/  DFMA R6, R38, R6, R106 ;  /* 0x000000062606722b */ /* 0x000fc4000000006a */
[C---:B------:R-:W-:Y:S02]  /*437a0*/  DFMA R48, R38.reuse, R48, R96 ;  /* 0x000000302630722b */ /* 0x040fe40000000060 */
[----:B------:R-:W-:-:S04]  /*437b0*/  DFMA R46, R38, R46, R156 ;  /* 0x0000002e262e722b */ /* 0x000fc8000000009c */
[----:B------:R-:W-:-:S04]  /*437c0*/  DFMA R6, R14, R86, R6 ;  /* 0x000000560e06722b */ /* 0x000fc80000000006 */
[----:B------:R-:W-:-:S04]  /*437d0*/  DFMA R46, R14, R76, R46 ;  /* 0x0000004c0e2e722b */ /* 0x000fc8000000002e */
[----:B------:R-:W-:-:S04]  /*437e0*/  DFMA R6, R12, R74, R6 ;  /* 0x0000004a0c06722b */ /* 0x000fc80000000006 */
[----:B------:R-:W-:Y:S02]  /*437f0*/  DFMA R46, R12, R64, R46 ;  /* 0x000000400c2e722b */ /* 0x000fe4000000002e */
[----:B------:R-:W-:Y:S02]  /*43800*/  DFMA R42, R38, R44, R42 ;  /* 0x0000002c262a722b */ /* 0x000fe4000000002a */
[----:B------:R-:W-:Y:S02]  /*43810*/  DFMA R48, R14, R78, R48 ;  /* 0x0000004e0e30722b */ /* 0x000fe40000000030 */
[----:B------:R-:W-:-:S04]  /*43820*/  DFMA R6, R10, R62, R6 ;  /* 0x0000003e0a06722b */ /* 0x000fc80000000006 */
[C---:B------:R-:W-:Y:S02]  /*43830*/  DFMA R42, R14.reuse, R80, R42 ;  /* 0x000000500e2a722b */ /* 0x040fe4000000002a */
[----:B------:R-:W-:Y:S02]  /*43840*/  DFMA R82, R14, R82, R158 ;  /* 0x000000520e52722b */ /* 0x000fe4000000009e */
[----:B------:R-:W-:Y:S02]  /*43850*/  DFMA R46, R10, R54, R46 ;  /* 0x000000360a2e722b */ /* 0x000fe4000000002e */
[----:B------:R-:W-:-:S06]  /*43860*/  DFMA R84, R14, R84, R150 ;  /* 0x000000540e54722b */ /* 0x000fcc0000000096 */
[----:B------:R-:W-:Y:S02]  /*43870*/  DADD R46, R46, -R116 ;  /* 0x000000002e2e7229 */ /* 0x000fe40000000874 */
[----:B------:R-:W-:Y:S02]  /*43880*/  DFMA R58, R12, R58, R82 ;  /* 0x0000003a0c3a722b */ /* 0x000fe40000000052 */
[----:B------:R-:W-:Y:S02]  /*43890*/  DFMA R88, R14, R88, R138 ;  /* 0x000000580e58722b */ /* 0x000fe4000000008a */
[----:B------:R-:W-:Y:S02]  /*438a0*/  DFMA R60, R12, R60, R84 ;  /* 0x0000003c0c3c722b */ /* 0x000fe40000000054 */
[----:B------:R-:W-:-:S04]  /*438b0*/  DFMA R90, R14, R90, R130 ;  /* 0x0000005a0e5a722b */ /* 0x000fc80000000082 */
[----:B------:R-:W-:Y:S02]  /*438c0*/  DFMA R66, R12, R66, R88 ;  /* 0x000000420c42722b */ /* 0x000fe40000000058 */
[----:B------:R-:W-:Y:S02]  /*438d0*/  DFMA R92, R14, R92, R154 ;  /* 0x0000005c0e5c722b */ /* 0x000fe4000000009a */
[----:B------:R-:W-:Y:S02]  /*438e0*/  DFMA R68, R12, R68, R90 ;  /* 0x000000440c44722b */ /* 0x000fe4000000005a */
[----:B------:R-:W-:Y:S02]  /*438f0*/  DFMA R94, R14, R94, R152 ;  /* 0x0000005e0e5e722b */ /* 0x000fe40000000098 */
[----:B------:R-:W-:Y:S02]  /*43900*/  DFMA R66, R10, R148, R66 ;  /* 0x000000940a42722b */ /* 0x000fe40000000042 */
[----:B------:R-:W-:-:S02]  /*43910*/  DFMA R70, R12, R70, R92 ;  /* 0x000000460c46722b */ /* 0x000fc4000000005c */
[----:B------:R-:W-:Y:S02]  /*43920*/  DFMA R68, R10, R144, R68 ;  /* 0x000000900a44722b */ /* 0x000fe40000000044 */
[----:B------:R-:W-:-:S04]  /*43930*/  DFMA R72, R12, R72, R94 ;  /* 0x000000480c48722b */ /* 0x000fc8000000005e */
[----:B------:R-:W-:Y:S02]  /*43940*/  DFMA R70, R10, R136, R70 ;  /* 0x000000880a46722b */ /* 0x000fe40000000046 */
[C---:B-----5:R-:W-:Y:S02]  /*43950*/  DFMA R48, R12.reuse, R56, R48 ;  /* 0x000000380c30722b */ /* 0x060fe40000000030 */
[----:B------:R-:W-:Y:S02]  /*43960*/  DFMA R42, R12, R52, R42 ;  /* 0x000000340c2a722b */ /* 0x000fe4000000002a */
[----:B--2---:R-:W-:-:S04]  /*43970*/  DADD R6, R6, -R50 ;  /* 0x0000000006067229 */ /* 0x004fc80000000832 */
[----:B------:R-:W-:-:S04]  /*43980*/  DFMA R48, R10, R120, R48 ;  /* 0x000000780a30722b */ /* 0x000fc80000000030 */
[----:B------:R-:W-:Y:S02]  /*43990*/  DSETP.GEU.AND P0, PT, |R6|, R114, PT ;  /* 0x000000720600722a */ /* 0x000fe40003f0e200 */
[----:B---3--:R-:W-:Y:S02]  /*439a0*/  DFMA R42, R10, R118, R42 ;  /* 0x000000760a2a722b */ /* 0x008fe4000000002a */
[----:B----4-:R-:W-:Y:S02]  /*439b0*/  DADD R48, R48, -R110 ;  /* 0x0000000030307229 */ /* 0x010fe4000000086e */
[----:B------:R-:W-:-:S06]  /*439c0*/  DSETP.LT.AND P0, PT, |R46|, R108, !P0 ;  /* 0x0000006c2e00722a */ /* 0x000fcc0004701200 */
[----:B------:R-:W-:Y:S02]  /*439d0*/  DSETP.LT.AND P0, PT, |R48|, R100, P0 ;  /* 0x000000643000722a */ /* 0x000fe40000701200 */
[----:B------:R-:W-:Y:S02]  /*439e0*/  DFMA R58, R10, R112, R58 ;  /* 0x000000700a3a722b */ /* 0x000fe4000000003a */
[----:B------:R-:W-:Y:S02]  /*439f0*/  DADD R42, R42, -R102 ;  /* 0x000000002a2a7229 */ /* 0x000fe40000000866 */
[----:B------:R-:W-:-:S04]  /*43a00*/  DFMA R60, R10, R104, R60 ;  /* 0x000000680a3c722b */ /* 0x000fc8000000003c */
[----:B------:R-:W-:Y:S02]  /*43a10*/  DADD R58, R58, -R98 ;  /* 0x000000003a3a7229 */ /* 0x000fe40000000862 */
[----:B------:R-:W-:Y:S02]  /*43a20*/  DSETP.LT.AND P0, PT, |R42|, R146, P0 ;  /* 0x000000922a00722a */ /* 0x000fe40000701200 */
[----:B------:R-:W-:-:S04]  /*43a30*/  DADD R60, R60, -R142 ;  /* 0x000000003c3c7229 */ /* 0x000fc8000000088e */
[----:B------:R-:W-:Y:S02]  /*43a40*/  DSETP.LT.AND P0, PT, |R58|, R140, P0 ;  /* 0x0000008c3a00722a */ /* 0x000fe40000701200 */
[----:B------:R-:W-:-:S04]  /*43a50*/  DADD R66, R66, -R134 ;  /* 0x0000000042427229 */ /* 0x000fc80000000886 */
[----:B------:R-:W-:Y:S02]  /*43a60*/  DSETP.LT.AND P0, PT, |R60|, R132, P0 ;  /* 0x000000843c00722a */ /* 0x000fe40000701200 */
[----:B------:R-:W-:-:S04]  /*43a70*/  DADD R68, R68, -R126 ;  /* 0x0000000044447229 */ /* 0x000fc8000000087e */
[----:B------:R-:W-:Y:S02]  /*43a80*/  DSETP.LT.AND P0, PT, |R66|, R124, P0 ;  /* 0x0000007c4200722a */ /* 0x000fe40000701200 */
[----:B------:R-:W-:Y:S02]  /*43a90*/  DFMA R72, R10, R128, R72 ;  /* 0x000000800a48722b */ /* 0x000fe40000000048 */
[----:B------:R-:W-:Y:S02]  /*43aa0*/  DADD R70, R70, -R122 ;  /* 0x0000000046467229 */ /* 0x000fe4000000087a */
[----:B------:R-:W-:-:S04]  /*43ab0*/  DSETP.LT.AND P0, PT, |R68|, R40, P0 ;  /* 0x000000284400722a */ /* 0x000fc80000701200 */
[----:B------:R-:W-:Y:S02]  /*43ac0*/  DADD R72, R72, -R160 ;  /* 0x0000000048487229 */ /* 0x000fe400000008a0 */
[----:B------:R-:W-:-:S06]  /*43ad0*/  DSETP.LT.AND P0, PT, |R70|, R2, P0 ;  /* 0x000000024600722a */ /* 0x000fcc0000701200 */
[----:B------:R-:W-:-:S06]  /*43ae0*/  DSETP.LT.AND P0, PT, |R72|, R4, P0 ;  /* 0x000000044800722a */ /* 0x000fcc0000701200 */
[----:B------:R-:W-:-:S08]  /*43af0*/  SEL R0, RZ, 0x1, !P0 ;  /* 0x00000001ff007807 */ /* 0x000fd00004000000 */
.L_x_756:
[----:B------:R-:W-:Y:S05]  /*43b00*/  BSYNC.RECONVERGENT B1 ;  /* 0x0000000000017941 */ /* 0x000fea0003800200 */
.L_x_755:
[----:B------:R-:W2:Y:S01]  /*43b10*/  S2R R2, SR_TID.X ;  /* 0x0000000000027919 */ /* 0x000ea20000002100 */
[----:B------:R-:W-:Y:S01]  /*43b20*/  BSSY.RECONVERGENT B1, `(.L_x_787) ;  /* 0x0000301000017945 */ /* 0x000fe20003800200 */
[----:B------:R-:W-:Y:S01]  /*43b30*/  MOV R9, 0x1 ;  /* 0x0000000100097802 */ /* 0x000fe20000000f00 */
[----:B--2---:R-:W-:-:S04]  /*43b40*/  IMAD R2, R2, 0xb, RZ ;  /* 0x0000000b02027824 */ /* 0x004fc800078e02ff */
[----:B------:R-:W-:-:S05]  /*43b50*/  VIADD R2, R2, 0x1 ;  /* 0x0000000102027836 */ /* 0x000fca0000000000 */
[----:B------:R-:W-:-:S13]  /*43b60*/  ISETP.GE.AND P0, PT, R2, UR6, PT ;  /* 0x0000000602007c0c */ /* 0x000fda000bf06270 */
[----:B------:R-:W-:Y:S05]  /*43b70*/  @P0 BRA `(.L_x_788) ;  /* 0x0000002c00ec0947 */ /* 0x000fea0003800000 */
[----:B-1----:R-:W1:Y:S02]  /*43b80*/  LDC.64 R10, c[0x0][0x3b0] ;  /* 0x0000ec00ff0a7b82 */ /* 0x002e640000000a00 */
[----:B-1----:R-:W0:Y:S01]  /*43b90*/  LDG.E.64 R10, desc[UR12][R10.64+0x48] ;  /* 0x0000480c0a0a7981 */ /* 0x002e22000c1e1b00 */
[----:B------:R-:W-:Y:S01]  /*43ba0*/  BSSY.RECONVERGENT B2, `(.L_x_789) ;  /* 0x000002a000027945 */ /* 0x000fe20003800200 */
[----:B0-----:R-:W-:-:S04]  /*43bb0*/  LOP3.LUT R2, R19, R11, RZ, 0xfc, !PT ;  /* 0x0000000b13027212 */ /* 0x001fc800078efcff */
[----:B------:R-:W-:-:S13]  /*43bc0*/  ISETP.NE.U32.AND P0, PT, R2, RZ, PT ;  /* 0x000000ff0200720c */ /* 0x000fda0003f05070 */
[----:B------:R-:W-:Y:S05]  /*43bd0*/  @P0 BRA `(.L_x_790) ;  /* 0x00000000005c0947 */ /* 0x000fea0003800000 */
[----:B------:R-:W0:Y:S01]  /*43be0*/  I2F.U32.RP R4, R10 ;  /* 0x0000000a00047306 */ /* 0x000e220000209000 */
[----:B------:R-:W-:Y:S01]  /*43bf0*/  IADD3 R5, PT, PT, RZ, -R10, RZ ;  /* 0x8000000aff057210 */ /* 0x000fe20007ffe0ff */
[----:B------:R-:W-:Y:S01]  /*43c00*/  HFMA2 R13, -RZ, RZ, 0, 0 ;  /* 0x00000000ff0d7431 */ /* 0x000fe200000001ff */
        /* <DEDUP_REMOVED lines=20> */
.L_x_790:
[----:B------:R-:W-:Y:S01]  /*43d50*/  IMAD.MOV.U32 R6, RZ, RZ, R18 ;  /* 0x000000ffff067224 */ /* 0x000fe200078e0012 */
[----:B------:R-:W-:Y:S01]  /*43d60*/  MOV R5, R19 ;  /* 0x0000001300057202 */ /* 0x000fe20000000f00 */
[----:B------:R-:W-:Y:S01]  /*43d70*/  IMAD.MOV.U32 R4, RZ, RZ, R10 ;  /* 0x000000ffff047224 */ /* 0x000fe200078e000a */
[----:B------:R-:W-:Y:S02]  /*43d80*/  MOV R3, R11 ;  /* 0x0000000b00037202 */ /* 0x000fe40000000f00 */
[----:B------:R-:W-:-:S07]  /*43d90*/  MOV R2, 0x43db0 ;  /* 0x00043db000027802 */ /* 0x000fce0000000f00 */
[----:B---34-:R-:W-:Y:S05]  /*43da0*/  CALL.REL.NOINC `($__internal_0_$__cuda_sm20_div_s64) ;  /* 0x0000044400fc7944 */ /* 0x018fea0003c00000 */
[-C--:B------:R-:W-:Y:S01]  /*43db0*/  IADD3 R9, P0, PT, RZ, -R4.reuse, RZ ;  /* 0x80000004ff097210 */ /* 0x080fe20007f1e0ff */
        /* <DEDUP_REMOVED lines=8> */
.L_x_791:
[----:B------:R-:W-:Y:S05]  /*43e40*/  BSYNC.RECONVERGENT B2 ;  /* 0x0000000000027941 */ /* 0x000fea0003800200 */
.L_x_789:
[----:B------:R-:W0:Y:S08]  /*43e50*/  LDC.64 R14, c[0x0][0x3b0] ;  /* 0x0000ec00ff0e7b82 */ /* 0x000e300000000a00 */
[----:B------:R-:W1:Y:S01]  /*43e60*/  LDC.64 R6, c[0x0][0x3c0] ;  /* 0x0000f000ff067b82 */ /* 0x000e620000000a00 */
[----:B0-----:R-:W2:Y:S04]  /*43e70*/  LDG.E.64 R14, desc[UR12][R14.64+0x40] ;  /* 0x0000400c0e0e7981 */ /* 0x001ea8000c1e1b00 */
[----:B-1----:R-:W5:Y:S04]  /*43e80*/  LDG.E.64 R10, desc[UR12][R6.64+0xd8] ;  /* 0x0000d80c060a7981 */ /* 0x002f68000c1e1b00 */
[----:B------:R-:W5:Y:S01]  /*43e90*/  LDG.E.64 R4, desc[UR12][R6.64+0xe8] ;  /* 0x0000e80c06047981 */ /* 0x000f62000c1e1b00 */
[----:B------:R-:W-:Y:S01]  /*43ea0*/  MOV R3, R9 ;  /* 0x0000000900037202 */ /* 0x000fe20000000f00 */
[----:B------:R-:W-:Y:S05]  /*43eb0*/  BSSY.RECONVERGENT B2, `(.L_x_792) ;  /* 0x000002f000027945 */ /* 0x000fea0003800200 */
[----:B------:R-:W5:Y:S01]  /*43ec0*/  I2F.F64.S64 R2, R2 ;  /* 0x0000000200027312 */ /* 0x000f620000301c00 */
[----:B--2---:R-:W-:-:S04]  /*43ed0*/  LOP3.LUT R9, R13, R15, RZ, 0xfc, !PT ;  /* 0x0000000f0d097212 */ /* 0x004fc800078efcff */
[----:B------:R-:W-:Y:S01]  /*43ee0*/  ISETP.NE.U32.AND P0, PT, R9, RZ, PT ;  /* 0x000000ff0900720c */ /* 0x000fe20003f05070 */
[----:B-----5:R-:W-:-:S12]  /*43ef0*/  DFMA R10, R2, R4, R10 ;  /* 0x00000004020a722b */ /* 0x020fd8000000000a */
        /* <DEDUP_REMOVED lines=25> */
.L_x_793:
[----:B------:R-:W-:Y:S01]  /*44090*/  MOV R6, R12 ;  /* 0x0000000c00067202 */ /* 0x000fe20000000f00 */
[----:B------:R-:W-:Y:S01]  /*440a0*/  IMAD.MOV.U32 R5, RZ, RZ, R13 ;  /* 0x000000ffff057224 */ /* 0x000fe200078e000d */
[----:B------:R-:W-:Y:S01]  /*440b0*/  MOV R4, R14 ;  /* 0x0000000e00047202 */ /* 0x000fe20000000f00 */
[----:B------:R-:W-:Y:S01]  /*440c0*/  IMAD.MOV.U32 R3, RZ, RZ, R15 ;  /* 0x000000ffff037224 */ /* 0x000fe200078e000f */
[----:B------:R-:W-:-:S07]  /*440d0*/  MOV R2, 0x440f0 ;  /* 0x000440f000027802 */ /* 0x000fce0000000f00 */
[----:B---34-:R-:W-:Y:S05]  /*440e0*/  CALL.REL.NOINC `($__internal_0_$__cuda_sm20_div_s64) ;  /* 0x00000444002c7944 */ /* 0x018fea0003c00000 */
        /* <DEDUP_REMOVED lines=11> */
.L_x_794:
[----:B------:R-:W-:Y:S05]  /*441a0*/  BSYNC.RECONVERGENT B2 ;  /* 0x0000000000027941 */ /* 0x000fea0003800200 */
.L_x_792:
[----:B------:R-:W0:Y:S08]  /*441b0*/  LDC.64 R38, c[0x0][0x3b0] ;  /* 0x0000ec00ff267b82 */ /* 0x000e300000000a00 */
[----:B------:R-:W1:Y:S01]  /*441c0*/  LDC.64 R6, c[0x0][0x3c0] ;  /* 0x0000f000ff067b82 */ /* 0x000e620000000a00 */
[----:B0-----:R-:W2:Y:S04]  /*441d0*/  LDG.E.64 R38, desc[UR12][R38.64+0x38] ;  /* 0x0000380c26267981 */ /* 0x001ea8000c1e1b00 */
[----:B-1----:R-:W5:Y:S04]  /*441e0*/  LDG.E.64 R12, desc[UR12][R6.64+0xc0] ;  /* 0x0000c00c060c7981 */ /* 0x002f68000c1e1b00 */
[----:B------:R-:W5:Y:S01]  /*441f0*/  LDG.E.64 R4, desc[UR12][R6.64+0xd0] ;  /* 0x0000d00c06047981 */ /* 0x000f62000c1e1b00 */
[----:B------:R-:W-:Y:S01]  /*44200*/  IMAD.MOV.U32 R3, RZ, RZ, R9 ;  /* 0x000000ffff037224 */ /* 0x000fe200078e0009 */
[----:B------:R-:W-:Y:S05]  /*44210*/  BSSY.RECONVERGENT B2, `(.L_x_795) ;  /* 0x000002f000027945 */ /* 0x000fea0003800200 */
[----:B------:R-:W5:Y:S01]  /*44220*/  I2F.F64.S64 R2, R2 ;  /* 0x0000000200027312 */ /* 0x000f620000301c00 */
[----:B--2---:R-:W-:-:S04]  /*44230*/  LOP3.LUT R9, R15, R39, RZ, 0xfc, !PT ;  /* 0x000000270f097212 */ /* 0x004fc800078efcff */
[----:B------:R-:W-:Y:S01]  /*44240*/  ISETP.NE.U32.AND P0, PT, R9, RZ, PT ;  /* 0x000000ff0900720c */ /* 0x000fe20003f05070 */
[----:B-----5:R-:W-:-:S12]  /*44250*/  DFMA R12, R2, R4, R12 ;  /* 0x00000004020c722b */ /* 0x020fd8000000000c */
[----:B------:R-:W-:Y:S05]  /*44260*/  @P0 BRA `(.L_x_796) ;  /* 0x0000000000600947 */ /* 0x000fea0003800000 */
[----:B------:R-:W0:Y:S01]  /*44270*/  I2F.U32.RP R4, R38 ;  /* 0x0000002600047306 */ /* 0x000e220000209000 */
[----:B------:R-:W-:Y:S01]  /*44280*/  IMAD.MOV R5, RZ, RZ, -R38 ;  /* 0x000000ffff057224 */ /* 0x000fe200078e0a26 */
[----:B------:R-:W-:Y:S02]  /*44290*/  ISETP.NE.U32.AND P2, PT, R38, RZ, PT ;  /* 0x000000ff2600720c */ /* 0x000fe40003f45070 */
[----:B------:R-:W-:Y:S02]  /*442a0*/  MOV R9, RZ ;  /* 0x000000ff00097202 */ /* 0x000fe40000000f00 */
[----:B------:R-:W-:Y:S02]  /*442b0*/  MOV R39, RZ ;  /* 0x000000ff00277202 */ /* 0x000fe40000000f00 */
[----:B0-----:R-:W0:Y:S02]  /*442c0*/  MUFU.RCP R4, R4 ;  /* 0x0000000400047308 */ /* 0x001e240000001000 */
[----:B0-----:R-:W-:-:S06]  /*442d0*/  IADD3 R2, PT, PT, R4, 0xffffffe, RZ ;  /* 0x0ffffffe04027810 */ /* 0x001fcc0007ffe0ff */
        /* <DEDUP_REMOVED lines=17> */
.L_x_796:
[----:B------:R-:W-:Y:S01]  /*443f0*/  IMAD.MOV.U32 R6, RZ, RZ, R14 ;  /* 0x000000ffff067224 */ /* 0x000fe200078e000e */
[----:B------:R-:W-:Y:S01]  /*44400*/  MOV R5, R15 ;  /* 0x0000000f00057202 */ /* 0x000fe20000000f00 */
[----:B------:R-:W-:Y:S01]  /*44410*/  IMAD.MOV.U32 R4, RZ, RZ, R38 ;  /* 0x000000ffff047224 */ /* 0x000fe200078e0026 */
[----:B------:R-:W-:Y:S02]  /*44420*/  MOV R3, R39 ;  /* 0x0000002700037202 */ /* 0x000fe40000000f00 */
[----:B------:R-:W-:-:S07]  /*44430*/  MOV R2, 0x44450 ;  /* 0x0004445000027802 */ /* 0x000fce0000000f00 */
[----:B---34-:R-:W-:Y:S05]  /*44440*/  CALL.REL.NOINC `($__internal_0_$__cuda_sm20_div_s64) ;  /* 0x0000044000547944 */ /* 0x018fea0003c00000 */
[----:B------:R-:W-:Y:S01]  /*44450*/  IADD3 R9, P0, PT, RZ, -R4, RZ ;  /* 0x80000004ff097210 */ /* 0x000fe20007f1e0ff */
[----:B------:R-:W-:Y:S01]  /*44460*/  IMAD.MOV.U32 R7, RZ, RZ, R15 ;  /* 0x000000ffff077224 */ /* 0x000fe200078e000f */
[----:B------:R-:W-:-:S03]  /*44470*/  MOV R6, R14 ;  /* 0x0000000e00067202 */ /* 0x000fc60000000f00 */
[----:B------:R-:W-:Y:S02]  /*44480*/  IMAD.X R5, RZ, RZ, ~R3, P0 ;  /* 0x000000ffff057224 */ /* 0x000fe400000e0e03 */
[----:B------:R-:W-:-:S04]  /*44490*/  IMAD.WIDE.U32 R6, R38, R9, R6 ;  /* 0x0000000926067225 */ /* 0x000fc800078e0006 */
[----:B------:R-:W-:Y:S01]  /*444a0*/  IMAD R2, R5, R38, RZ ;  /* 0x0000002605027224 */ /* 0x000fe200078e02ff */
[----:B------:R-:W-:-:S03]  /*444b0*/  MOV R38, R4 ;  /* 0x0000000400267202 */ /* 0x000fc60000000f00 */
[----:B------:R-:W-:Y:S01]  /*444c0*/  IMAD R9, R39, R9, R2 ;  /* 0x0000000927097224 */ /* 0x000fe200078e0202 */
[----:B------:R-:W-:Y:S01]  /*444d0*/  MOV R2, R6 ;  /* 0x0000000600027202 */ /* 0x000fe20000000f00 */
[----:B------:R-:W-:Y:S02]  /*444e0*/  IMAD.MOV.U32 R39, RZ, RZ, R3 ;  /* 0x000000ffff277224 */ /* 0x000fe400078e0003 */
[----:B------:R-:W-:-:S07]  /*444f0*/  IMAD.IADD R9, R7, 0x1, R9 ;  /* 0x0000000107097824 */ /* 0x000fce00078e0209 */
.L_x_797:
[----:B------:R-:W-:Y:S05]  /*44500*/  BSYNC.RECONVERGENT B2 ;  /* 0x0000000000027941 */ /* 0x000fea0003800200 */
.L_x_795:
        /* <DEDUP_REMOVED lines=36> */
.L_x_799:
        /* <DEDUP_REMOVED lines=17> */
.L_x_800:
[----:B------:R-:W-:Y:S05]  /*44860*/  BSYNC.RECONVERGENT B2 ;  /* 0x0000000000027941 */ /* 0x000fea0003800200 */
.L_x_798:
        /* <DEDUP_REMOVED lines=36> */
.L_x_802:
        /* <DEDUP_REMOVED lines=17> */
.L_x_803:
[----:B------:R-:W-:Y:S05]  /*44bc0*/  BSYNC.RECONVERGENT B2 ;  /* 0x0000000000027941 */ /* 0x000fea0003800200 */
.L_x_801:
        /* <DEDUP_REMOVED lines=36> */
.L_x_805:
        /* <DEDUP_REMOVED lines=17> */
.L_x_806:
[----:B------:R-:W-:Y:S05]  /*44f20*/  BSYNC.RECONVERGENT B2 ;  /* 0x0000000000027941 */ /* 0x000fea0003800200 */
.L_x_804:
        /* <DEDUP_REMOVED lines=36> */
.L_x_808:
        /* <DEDUP_REMOVED lines=17> */
.L_x_809:
[----:B------:R-:W-:Y:S05]  /*45280*/  BSYNC.RECONVERGENT B2 ;  /* 0x0000000000027941 */ /* 0x000fea0003800200 */
.L_x_807:
        /* <DEDUP_REMOVED lines=36> */
.L_x_811:
        /* <DEDUP_REMOVED lines=17> */
.L_x_812:
[----:B------:R-:W-:Y:S05]  /*455e0*/  BSYNC.RECONVERGENT B2 ;  /* 0x0000000000027941 */ /* 0x000fea0003800200 */
.L_x_810:
        /* <DEDUP_REMOVED lines=15> */
[----:B------:R-:W-:-:S04]  /*456e0*/  MOV R9, RZ ;  /* 0x000000ff00097202 */ /* 0x000fc80000000f00 */
        /* <DEDUP_REMOVED lines=15> */
[--C-:B------:R-:W-:Y:S02]  /*457e0*/  IMAD.MOV R5, RZ, RZ, -R3.reuse ;  /* 0x000000ffff057224 */ /* 0x100fe400078e0a03 */
[----:B------:R-:W-:Y:S02]  /*457f0*/  IMAD.MOV.U32 R4, RZ, RZ, R3 ;  /* 0x000000ffff047224 */ /* 0x000fe400078e0003 */
[----:B------:R-:W-:Y:S01]  /*45800*/  IMAD R2, R50, R5, R48 ;  /* 0x0000000532027224 */ /* 0x000fe200078e0230 */
[----:B------:R-:W-:Y:S01]  /*45810*/  MOV R5, RZ ;  /* 0x000000ff00057202 */ /* 0x000fe20000000f00 */
[----:B------:R-:W-:Y:S06]  /*45820*/  BRA `(.L_x_815) ;  /* 0x0000000000407947 */ /* 0x000fec0003800000 */
.L_x_814:
        /* <DEDUP_REMOVED lines=14> */
[----:B------:R-:W-:-:S03]  /*45910*/  MOV R2, R6 ;  /* 0x0000000600027202 */ /* 0x000fc60000000f00 */
[----:B------:R-:W-:-:S07]  /*45920*/  IMAD.IADD R9, R7, 0x1, R9 ;  /* 0x0000000107097824 */ /* 0x000fce00078e0209 */
.L_x_815:
[----:B------:R-:W-:Y:S05]  /*45930*/  BSYNC.RECONVERGENT B2 ;  /* 0x0000000000027941 */ /* 0x000fea0003800200 */
.L_x_813:
        /* <DEDUP_REMOVED lines=31> */
.L_x_817:
[----:B------:R-:W-:Y:S01]  /*45b30*/  IMAD.MOV.U32 R3, RZ, RZ, R5 ;  /* 0x000000ffff037224 */ /* 0x000fe200078e0005 */
[----:B------:R-:W-:Y:S01]  /*45b40*/  MOV R6, R54 ;  /* 0x0000003600067202 */ /* 0x000fe20000000f00 */
[----:B------:R-:W-:Y:S01]  /*45b50*/  IMAD.MOV.U32 R5, RZ, RZ, R55 ;  /* 0x000000ffff057224 */ /* 0x000fe200078e0037 */
[----:B------:R-:W-:-:S07]  /*45b60*/  MOV R2, 0x45b80 ;  /* 0x00045b8000027802 */ /* 0x000fce0000000f00 */
[----:B---34-:R-:W-:Y:S05]  /*45b70*/  CALL.REL.NOINC `($__internal_1_$__cuda_sm20_rem_s64) ;  /* 0x0000042c00d87944 */ /* 0x018fea0003c00000 */
[----:B------:R-:W-:Y:S01]  /*45b80*/  MOV R52, R4 ;  /* 0x0000000400347202 */ /* 0x000fe20000000f00 */
[----:B------:R-:W-:-:S07]  /*45b90*/  IMAD.MOV.U32 R53, RZ, RZ, R3 ;  /* 0x000000ffff357224 */ /* 0x000fce00078e0003 */
.L_x_818:
[----:B------:R-:W-:Y:S05]  /*45ba0*/  BSYNC.RECONVERGENT B2 ;  /* 0x0000000000027941 */ /* 0x000fea0003800200 */
.L_x_816:
[----:B------:R-:W0:Y:S08]  /*45bb0*/  LDC.64 R6, c[0x0][0x3c0] ;  /* 0x0000f000ff067b82 */ /* 0x000e300000000a00 */
[----:B------:R-:W1:Y:S01]  /*45bc0*/  LDC.64 R2, c[0x0][0x3b8] ;  /* 0x0000ee00ff027b82 */ /* 0x000e620000000a00 */
[----:B0-----:R-:W2:Y:S04]  /*45bd0*/  LDG.E.64 R134, desc[UR12][R6.64] ;  /* 0x0000000c06867981 */ /* 0x001ea8000c1e1b00 */
[----:B------:R-:W2:Y:S04]  /*45be0*/  LDG.E.64 R78, desc[UR12][R6.64+0x10] ;  /* 0x0000100c064e7981 */ /* 0x000ea8000c1e1b00 */
[----:B-1----:R-:W5:Y:S04]  /*45bf0*/  LDG.E.64 R98, desc[UR12][R2.64] ;  /* 0x0000000c02627981 */ /* 0x002f68000c1e1b00 */
        /* <DEDUP_REMOVED lines=29> */
[----:B------:R0:W2:Y:S03]  /*45dd0*/  I2F.F64.S64 R74, R52 ;  /* 0x00000034004a7312 */ /* 0x0000a60000301c00 */
[----:B------:R-:W4:Y:S04]  /*45de0*/  LDG.E.64 R88, desc[UR12][R2.64+0x78] ;  /* 0x0000780c02587981 */ /* 0x000f28000c1e1b00 */
[----:B------:R-:W4:Y:S04]  /*45df0*/  LDG.E.64 R86, desc[UR12][R2.64+0xd8] ;  /* 0x0000d80c02567981 */ /* 0x000f28000c1e1b00 */
[----:B------:R-:W4:Y:S04]  /*45e00*/  LDG.E.64 R90, desc[UR12][R2.64+0x18] ;  /* 0x0000180c025a7981 */ /* 0x000f28000c1e1b00 */
        /* <DEDUP_REMOVED lines=19> */
[----:B--2---:R-:W-:-:S08]  /*45f40*/  DFMA R134, R74, R78, R134 ;  /* 0x0000004e4a86722b */ /* 0x004fd00000000086 */
[C---:B-----5:R-:W-:Y:S02]  /*45f50*/  DFMA R78, R134.reuse, R98, RZ ;  /* 0x00000062864e722b */ /* 0x060fe400000000ff */
[C---:B---3--:R-:W-:Y:S01]  /*45f60*/  DFMA R74, R134.reuse, R100, RZ ;  /* 0x00000064864a722b */ /* 0x048fe200000000ff */
[----:B------:R-:W2:Y:S01]  /*45f70*/  LDG.E.64 R98, desc[UR12][R2.64+0x260] ;  /* 0x0002600c02627981 */ /* 0x000ea2000c1e1b00 */
[----:B----4-:R-:W-:-:S03]  /*45f80*/  DFMA R132, R134, R132, RZ ;  /* 0x000000848684722b */ /* 0x010fc600000000ff */
[----:B------:R-:W3:Y:S01]  /*45f90*/  LDG.E.64 R100, desc[UR12][R2.64+0x200] ;  /* 0x0002000c02647981 */ /* 0x000ee2000c1e1b00 */
[----:B------:R-:W-:-:S03]  /*45fa0*/  DFMA R78, R48, R102, R78 ;  /* 0x00000066304e722b */ /* 0x000fc6000000004e */
[----:B------:R-:W4:Y:S01]  /*45fb0*/  LDG.E.64 R102, desc[UR12][R2.64+0x2c0] ;  /* 0x0002c00c02667981 */ /* 0x000f22000c1e1b00 */
[C---:B------:R-:W-:Y:S02]  /*45fc0*/  DFMA R128, R134.reuse, R128, RZ ;  /* 0x000000808680722b */ /* 0x040fe400000000ff */
[----:B------:R-:W-:Y:S02]  /*45fd0*/  DFMA R122, R134, R122, RZ ;  /* 0x0000007a867a722b */ /* 0x000fe400000000ff */
[C---:B------:R-:W-:Y:S01]  /*45fe0*/  DFMA R76, R48.reuse, R76, R132 ;  /* 0x0000004c304c722b */ /* 0x040fe20000000084 */
[----:B------:R-:W5:Y:S01]  /*45ff0*/  LDG.E.64 R132, desc[UR12][R2.64+0x28] ;  /* 0x0000280c02847981 */ /* 0x000f62000c1e1b00 */
[----:B------:R-:W-:-:S03]  /*46000*/  DFMA R74, R48, R130, R74 ;  /* 0x00000082304a722b */ /* 0x000fc6000000004a */
[----:B------:R-:W5:Y:S01]  /*46010*/  LDG.E.64 R130, desc[UR12][R2.64+0x88] ;  /* 0x0000880c02827981 */ /* 0x000f62000c1e1b00 */
[----:B------:R-:W-:-:S03]  /*46020*/  DFMA R146, R134, R124, RZ ;  /* 0x0000007c8692722b */ /* 0x000fc600000000ff */
[----:B------:R-:W5:Y:S01]  /*46030*/  LDG.E.64 R124, desc[UR12][R2.64+0x148] ;  /* 0x0001480c027c7981 */ /* 0x000f62000c1e1b00 */
[----:B------:R-:W-:-:S03]  /*46040*/  DFMA R4, R48, R4, R128 ;  /* 0x000000043004722b */ /* 0x000fc60000000080 */
[----:B------:R-:W5:Y:S01]  /*46050*/  LDG.E.64 R128, desc[UR12][R2.64+0xe8] ;  /* 0x0000e80c02807981 */ /* 0x000f62000c1e1b00 */
[----:B------:R-:W-:-:S03]  /*46060*/  DFMA R148, R134, R120, RZ ;  /* 0x000000788694722b */ /* 0x000fc600000000ff */
[----:B------:R-:W5:Y:S01]  /*46070*/  LDG.E.64 R120, desc[UR12][R2.64+0x208] ;  /* 0x0002080c02787981 */ /* 0x000f62000c1e1b00 */
[----:B------:R-:W-:-:S03]  /*46080*/  DFMA R72, R48, R72, R122 ;  /* 0x000000483048722b */ /* 0x000fc6000000007a */
[----:B------:R-:W5:Y:S01]  /*46090*/  LDG.E.64 R122, desc[UR12][R2.64+0x1a8] ;  /* 0x0001a80c027a7981 */ /* 0x000f62000c1e1b00 */
[----:B------:R-:W-:Y:S02]  /*460a0*/  DFMA R68, R48, R68, R146 ;  /* 0x000000443044722b */ /* 0x000fe40000000092 */
[----:B------:R-:W-:Y:S01]  /*460b0*/  DFMA R146, R134, R118, RZ ;  /* 0x000000768692722b */ /* 0x000fe200000000ff */
[----:B------:R-:W5:Y:S01]  /*460c0*/  LDG.E.64 R118, desc[UR12][R2.64+0x268] ;  /* 0x0002680c02767981 */ /* 0x000f62000c1e1b00 */
[----:B------:R-:W-:Y:S02]  /*460d0*/  DFMA R6, R48, R6, R148 ;  /* 0x000000063006722b */ /* 0x000fe40000000094 */
[C---:B------:R-:W-:Y:S01]  /*460e0*/  DFMA R148, R134.reuse, R94, RZ ;  /* 0x0000005e8694722b */ /* 0x040fe200000000ff */
[----:B------:R-:W5:Y:S01]  /*460f0*/  LDG.E.64 R94, desc[UR12][R2.64+0x2c8] ;  /* 0x0002c80c025e7981 */ /* 0x000f62000c1e1b00 */
[----:B------:R-:W-:-:S03]  /*46100*/  DFMA R134, R134, R96, RZ ;  /* 0x000000608686722b */ /* 0x000fc600000000ff */
[----:B------:R-:W5:Y:S01]  /*46110*/  LDG.E.64 R96, desc[UR12][R2.64+0x328] ;  /* 0x0003280c02607981 */ /* 0x000f62000c1e1b00 */
[----:B------:R-:W-:-:S03]  /*46120*/  DFMA R50, R48, R50, R146 ;  /* 0x000000323032722b */ /* 0x000fc60000000092 */
[----:B------:R-:W5:Y:S01]  /*46130*/  LDG.E.64 R146, desc[UR12][R2.64+0x1b0] ;  /* 0x0001b00c02927981 */ /* 0x000f62000c1e1b00 */
[----:B------:R-:W-:-:S03]  /*46140*/  DFMA R80, R48, R80, R148 ;  /* 0x000000503050722b */ /* 0x000fc60000000094 */
[----:B------:R-:W5:Y:S01]  /*46150*/  LDG.E.64 R148, desc[UR12][R2.64+0x270] ;  /* 0x0002700c02947981 */ /* 0x000f62000c1e1b00 */
[----:B------:R-:W-:-:S03]  /*46160*/  DFMA R48, R48, R126, R134 ;  /* 0x0000007e3030722b */ /* 0x000fc60000000086 */
[----:B------:R-:W5:Y:S04]  /*46170*/  LDG.E.64 R126, desc[UR12][R2.64+0xf0] ;  /* 0x0000f00c027e7981 */ /* 0x000f68000c1e1b00 */
[----:B------:R-:W5:Y:S01]  /*46180*/  LDG.E.64 R134, desc[UR12][R2.64+0x150] ;  /* 0x0001500c02867981 */ /* 0x000f62000c1e1b00 */
[C---:B------:R-:W-:Y:S02]  /*46190*/  DFMA R62, R46.reuse, R62, R74 ;  /* 0x0000003e2e3e722b */ /* 0x040fe4000000004a */
[C---:B------:R-:W-:Y:S01]  /*461a0*/  DFMA R60, R46.reuse, R60, R76 ;  /* 0x0000003c2e3c722b */ /* 0x040fe2000000004c */
[----:B------:R-:W5:Y:S01]  /*461b0*/  LDG.E.64 R74, desc[UR12][R2.64+0x40] ;  /* 0x0000400c024a7981 */ /* 0x000f62000c1e1b00 */
[----:B------:R-:W-:-:S03]  /*461c0*/  DFMA R64, R46, R64, R78 ;  /* 0x000000402e40722b */ /* 0x000fc6000000004e */
        /* <DEDUP_REMOVED lines=17> */
[C---:B------:R-:W-:Y:S02]  /*462e0*/  DFMA R86, R44.reuse, R86, R60 ;  /* 0x000000562c56722b */ /* 0x040fe4000000003c */
[C---:B------:R-:W-:Y:S01]  /*462f0*/  DFMA R64, R44.reuse, R90, R64 ;  /* 0x0000005a2c40722b */ /* 0x040fe20000000040 */
[----:B------:R-:W5:Y:S01]  /*46300*/  LDG.E.64 R90, desc[UR12][R2.64+0x158] ;  /* 0x0001580c025a7981 */ /* 0x000f62000c1e1b00 */
[C---:B------:R-:W-:Y:S02]  /*46310*/  DFMA R62, R44.reuse, R84, R4 ;  /* 0x000000542c3e722b */ /* 0x040fe40000000004 */
[C---:B------:R-:W-:Y:S02]  /*46320*/  DFMA R60, R44.reuse, R82, R66 ;  /* 0x000000522c3c722b */ /* 0x040fe40000000042 */
[C---:B------:R-:W-:Y:S02]  /*46330*/  DFMA R58, R44.reuse, R58, R68 ;  /* 0x0000003a2c3a722b */ /* 0x040fe40000000044 */
[----:B------:R-:W-:-:S02]  /*46340*/  DFMA R56, R44, R56, R6 ;  /* 0x000000382c38722b */ /* 0x000fc40000000006 */
[C---:B------:R-:W-:Y:S01]  /*46350*/  DFMA R52, R44.reuse, R52, R50 ;  /* 0x000000342c34722b */ /* 0x040fe20000000032 */
[----:B------:R-:W5:Y:S01]  /*46360*/  LDG.E.64 R6, desc[UR12][R2.64+0x2d0] ;  /* 0x0002d00c02067981 */ /* 0x000f62000c1e1b00 */
[C---:B------:R-:W-:Y:S02]  /*46370*/  DFMA R54, R44.reuse, R54, R80 ;  /* 0x000000362c36722b */ /* 0x040fe40000000050 */
[----:B------:R-:W-:Y:S02]  /*46380*/  DFMA R112, R44, R112, R48 ;  /* 0x000000702c70722b */ /* 0x000fe40000000030 */
[C---:B------:R-:W-:Y:S01]  /*46390*/  DFMA R114, R42.reuse, R114, R88 ;  /* 0x000000722a72722b */ /* 0x040fe20000000058 */
[----:B------:R-:W5:Y:S04]  /*463a0*/  LDG.E.64 R44, desc[UR12][R2.64+0x330] ;  /* 0x0003300c022c7981 */ /* 0x000f68000c1e1b00 */
[----:B------:R-:W5:Y:S04]  /*463b0*/  LDG.E.64 R48, desc[UR12][R2.64+0x390] ;  /* 0x0003900c02307981 */ /* 0x000f68000c1e1b00 */
[----:B------:R-:W5:Y:S01]  /*463c0*/  LDG.E.64 R88, desc[UR12][R2.64+0x338] ;  /* 0x0003380c02587981 */ /* 0x000f62000c1e1b00 */
[----:B------:R-:W0:Y:S03]  /*463d0*/  LDC.64 R4, c[0x0][0x3a8] ;  /* 0x0000ea00ff047b82 */ /* 0x000e260000000a00 */
[----:B------:R-:W5:Y:S01]  /*463e0*/  LDG.E.64 R80, desc[UR12][R2.64+0x2d8] ;  /* 0x0002d80c02507981 */ /* 0x000f62000c1e1b00 */
[----:B------:R-:W-:-:S03]  /*463f0*/  DFMA R110, R42, R110, R64 ;  /* 0x0000006e2a6e722b */ /* 0x000fc60000000040 */
[----:B------:R-:W5:Y:S04]  /*46400*/  LDG.E.64 R66, desc[UR12][R2.64+0x3a0] ;  /* 0x0003a00c02427981 */ /* 0x000f68000c1e1b00 */
[----:B------:R-:W5:Y:S04]  /*46410*/  LDG.E.64 R64, desc[UR12][R2.64+0x348] ;  /* 0x0003480c02407981 */ /* 0x000f68000c1e1b00 */
        /* <DEDUP_REMOVED lines=8> */
[----:B------:R-:W-:-:S03]  /*464a0*/  DFMA R108, R42, R108, R60 ;  /* 0x0000006c2a6c722b */ /* 0x000fc6000000003c */
[----:B------:R-:W5:Y:S04]  /*464b0*/  LDG.E.64 R112, desc[UR12][R2.64+0x3b0] ;  /* 0x0003b00c02707981 */ /* 0x000f68000c1e1b00 */
[----:B------:R-:W5:Y:S04]  /*464c0*/  LDG.E.64 R60, desc[UR12][R2.64+0x220] ;  /* 0x0002200c023c7981 */ /* 0x000f68000c1e1b00 */
[----:B------:R-:W5:Y:S04]  /*464d0*/  LDG.E.64 R62, desc[UR12][R2.64+0x1c0] ;  /* 0x0001c00c023e7981 */ /* 0x000f68000c1e1b00 */
[----:B------:R-:W5:Y:S04]  /*464e0*/  LDG.E.64 R68, desc[UR12][R2.64+0x160] ;  /* 0x0001600c02447981 */ /* 0x000f68000c1e1b00 */
[----:B------:R-:W5:Y:S04]  /*464f0*/  LDG.E.64 R50, desc[UR12][R2.64+0x98] ;  /* 0x0000980c02327981 */ /* 0x000f68000c1e1b00 */
[----:B0-----:R-:W5:Y:S01]  /*46500*/  LDG.E.64 R142, desc[UR12][R4.64+0x30] ;  /* 0x0000300c048e7981 */ /* 0x001f62000c1e1b00 */
        /* <DEDUP_REMOVED lines=8> */
[----:B-----5:R-:W-:-:S03]  /*46590*/  DFMA R132, R40, R132, R110 ;  /* 0x000000842884722b */ /* 0x020fc6000000006e */
        /* <DEDUP_REMOVED lines=30> */
[----:B------:R-:W5:Y:S04]  /*46780*/  LDG.E.64 R124, desc[UR12][R2.64+0x48] ;  /* 0x0000480c027c7981 */ /* 0x000f68000c1e1b00 */
[----:B------:R-:W5:Y:S04]  /*46790*/  LDG.E.64 R118, desc[UR12][R2.64+0xb0] ;  /* 0x0000b00c02767981 */ /* 0x000f68000c1e1b00 */
[----:B------:R-:W5:Y:S04]  /*467a0*/  LDG.E.64 R40, desc[UR12][R4.64+0x10] ;  /* 0x0000100c04287981 */ /* 0x000f68000c1e1b00 */
[----:B------:R-:W5:Y:S04]  /*467b0*/  LDG.E.64 R2, desc[UR12][R4.64+0x8] ;  /* 0x0000080c04027981 */ /* 0x000f68000c1e1b00 */
[----:B------:R-:W5:Y:S01]  /*467c0*/  LDG.E.64 R4, desc[UR12][R4.64] ;  /* 0x0000000c04047981 */ /* 0x000f62000c1e1b00 */
[----:B------:R-:W-:-:S02]  /*467d0*/  DFMA R6, R38, R6, R94 ;  /* 0x000000062606722b */ /* 0x000fc4000000005e */
[C---:B------:R-:W-:Y:S02]  /*467e0*/  DFMA R42, R38.reuse, R44, R42 ;  /* 0x0000002c262a722b */ /* 0x040fe4000000002a */
[----:B------:R-:W-:-:S06]  /*467f0*/  DFMA R48, R38, R48, R154 ;  /* 0x000000302630722b */ /* 0x000fcc000000009a */
[C---:B------:R-:W-:Y:S02]  /*46800*/  DFMA R42, R14.reuse, R88, R42 ;  /* 0x000000580e2a722b */ /* 0x040fe4000000002a */
[----:B------:R-:W-:-:S06]  /*46810*/  DFMA R48, R14, R78, R48 ;  /* 0x0000004e0e30722b */ /* 0x000fcc0000000030 */
[----:B------:R-:W-:Y:S02]  /*46820*/  DFMA R42, R12, R76, R42 ;  /* 0x0000004c0c2a722b */ /* 0x000fe4000000002a */
[----:B------:R-:W-:Y:S02]  /*46830*/  DFMA R6, R14, R80, R6 ;  /* 0x000000500e06722b */ /* 0x000fe40000000006 */
[----:B------:R-:W-:-:S04]  /*46840*/  DFMA R48, R12, R66, R48 ;  /* 0x000000420c30722b */ /* 0x000fc80000000030 */
[----:B------:R-:W-:Y:S02]  /*46850*/  DFMA R42, R10, R64, R42 ;  /* 0x000000400a2a722b */ /* 0x000fe4000000002a */
[C---:B------:R-:W-:Y:S02]  /*46860*/  DFMA R82, R14.reuse, R82, R148 ;  /* 0x000000520e52722b */ /* 0x040fe40000000094 */
[----:B------:R-:W-:-:S06]  /*46870*/  DFMA R84, R14, R84, R156 ;  /* 0x000000540e54722b */ /* 0x000fcc000000009c */
[----:B------:R-:W-:Y:S02]  /*46880*/  DFMA R54, R12, R54, R82 ;  /* 0x000000360c36722b */ /* 0x000fe40000000052 */
[C---:B------:R-:W-:Y:S02]  /*46890*/  DFMA R86, R14.reuse, R86, R146 ;  /* 0x000000560e56722b */ /* 0x040fe40000000092 */
[----:B------:R-:W-:Y:S02]  /*468a0*/  DFMA R90, R14, R90, R134 ;  /* 0x0000005a0e5a722b */ /* 0x000fe40000000086 */
[----:B------:R-:W-:-:S04]  /*468b0*/  DFMA R60, R12, R60, R84 ;  /* 0x0000003c0c3c722b */ /* 0x000fc80000000054 */
        /* <DEDUP_REMOVED lines=8> */
[----:B------:R-:W-:-:S04]  /*46940*/  DFMA R70, R10, R140, R70 ;  /* 0x0000008c0a46722b */ /* 0x000fc80000000046 */
[----:B------:R-:W-:Y:S02]  /*46950*/  DFMA R46, R12, R74, R46 ;  /* 0x0000004a0c2e722b */ /* 0x000fe4000000002e */
[----:B--2---:R-:W-:Y:S02]  /*46960*/  DFMA R48, R10, R56, R48 ;  /* 0x000000380a30722b */ /* 0x004fe40000000030 */
[----:B---3--:R-:W-:Y:S02]  /*46970*/  DFMA R6, R12, R58, R6 ;  /* 0x0000003a0c06722b */ /* 0x008fe40000000006 */
[----:B----4-:R-:W-:-:S04]  /*46980*/  DADD R42, R42, -R52 ;  /* 0x000000002a2a7229 */ /* 0x010fc80000000834 */
[----:B------:R-:W-:Y:S02]  /*46990*/  DADD R48, R48, -R112 ;  /* 0x0000000030307229 */ /* 0x000fe40000000870 */
[----:B------:R-:W-:Y:S02]  /*469a0*/  DFMA R6, R10, R116, R6 ;  /* 0x000000740a06722b */ /* 0x000fe40000000006 */
[----:B-----5:R-:W-:Y:S02]  /*469b0*/  DSETP.GEU.AND P0, PT, |R42|, R110, PT ;  /* 0x0000006e2a00722a */ /* 0x020fe40003f0e200 */
[----:B------:R-:W-:-:S04]  /*469c0*/  DFMA R54, R10, R114, R54 ;  /* 0x000000720a36722b */ /* 0x000fc80000000036 */
[----:B------:R-:W-:Y:S02]  /*469d0*/  DSETP.LT.AND P0, PT, |R48|, R104, !P0 ;  /* 0x000000683000722a */ /* 0x000fe40004701200 */
[----:B------:R-:W-:Y:S02]  /*469e0*/  DADD R6, R6, -R106 ;  /* 0x0000000006067229 */ /* 0x000fe4000000086a */
[----:B------:R-:W-:Y:S02]  /*469f0*/  DADD R54, R54, -R100 ;  /* 0x0000000036367229 */ /* 0x000fe40000000864 */
[----:B------:R-:W-:-:S04]  /*46a00*/  DFMA R60, R10, R108, R60 ;  /* 0x0000006c0a3c722b */ /* 0x000fc8000000003c */
[----:B------:R-:W-:Y:S02]  /*46a10*/  DSETP.LT.AND P0, PT, |R6|, R98, P0 ;  /* 0x000000620600722a */ /* 0x000fe40000701200 */
[----:B------:R-:W-:-:S04]  /*46a20*/  DFMA R62, R10, R102, R62 ;  /* 0x000000660a3e722b */ /* 0x000fc8000000003e */
[----:B------:R-:W-:Y:S02]  /*46a30*/  DSETP.LT.AND P0, PT, |R54|, R142, P0 ;  /* 0x0000008e3600722a */ /* 0x000fe40000701200 */
[----:B------:R-:W-:Y:S02]  /*46a40*/  DADD R60, R60, -R96 ;  /* 0x000000003c3c7229 */ /* 0x000fe40000000860 */
[----:B------:R-:W-:-:S06]  /*46a50*/  DADD R62, R62, -R138 ;  /* 0x000000003e3e7229 */ /* 0x000fcc000000088a */
[----:B------:R-:W-:Y:S02]  /*46a60*/  DSETP.LT.AND P0, PT, |R60|, R136, P0 ;  /* 0x000000883c00722a */ /* 0x000fe40000701200 */
[----:B------:R-:W-:-:S04]  /*46a70*/  DADD R68, R68, -R130 ;  /* 0x0000000044447229 */ /* 0x000fc80000000882 */
[----:B------:R-:W-:Y:S02]  /*46a80*/  DSETP.LT.AND P0, PT, |R62|, R128, P0 ;  /* 0x000000803e00722a */ /* 0x000fe40000701200 */
[----:B------:R-:W-:Y:S02]  /*46a90*/  DFMA R50, R10, R132, R50 ;  /* 0x000000840a32722b */ /* 0x000fe40000000032 */
[----:B------:R-:W-:Y:S02]  /*46aa0*/  DADD R70, R70, -R122 ;  /* 0x0000000046467229 */ /* 0x000fe4000000087a */
[----:B------:R-:W-:Y:S02]  /*46ab0*/  DSETP.LT.AND P0, PT, |R68|, R120, P0 ;  /* 0x000000784400722a */ /* 0x000fe40000701200 */
[----:B------:R-:W-:Y:S02]  /*46ac0*/  DFMA R46, R10, R124, R46 ;  /* 0x0000007c0a2e722b */ /* 0x000fe4000000002e */
[----:B------:R-:W-:-:S02]  /*46ad0*/  DADD R50, R50, -R118 ;  /* 0x0000000032327229 */ /* 0x000fc40000000876 */
[----:B------:R-:W-:-:S04]  /*46ae0*/  DSETP.LT.AND P0, PT, |R70|, R40, P0 ;  /* 0x000000284600722a */ /* 0x000fc80000701200 */
[----:B------:R-:W-:Y:S02]  /*46af0*/  DADD R46, R46, -R158 ;  /* 0x000000002e2e7229 */ /* 0x000fe4000000089e */
[----:B------:R-:W-:-:S06]  /*46b00*/  DSETP.LT.AND P0, PT, |R50|, R2, P0 ;  /* 0x000000023200722a */ /* 0x000fcc0000701200 */
[----:B------:R-:W-:-:S06]  /*46b10*/  DSETP.LT.AND P0, PT, |R46|, R4, P0 ;  /* 0x000000042e00722a */ /* 0x000fcc0000701200 */
[----:B------:R-:W-:-:S08]  /*46b20*/  SEL R9, RZ, 0x1, !P0 ;  /* 0x00000001ff097807 */ /* 0x000fd00004000000 */
.L_x_788:
[----:B------:R-:W-:Y:S05]  /*46b30*/  BSYNC.RECONVERGENT B1 ;  /* 0x0000000000017941 */ /* 0x000fea0003800200 */
.L_x_787:
[----:B------:R-:W2:Y:S01]  /*46b40*/  S2R R2, SR_TID.X ;  /* 0x0000000000027919 */ /* 0x000ea20000002100 */
[----:B------:R-:W-:Y:S01]  /*46b50*/  BSSY.RECONVERGENT B1, `(.L_x_819) ;  /* 0x0000301000017945 */ /* 0x000fe20003800200 */
[----:B------:R-:W-:Y:S02]  /*46b60*/  IMAD.MOV.U32 R159, RZ, RZ, 0x1 ;  /* 0x00000001ff9f7424 */ /* 0x000fe400078e00ff */
[----:B--2---:R-:W-:-:S05]  /*46b70*/  IMAD R2, R2, 0xb, RZ ;  /* 0x0000000b02027824 */ /* 0x004fca00078e02ff */
[----:B------:R-:W-:-:S04]  /*46b80*/  IADD3 R2, PT, PT, R2, 0x2, RZ ;  /* 0x0000000202027810 */ /* 0x000fc80007ffe0ff */
[----:B------:R-:W-:-:S13]  /*46b90*/  ISETP.GE.AND P0, PT, R2, UR6, PT ;  /* 0x0000000602007c0c */ /* 0x000fda000bf06270 */
[----:B------:R-:W-:Y:S05]  /*46ba0*/  @P0 BRA `(.L_x_820) ;  /* 0x0000002c00ec0947 */ /* 0x000fea0003800000 */
[----:B-1----:R-:W1:Y:S02]  /*46bb0*/  LDC.64 R10, c[0x0][0x3b0] ;  /* 0x0000ec00ff0a7b82 */ /* 0x002e640000000a00 */
[----:B-1----:R-:W3:Y:S01]  /*46bc0*/  LDG.E.64 R10, desc[UR12][R10.64+0x48] ;  /* 0x0000480c0a0a7981 */ /* 0x002ee2000c1e1b00 */
[----:B------:R-:W-:Y:S01]  /*46bd0*/  BSSY.RECONVERGENT B2, `(.L_x_821) ;  /* 0x000002a000027945 */ /* 0x000fe20003800200 */
[----:B---3--:R-:W-:-:S04]  /*46be0*/  LOP3.LUT R2, R21, R11, RZ, 0xfc, !PT ;  /* 0x0000000b15027212 */ /* 0x008fc800078efcff */
[----:B------:R-:W-:-:S13]  /*46bf0*/  ISETP.NE.U32.AND P0, PT, R2, RZ, PT ;  /* 0x000000ff0200720c */ /* 0x000fda0003f05070 */
[----:B------:R-:W-:Y:S05]  /*46c00*/  @P0 BRA `(.L_x_822) ;  /* 0x00000000005c0947 */ /* 0x000fea0003800000 */
[----:B------:R-:W1:Y:S01]  /*46c10*/  I2F.U32.RP R4, R10 ;  /* 0x0000000a00047306 */ /* 0x000e620000209000 */
[----:B------:R-:W-:Y:S01]  /*46c20*/  IMAD.MOV R5, RZ, RZ, -R10 ;  /* 0x000000ffff057224 */ /* 0x000fe200078e0a0a */
[----:B------:R-:W-:Y:S01]  /*46c30*/  ISETP.NE.U32.AND P2, PT, R10, RZ, PT ;  /* 0x000000ff0a00720c */ /* 0x000fe20003f45070 */
[----:B------:R-:W-:Y:S01]  /*46c40*/  IMAD.MOV.U32 R13, RZ, RZ, RZ ;  /* 0x000000ffff0d7224 */ /* 0x000fe200078e00ff */
[----:B------:R-:W-:-:S04]  /*46c50*/  MOV R39, RZ ;  /* 0x000000ff00277202 */ /* 0x000fc80000000f00 */
[----:B-1----:R-:W1:Y:S02]  /*46c60*/  MUFU.RCP R4, R4 ;  /* 0x0000000400047308 */ /* 0x002e640000001000 */
[----:B-1----:R-:W-:-:S06]  /*46c70*/  IADD3 R2, PT, PT, R4, 0xffffffe, RZ ;  /* 0x0ffffffe04027810 */ /* 0x002fcc0007ffe0ff */
[----:B------:R1:W2:Y:S02]  /*46c80*/  F2I.FTZ.U32.TRUNC.NTZ R3, R2 ;  /* 0x0000000200037305 */ /* 0x0002a4000021f000 */
[----:B-1----:R-:W-:Y:S02]  /*46c90*/  HFMA2 R2, -RZ, RZ, 0, 0 ;  /* 0x00000000ff027431 */ /* 0x002fe400000001ff */
        /* <DEDUP_REMOVED lines=14> */
.L_x_822:
[----:B------:R-:W-:Y:S01]  /*46d80*/  MOV R6, R20 ;  /* 0x0000001400067202 */ /* 0x000fe20000000f00 */
[----:B------:R-:W-:Y:S01]  /*46d90*/  IMAD.MOV.U32 R5, RZ, RZ, R21 ;  /* 0x000000ffff057224 */ /* 0x000fe200078e0015 */
[----:B------:R-:W-:Y:S01]  /*46da0*/  MOV R4, R10 ;  /* 0x0000000a00047202 */ /* 0x000fe20000000f00 */
[----:B------:R-:W-:Y:S01]  /*46db0*/  IMAD.MOV.U32 R3, RZ, RZ, R11 ;  /* 0x000000ffff037224 */ /* 0x000fe200078e000b */
[----:B------:R-:W-:-:S07]  /*46dc0*/  MOV R2, 0x46de0 ;  /* 0x00046de000027802 */ /* 0x000fce0000000f00 */
[----:B0---4-:R-:W-:Y:S05]  /*46dd0*/  CALL.REL.NOINC `($__internal_0_$__cuda_sm20_div_s64) ;  /* 0x0000041400f07944 */ /* 0x011fea0003c00000 */
[----:B------:R-:W-:Y:S01]  /*46de0*/  IADD3 R5, P0, PT, RZ, -R4, RZ ;  /* 0x80000004ff057210 */ /* 0x000fe20007f1e0ff */
[----:B------:R-:W-:Y:S01]  /*46df0*/  IMAD.MOV.U32 R12, RZ, RZ, R4 ;  /* 0x000000ffff0c7224 */ /* 0x000fe200078e0004 */
[-C--:B------:R-:W-:Y:S02]  /*46e00*/  MOV R13, R3.reuse ;  /* 0x00000003000d7202 */ /* 0x080fe40000000f00 */
[----:B------:R-:W-:-:S05]  /*46e10*/  IADD3.X R7, PT, PT, RZ, ~R3, RZ, P0, !PT ;  /* 0x80000003ff077210 */ /* 0x000fca00007fe4ff */
[----:B------:R-:W-:Y:S02]  /*46e20*/  IMAD R2, R7, R10, RZ ;  /* 0x0000000a07027224 */ /* 0x000fe400078e02ff */
[----:B------:R-:W-:-:S04]  /*46e30*/  IMAD.WIDE.U32 R6, R10, R5, R20 ;  /* 0x000000050a067225 */ /* 0x000fc800078e0014 */
[----:B------:R-:W-:Y:S02]  /*46e40*/  IMAD R11, R11, R5, R2 ;  /* 0x000000050b0b7224 */ /* 0x000fe400078e0202 */
[----:B------:R-:W-:-:S03]  /*46e50*/  IMAD.MOV.U32 R2, RZ, RZ, R6 ;  /* 0x000000ffff027224 */ /* 0x000fc600078e0006 */
[----:B------:R-:W-:-:S07]  /*46e60*/  IADD3 R39, PT, PT, R7, R11, RZ ;  /* 0x0000000b07277210 */ /* 0x000fce0007ffe0ff */
.L_x_823:
[----:B------:R-:W-:Y:S05]  /*46e70*/  BSYNC.RECONVERGENT B2 ;  /* 0x0000000000027941 */ /* 0x000fea0003800200 */
.L_x_821:
[----:B------:R-:W1:Y:S08]  /*46e80*/  LDC.64 R14, c[0x0][0x3b0] ;  /* 0x0000ec00ff0e7b82 */ /* 0x000e700000000a00 */
[----:B------:R-:W2:Y:S01]  /*46e90*/  LDC.64 R6, c[0x0][0x3c0] ;  /* 0x0000f000ff067b82 */ /* 0x000ea20000000a00 */
[----:B-1----:R-:W3:Y:S04]  /*46ea0*/  LDG.E.64 R14, desc[UR12][R14.64+0x40] ;  /* 0x0000400c0e0e7981 */ /* 0x002ee8000c1e1b00 */
[----:B--2---:R-:W2:Y:S04]  /*46eb0*/  LDG.E.64 R10, desc[UR12][R6.64+0xd8] ;  /* 0x0000d80c060a7981 */ /* 0x004ea8000c1e1b00 */
[----:B------:R-:W2:Y:S01]  /*46ec0*/  LDG.E.64 R4, desc[UR12][R6.64+0xe8] ;  /* 0x0000e80c06047981 */ /* 0x000ea2000c1e1b00 */
[----:B------:R-:W-:Y:S01]  /*46ed0*/  IMAD.MOV.U32 R3, RZ, RZ, R39 ;  /* 0x000000ffff037224 */ /* 0x000fe200078e0027 */
[----:B------:R-:W-:Y:S05]  /*46ee0*/  BSSY.RECONVERGENT B2, `(.L_x_824) ;  /* 0x000002f000027945 */ /* 0x000fea0003800200 */
[----:B------:R-:W2:Y:S01]  /*46ef0*/  I2F.F64.S64 R2, R2 ;  /* 0x0000000200027312 */ /* 0x000ea20000301c00 */
[----:B---3--:R-:W-:-:S04]  /*46f00*/  LOP3.LUT R38, R13, R15, RZ, 0xfc, !PT ;  /* 0x0000000f0d267212 */ /* 0x008fc800078efcff */
        /* <DEDUP_REMOVED lines=27> */
.L_x_825:
[----:B------:R-:W-:Y:S01]  /*470c0*/  IMAD.MOV.U32 R6, RZ, RZ, R12 ;  /* 0x000000ffff067224 */ /* 0x000fe200078e000c */
[----:B------:R-:W-:Y:S01]  /*470d0*/  MOV R5, R13 ;  /* 0x0000000d00057202 */ /* 0x000fe20000000f00 */
[----:B------:R-:W-:Y:S01]  /*470e0*/  IMAD.MOV.U32 R4, RZ, RZ, R14 ;  /* 0x000000ffff047224 */ /* 0x000fe200078e000e */
[----:B------:R-:W-:Y:S02]  /*470f0*/  MOV R3, R15 ;  /* 0x0000000f00037202 */ /* 0x000fe40000000f00 */
[----:B------:R-:W-:-:S07]  /*47100*/  MOV R2, 0x47120 ;  /* 0x0004712000027802 */ /* 0x000fce0000000f00 */
[----:B0---4-:R-:W-:Y:S05]  /*47110*/  CALL.REL.NOINC `($__internal_0_$__cuda_sm20_div_s64) ;  /* 0x0000041400207944 */ /* 0x011fea0003c00000 */
[----:B------:R-:W-:Y:S02]  /*47120*/  IADD3 R5, P0, PT, RZ, -R4, RZ ;  /* 0x80000004ff057210 */ /* 0x000fe40007f1e0ff */
[----:B------:R-:W-:-:S03]  /*47130*/  MOV R6, R12 ;  /* 0x0000000c00067202 */ /* 0x000fc60000000f00 */
[----:B------:R-:W-:-:S04]  /*47140*/  IMAD.X R7, RZ, RZ, ~R3, P0 ;  /* 0x000000ffff077224 */ /* 0x000fc800000e0e03 */
[----:B------:R-:W-:Y:S02]  /*47150*/  IMAD R2, R7, R14, RZ ;  /* 0x0000000e07027224 */ /* 0x000fe400078e02ff */
[----:B------:R-:W-:Y:S02]  /*47160*/  IMAD.MOV.U32 R7, RZ, RZ, R13 ;  /* 0x000000ffff077224 */ /* 0x000fe400078e000d */
[-C--:B------:R-:W-:Y:S02]  /*47170*/  IMAD R15, R15, R5.reuse, R2 ;  /* 0x000000050f0f7224 */ /* 0x080fe400078e0202 */
[----:B------:R-:W-:Y:S01]  /*47180*/  IMAD.WIDE.U32 R6, R14, R5, R6 ;  /* 0x000000050e067225 */ /* 0x000fe200078e0006 */
[----:B------:R-:W-:-:S03]  /*47190*/  MOV R14, R4 ;  /* 0x00000004000e7202 */ /* 0x000fc60000000f00 */
[----:B------:R-:W-:Y:S01]  /*471a0*/  IMAD.IADD R41, R7, 0x1, R15 ;  /* 0x0000000107297824 */ /* 0x000fe200078e020f */
[----:B------:R-:W-:Y:S01]  /*471b0*/  MOV R2, R6 ;  /* 0x0000000600027202 */ /* 0x000fe20000000f00 */
[----:B------:R-:W-:-:S07]  /*471c0*/  IMAD.MOV.U32 R15, RZ, RZ, R3 ;  /* 0x000000ffff0f7224 */ /* 0x000fce00078e0003 */
.L_x_826:
[----:B------:R-:W-:Y:S05]  /*471d0*/  BSYNC.RECONVERGENT B2 ;  /* 0x0000000000027941 */ /* 0x000fea0003800200 */
.L_x_824:
[----:B------:R-:W1:Y:S08]  /*471e0*/  LDC.64 R38, c[0x0][0x3b0] ;  /* 0x0000ec00ff267b82 */ /* 0x000e700000000a00 */
[----:B------:R-:W2:Y:S01]  /*471f0*/  LDC.64 R6, c[0x0][0x3c0] ;  /* 0x0000f000ff067b82 */ /* 0x000ea20000000a00 */
[----:B-1----:R-:W3:Y:S04]  /*47200*/  LDG.E.64 R38, desc[UR12][R38.64+0x38] ;  /* 0x0000380c26267981 */ /* 0x002ee8000c1e1b00 */
[----:B--2---:R-:W2:Y:S04]  /*47210*/  LDG.E.64 R12, desc[UR12][R6.64+0xc0] ;  /* 0x0000c00c060c7981 */ /* 0x004ea8000c1e1b00 */
[----:B------:R-:W2:Y:S01]  /*47220*/  LDG.E.64 R4, desc[UR12][R6.64+0xd0] ;  /* 0x0000d00c06047981 */ /* 0x000ea2000c1e1b00 */
[----:B------:R-:W-:Y:S01]  /*47230*/  MOV R3, R41 ;  /* 0x0000002900037202 */ /* 0x000fe20000000f00 */
[----:B------:R-:W-:Y:S05]  /*47240*/  BSSY.RECONVERGENT B2, `(.L_x_827) ;  /* 0x000002f000027945 */ /* 0x000fea0003800200 */
[----:B------:R-:W2:Y:S01]  /*47250*/  I2F.F64.S64 R2, R2 ;  /* 0x0000000200027312 */ /* 0x000ea20000301c00 */
[----:B---3--:R-:W-:-:S04]  /*47260*/  LOP3.LUT R40, R15, R39, RZ, 0xfc, !PT ;  /* 0x000000270f287212 */ /* 0x008fc800078efcff */
        /* <DEDUP_REMOVED lines=27> */
.L_x_828:
[----:B------:R-:W-:Y:S01]  /*47420*/  MOV R6, R14 ;  /* 0x0000000e00067202 */ /* 0x000fe20000000f00 */
[----:B------:R-:W-:Y:S01]  /*47430*/  IMAD.MOV.U32 R5, RZ, RZ, R15 ;  /* 0x000000ffff057224 */ /* 0x000fe200078e000f */
[----:B------:R-:W-:Y:S01]  /*47440*/  MOV R4, R38 ;  /* 0x0000002600047202 */ /* 0x000fe20000000f00 */
[----:B------:R-:W-:Y:S01]  /*47450*/  IMAD.MOV.U32 R3, RZ, RZ, R39 ;  /* 0x000000ffff037224 */ /* 0x000fe200078e0027 */
[----:B------:R-:W-:-:S07]  /*47460*/  MOV R2, 0x47480 ;  /* 0x0004748000027802 */ /* 0x000fce0000000f00 */
[----:B0---4-:R-:W-:Y:S05]  /*47470*/  CALL.REL.NOINC `($__internal_0_$__cuda_sm20_div_s64) ;  /* 0x0000041000487944 */ /* 0x011fea0003c00000 */
[----:B------:R-:W-:Y:S01]  /*47480*/  IADD3 R5, P0, PT, RZ, -R4, RZ ;  /* 0x80000004ff057210 */ /* 0x000fe20007f1e0ff */
[----:B------:R-:W-:-:S03]  /*47490*/  IMAD.MOV.U32 R6, RZ, RZ, R14 ;  /* 0x000000ffff067224 */ /* 0x000fc600078e000e */
[----:B------:R-:W-:-:S05]  /*474a0*/  IADD3.X R7, PT, PT, RZ, ~R3, RZ, P0, !PT ;  /* 0x80000003ff077210 */ /* 0x000fca00007fe4ff */
[----:B------:R-:W-:Y:S01]  /*474b0*/  IMAD R2, R7, R38, RZ ;  /* 0x0000002607027224 */ /* 0x000fe200078e02ff */
[----:B------:R-:W-:-:S03]  /*474c0*/  MOV R7, R15 ;  /* 0x0000000f00077202 */ /* 0x000fc60000000f00 */
[-C--:B------:R-:W-:Y:S02]  /*474d0*/  IMAD R39, R39, R5.reuse, R2 ;  /* 0x0000000527277224 */ /* 0x080fe400078e0202 */
[----:B------:R-:W-:-:S04]  /*474e0*/  IMAD.WIDE.U32 R6, R38, R5, R6 ;  /* 0x0000000526067225 */ /* 0x000fc800078e0006 */
[----:B------:R-:W-:Y:S01]  /*474f0*/  IMAD.MOV.U32 R2, RZ, RZ, R6 ;  /* 0x000000ffff027224 */ /* 0x000fe200078e0006 */
[----:B------:R-:W-:Y:S01]  /*47500*/  IADD3 R43, PT, PT, R7, R39, RZ ;  /* 0x00000027072b7210 */ /* 0x000fe20007ffe0ff */
[----:B------:R-:W-:Y:S01]  /*47510*/  IMAD.MOV.U32 R38, RZ, RZ, R4 ;  /* 0x000000ffff267224 */ /* 0x000fe200078e0004 */
[----:B------:R-:W-:-:S07]  /*47520*/  MOV R39, R3 ;  /* 0x0000000300277202 */ /* 0x000fce0000000f00 */
.L_x_829:
[----:B------:R-:W-:Y:S05]  /*47530*/  BSYNC.RECONVERGENT B2 ;  /* 0x0000000000027941 */ /* 0x000fea0003800200 */
.L_x_827:
        /* <DEDUP_REMOVED lines=36> */
.L_x_831:
        /* <DEDUP_REMOVED lines=17> */
.L_x_832:
[----:B------:R-:W-:Y:S05]  /*47890*/  BSYNC.RECONVERGENT B2 ;  /* 0x0000000000027941 */ /* 0x000fea0003800200 */
.L_x_830:
        /* <DEDUP_REMOVED lines=36> */
.L_x_834:
        /* <DEDUP_REMOVED lines=17> */
.L_x_835:
[----:B------:R-:W-:Y:S05]  /*47bf0*/  BSYNC.RECONVERGENT B2 ;  /* 0x0000000000027941 */ /* 0x000fea0003800200 */
.L_x_833:
        /* <DEDUP_REMOVED lines=36> */
.L_x_837:
        /* <DEDUP_REMOVED lines=17> */
.L_x_838:
[----:B------:R-:W-:Y:S05]  /*47f50*/  BSYNC.RECONVERGENT B2 ;  /* 0x0000000000027941 */ /* 0x000fea0003800200 */
.L_x_836:
        /* <DEDUP_REMOVED lines=36> */
.L_x_840:
        /* <DEDUP_REMOVED lines=17> */
.L_x_841:
[----:B------:R-:W-:Y:S05]  /*482b0*/  BSYNC.RECONVERGENT B2 ;  /* 0x0000000000027941 */ /* 0x000fea0003800200 */
.L_x_839:
        /* <DEDUP_REMOVED lines=36> */
.L_x_843:
        /* <DEDUP_REMOVED lines=17> */
.L_x_844:
[----:B------:R-:W-:Y:S05]  /*48610*/  BSYNC.RECONVERGENT B2 ;  /* 0x0000000000027941 */ /* 0x000fea0003800200 */
.L_x_842:
        /* <DEDUP_REMOVED lines=31> */
[----:B------:R-:W-:Y:S02]  /*48810*/  IADD3 R5, PT, PT, -R3, RZ, RZ ;  /* 0x000000ff03057210 */ /* 0x000fe40007ffe1ff */
[----:B------:R-:W-:-:S03]  /*48820*/  MOV R4, R3 ;  /* 0x0000000300047202 */ /* 0x000fc60000000f00 */
[----:B------:R-:W-:Y:S02]  /*48830*/  IMAD R2, R50, R5, R48 ;  /* 0x0000000532027224 */ /* 0x000fe400078e0230 */
[----:B------:R-:W-:Y:S01]  /*48840*/  IMAD.MOV.U32 R5, RZ, RZ, RZ ;  /* 0x000000ffff057224 */ /* 0x000fe200078e00ff */
[----:B------:R-:W-:Y:S06]  /*48850*/  BRA `(.L_x_847) ;  /* 0x0000000000407947 */ /* 0x000fec0003800000 */
.L_x_846:
        /* <DEDUP_REMOVED lines=15> */
[----:B------:R-:W-:-:S07]  /*48950*/  IMAD.MOV.U32 R5, RZ, RZ, R3 ;  /* 0x000000ffff057224 */ /* 0x000fce00078e0003 */
.L_x_847:
[----:B------:R-:W-:Y:S05]  /*48960*/  BSYNC.RECONVERGENT B2 ;  /* 0x0000000000027941 */ /* 0x000fea0003800200 */
.L_x_845:
        /* <DEDUP_REMOVED lines=31> */
.L_x_849:
[----:B------:R-:W-:Y:S01]  /*48b60*/  MOV R3, R5 ;  /* 0x0000000500037202 */ /* 0x000fe20000000f00 */
[----:B------:R-:W-:Y:S01]  /*48b70*/  IMAD.MOV.U32 R6, RZ, RZ, R56 ;  /* 0x000000ffff067224 */ /* 0x000fe200078e0038 */
[----:B------:R-:W-:Y:S02]  /*48b80*/  MOV R5, R57 ;  /* 0x0000003900057202 */ /* 0x000fe40000000f00 */
[----:B------:R-:W-:-:S07]  /*48b90*/  MOV R2, 0x48bb0 ;  /* 0x00048bb000027802 */ /* 0x000fce0000000f00 */
[----:B0---4-:R-:W-:Y:S05]  /*48ba0*/  CALL.REL.NOINC `($__internal_1_$__cuda_sm20_rem_s64) ;  /* 0x000003fc00cc7944 */ /* 0x011fea0003c00000 */
[----:B------:R-:W-:Y:S01]  /*48bb0*/  IMAD.MOV.U32 R52, RZ, RZ, R4 ;  /* 0x000000ffff347224 */ /* 0x000fe200078e0004 */
[----:B------:R-:W-:-:S07]  /*48bc0*/  MOV R53, R3 ;  /* 0x0000000300357202 */ /* 0x000fce0000000f00 */
.L_x_850:
[----:B------:R-:W-:Y:S05]  /*48bd0*/  BSYNC.RECONVERGENT B2 ;  /* 0x0000000000027941 */ /* 0x000fea0003800200 */
.L_x_848:
[----:B------:R-:W1:Y:S08]  /*48be0*/  LDC.64 R4, c[0x0][0x3c0] ;  /* 0x0000f000ff047b82 */ /* 0x000e700000000a00 */
[----:B------:R-:W2:Y:S01]  /*48bf0*/  LDC.64 R2, c[0x0][0x3b8] ;  /* 0x0000ee00ff027b82 */ /* 0x000ea20000000a00 */
[----:B-1----:R-:W3:Y:S04]  /*48c00*/  LDG.E.64 R132, desc[UR12][R4.64] ;  /* 0x0000000c04847981 */ /* 0x002ee8000c1e1b00 */
[----:B------:R-:W3:Y:S04]  /*48c10*/  LDG.E.64 R94, desc[UR12][R4.64+0x10] ;  /* 0x0000100c045e7981 */ /* 0x000ee8000c1e1b00 */
[----:B--2---:R-:W2:Y:S04]  /*48c20*/  LDG.E.64 R104, desc[UR12][R2.64+0x60] ;  /* 0x0000600c02687981 */ /* 0x004ea8000c1e1b00 */
[----:B------:R-:W5:Y:S04]  /*48c30*/  LDG.E.64 R96, desc[UR12][R2.64] ;  /* 0x0000000c02607981 */ /* 0x000f68000c1e1b00 */
        /* <DEDUP_REMOVED lines=28> */
[----:B------:R1:W3:Y:S03]  /*48e00*/  I2F.F64.S64 R78, R52 ;  /* 0x00000034004e7312 */ /* 0x0002e60000301c00 */
        /* <DEDUP_REMOVED lines=8> */
[----:B-1----:R-:W4:Y:S04]  /*48e90*/  LDG.E.64 R52, desc[UR12][R2.64+0x318] ;  /* 0x0003180c02347981 */ /* 0x002f28000c1e1b00 */
        /* <DEDUP_REMOVED lines=13> */
[----:B---3--:R-:W-:-:S08]  /*48f70*/  DFMA R132, R78, R94, R132 ;  /* 0x0000005e4e84722b */ /* 0x008fd00000000084 */
[C---:B--2---:R-:W-:Y:S02]  /*48f80*/  DFMA R94, R132.reuse, R104, RZ ;  /* 0x00000068845e722b */ /* 0x044fe400000000ff */
[C---:B-----5:R-:W-:Y:S01]  /*48f90*/  DFMA R78, R132.reuse, R96, RZ ;  /* 0x00000060844e722b */ /* 0x060fe200000000ff */
[----:B------:R-:W2:Y:S01]  /*48fa0*/  LDG.E.64 R104, desc[UR12][R2.64+0x200] ;  /* 0x0002000c02687981 */ /* 0x000ea2000c1e1b00 */
[----:B----4-:R-:W-:-:S03]  /*48fb0*/  DFMA R130, R132, R130, RZ ;  /* 0x000000828482722b */ /* 0x010fc600000000ff */
[----:B------:R-:W3:Y:S01]  /*48fc0*/  LDG.E.64 R96, desc[UR12][R2.64+0x260] ;  /* 0x0002600c02607981 */ /* 0x000ee2000c1e1b00 */
[----:B------:R-:W-:-:S03]  /*48fd0*/  DFMA R80, R48, R80, R94 ;  /* 0x000000503050722b */ /* 0x000fc6000000005e */
[----:B------:R-:W4:Y:S01]  /*48fe0*/  LDG.E.64 R94, desc[UR12][R2.64+0x2c0] ;  /* 0x0002c00c025e7981 */ /* 0x000f22000c1e1b00 */
[C---:B------:R-:W-:Y:S02]  /*48ff0*/  DFMA R126, R132.reuse, R126, RZ ;  /* 0x0000007e847e722b */ /* 0x040fe400000000ff */
[C---:B------:R-:W-:Y:S02]  /*49000*/  DFMA R122, R132.reuse, R122, RZ ;  /* 0x0000007a847a722b */ /* 0x040fe400000000ff */
[----:B------:R-:W-:Y:S02]  /*49010*/  DFMA R120, R132, R120, RZ ;  /* 0x000000788478722b */ /* 0x000fe400000000ff */
[C---:B------:R-:W-:Y:S01]  /*49020*/  DFMA R74, R48.reuse, R74, R130 ;  /* 0x0000004a304a722b */ /* 0x040fe20000000082 */
[----:B------:R-:W5:Y:S01]  /*49030*/  LDG.E.64 R130, desc[UR12][R2.64+0x28] ;  /* 0x0000280c02827981 */ /* 0x000f62000c1e1b00 */
[----:B------:R-:W-:-:S03]  /*49040*/  DFMA R78, R48, R128, R78 ;  /* 0x00000080304e722b */ /* 0x000fc6000000004e */
[----:B------:R-:W5:Y:S01]  /*49050*/  LDG.E.64 R128, desc[UR12][R2.64+0x88] ;  /* 0x0000880c02807981 */ /* 0x000f62000c1e1b00 */
[----:B------:R-:W-:-:S03]  /*49060*/  DFMA R76, R48, R76, R126 ;  /* 0x0000004c304c722b */ /* 0x000fc6000000007e */
[----:B------:R-:W5:Y:S01]  /*49070*/  LDG.E.64 R126, desc[UR12][R2.64+0xe8] ;  /* 0x0000e80c027e7981 */ /* 0x000f62000c1e1b00 */
[----:B------:R-:W-:-:S03]  /*49080*/  DFMA R148, R132, R118, RZ ;  /* 0x000000768494722b */ /* 0x000fc600000000ff */
[----:B------:R-:W5:Y:S01]  /*49090*/  LDG.E.64 R118, desc[UR12][R2.64+0x208] ;  /* 0x0002080c02767981 */ /* 0x000f62000c1e1b00 */
[----:B------:R-:W-:-:S03]  /*490a0*/  DFMA R4, R48, R4, R122 ;  /* 0x000000043004722b */ /* 0x000fc6000000007a */
[----:B------:R-:W5:Y:S01]  /*490b0*/  LDG.E.64 R122, desc[UR12][R2.64+0x148] ;  /* 0x0001480c027a7981 */ /* 0x000f62000c1e1b00 */
[----:B------:R-:W-:-:S03]  /*490c0*/  DFMA R66, R48, R66, R120 ;  /* 0x000000423042722b */ /* 0x000fc60000000078 */
[----:B------:R-:W5:Y:S01]  /*490d0*/  LDG.E.64 R120, desc[UR12][R2.64+0x1a8] ;  /* 0x0001a80c02787981 */ /* 0x000f62000c1e1b00 */
[----:B------:R-:W-:-:S03]  /*490e0*/  DFMA R146, R132, R116, RZ ;  /* 0x000000748492722b */ /* 0x000fc600000000ff */
        /* <DEDUP_REMOVED lines=29> */
[----:B------:R-:W-:Y:S01]  /*492c0*/  DFMA R48, R46, R138, R48 ;  /* 0x0000008a2e30722b */ /* 0x000fe20000000030 */
        /* <DEDUP_REMOVED lines=10> */
[C---:B------:R-:W-:Y:S02]  /*49370*/  DFMA R58, R44.reuse, R82, R66 ;  /* 0x000000522c3a722b */ /* 0x040fe40000000042 */
[C---:B------:R-:W-:Y:S02]  /*49380*/  DFMA R56, R44.reuse, R56, R70 ;  /* 0x000000382c38722b */ /* 0x040fe40000000046 */
[C---:B------:R-:W-:Y:S02]  /*49390*/  DFMA R54, R44.reuse, R54, R64 ;  /* 0x000000362c36722b */ /* 0x040fe40000000040 */
[C---:B------:R-:W-:Y:S02]  /*493a0*/  DFMA R52, R44.reuse, R52, R6 ;  /* 0x000000342c34722b */ /* 0x040fe40000000006 */
[----:B------:R-:W-:Y:S01]  /*493b0*/  DFMA R112, R44, R112, R48 ;  /* 0x000000702c70722b */ /* 0x000fe20000000030 */
[----:B------:R-:W5:Y:S04]  /*493c0*/  LDG.E.64 R6, desc[UR12][R2.64+0x2d0] ;  /* 0x0002d00c02067981 */ /* 0x000f68000c1e1b00 */
[----:B------:R-:W5:Y:S04]  /*493d0*/  LDG.E.64 R44, desc[UR12][R2.64+0x330] ;  /* 0x0003300c022c7981 */ /* 0x000f68000c1e1b00 */
[----:B------:R-:W5:Y:S01]  /*493e0*/  LDG.E.64 R48, desc[UR12][R2.64+0x390] ;  /* 0x0003900c02307981 */ /* 0x000f62000c1e1b00 */
[----:B------:R-:W1:Y:S01]  /*493f0*/  LDC.64 R4, c[0x0][0x3a8] ;  /* 0x0000ea00ff047b82 */ /* 0x000e620000000a00 */
[----:B------:R-:W-:-:S02]  /*49400*/  DFMA R108, R42, R108, R62 ;  /* 0x0000006c2a6c722b */ /* 0x000fc4000000003e */
[----:B------:R-:W5:Y:S04]  /*49410*/  LDG.E.64 R64, desc[UR12][R2.64+0x3a0] ;  /* 0x0003a00c02407981 */ /* 0x000f68000c1e1b00 */
[----:B------:R-:W5:Y:S01]  /*49420*/  LDG.E.64 R62, desc[UR12][R2.64+0x348] ;  /* 0x0003480c023e7981 */ /* 0x000f62000c1e1b00 */
[C---:B------:R-:W-:Y:S02]  /*49430*/  DFMA R106, R42.reuse, R106, R90 ;  /* 0x0000006a2a6a722b */ /* 0x040fe4000000005a */
[C---:B------:R-:W-:Y:S01]  /*49440*/  DFMA R136, R42.reuse, R136, R52 ;  /* 0x000000882a88722b */ /* 0x040fe20000000034 */
        /* <DEDUP_REMOVED lines=12> */
[----:B-1----:R-:W5:Y:S01]  /*49510*/  LDG.E.64 R140, desc[UR12][R4.64+0x30] ;  /* 0x0000300c048c7981 */ /* 0x002f62000c1e1b00 */
[----:B------:R-:W-:-:S03]  /*49520*/  DFMA R154, R40, R154, R134 ;  /* 0x0000009a289a722b */ /* 0x000fc60000000086 */
[----:B------:R-:W5:Y:S04]  /*49530*/  LDG.E.64 R70, desc[UR12][R2.64+0xa0] ;  /* 0x0000a00c02467981 */ /* 0x000f68000c1e1b00 */
[----:B------:R-:W5:Y:S04]  /*49540*/  LDG.E.64 R134, desc[UR12][R4.64+0x28] ;  /* 0x0000280c04867981 */ /* 0x000f68000c1e1b00 */
[----:B------:R-:W5:Y:S01]  /*49550*/  LDG.E.64 R72, desc[UR12][R2.64+0x40] ;  /* 0x0000400c02487981 */ /* 0x000f62000c1e1b00 */
[----:B---3--:R-:W-:-:S03]  /*49560*/  DFMA R96, R42, R96, R56 ;  /* 0x000000602a60722b */ /* 0x008fc60000000038 */
[----:B------:R-:W3:Y:S01]  /*49570*/  LDG.E.64 R56, desc[UR12][R2.64+0x2e0] ;  /* 0x0002e00c02387981 */ /* 0x000ee2000c1e1b00 */
[----:B----4-:R-:W-:-:S03]  /*49580*/  DFMA R94, R42, R94, R54 ;  /* 0x0000005e2a5e722b */ /* 0x010fc60000000036 */
[----:B------:R-:W4:Y:S01]  /*49590*/  LDG.E.64 R54, desc[UR12][R2.64+0x3a8] ;  /* 0x0003a80c02367981 */ /* 0x000f22000c1e1b00 */
[----:B--2---:R-:W-:-:S03]  /*495a0*/  DFMA R104, R42, R104, R58 ;  /* 0x000000682a68722b */ /* 0x004fc6000000003a */
[----:B------:R-:W2:Y:S01]  /*495b0*/  LDG.E.64 R58, desc[UR12][R2.64+0x220] ;  /* 0x0002200c023a7981 */ /* 0x000ea2000c1e1b00 */
        /* <DEDUP_REMOVED lines=39> */
[----:B------:R-:W-:Y:S02]  /*49830*/  DFMA R42, R14, R86, R42 ;  /* 0x000000560e2a722b */ /* 0x000fe4000000002a */
[----:B------:R-:W-:Y:S02]  /*49840*/  DFMA R6, R38, R6, R92 ;  /* 0x000000062606722b */ /* 0x000fe4000000005c */
[----:B------:R-:W-:-:S04]  /*49850*/  DFMA R48, R14, R76, R48 ;  /* 0x0000004c0e30722b */ /* 0x000fc80000000030 */
[----:B------:R-:W-:Y:S02]  /*49860*/  DFMA R42, R12, R74, R42 ;  /* 0x0000004a0c2a722b */ /* 0x000fe4000000002a */
[----:B------:R-:W-:Y:S02]  /*49870*/  DFMA R6, R14, R78, R6 ;  /* 0x0000004e0e06722b */ /* 0x000fe40000000006 */
[----:B------:R-:W-:-:S04]  /*49880*/  DFMA R48, R12, R64, R48 ;  /* 0x000000400c30722b */ /* 0x000fc80000000030 */
[----:B------:R-:W-:Y:S02]  /*49890*/  DFMA R42, R10, R62, R42 ;  /* 0x0000003e0a2a722b */ /* 0x000fe4000000002a */
[----:B------:R-:W-:Y:S02]  /*498a0*/  DFMA R82, R14, R82, R156 ;  /* 0x000000520e52722b */ /* 0x000fe4000000009c */
[----:B------:R-:W-:-:S04]  /*498b0*/  DFMA R80, R12, R114, R80 ;  /* 0x000000720c50722b */ /* 0x000fc80000000050 */
[----:B------:R-:W-:Y:S02]  /*498c0*/  DADD R42, R42, -R52 ;  /* 0x000000002a2a7229 */ /* 0x000fe40000000834 */
[C---:B------:R-:W-:Y:S02]  /*498d0*/  DFMA R84, R14.reuse, R84, R146 ;  /* 0x000000540e54722b */ /* 0x040fe40000000092 */
[C---:B------:R-:W-:Y:S02]  /*498e0*/  DFMA R88, R14.reuse, R88, R132 ;  /* 0x000000580e58722b */ /* 0x040fe40000000084 */
[----:B------:R-:W-:-:S04]  /*498f0*/  DFMA R90, R14, R90, R124 ;  /* 0x0000005a0e5a722b */ /* 0x000fc8000000007c */
[C---:B------:R-:W-:Y:S02]  /*49900*/  DFMA R60, R12.reuse, R60, R84 ;  /* 0x0000003c0c3c722b */ /* 0x040fe40000000054 */
[----:B------:R-:W-:Y:S02]  /*49910*/  DFMA R66, R12, R66, R88 ;  /* 0x000000420c42722b */ /* 0x000fe40000000058 */
[----:B------:R-:W-:Y:S02]  /*49920*/  DFMA R50, R14, R50, R152 ;  /* 0x000000320e32722b */ /* 0x000fe40000000098 */
[----:B------:R-:W-:Y:S02]  /*49930*/  DFMA R68, R12, R68, R90 ;  /* 0x000000440c44722b */ /* 0x000fe4000000005a */
[----:B------:R-:W-:Y:S02]  /*49940*/  DFMA R46, R14, R46, R150 ;  /* 0x0000002e0e2e722b */ /* 0x000fe40000000096 */
[----:B------:R-:W-:-:S02]  /*49950*/  DFMA R66, R10, R144, R66 ;  /* 0x000000900a42722b */ /* 0x000fc40000000042 */
[----:B------:R-:W-:Y:S02]  /*49960*/  DFMA R50, R12, R70, R50 ;  /* 0x000000460c32722b */ /* 0x000fe40000000032 */
[----:B------:R-:W-:Y:S02]  /*49970*/  DFMA R68, R10, R138, R68 ;  /* 0x0000008a0a44722b */ /* 0x000fe40000000044 */
[C---:B------:R-:W-:Y:S02]  /*49980*/  DFMA R46, R12.reuse, R72, R46 ;  /* 0x000000480c2e722b */ /* 0x040fe4000000002e */
[----:B---3--:R-:W-:Y:S02]  /*49990*/  DFMA R6, R12, R56, R6 ;  /* 0x000000380c06722b */ /* 0x008fe40000000006 */
[----:B----4-:R-:W-:-:S06]  /*499a0*/  DFMA R48, R10, R54, R48 ;  /* 0x000000360a30722b */ /* 0x010fcc0000000030 */
[----:B------:R-:W-:Y:S02]  /*499b0*/  DFMA R6, R10, R112, R6 ;  /* 0x000000700a06722b */ /* 0x000fe40000000006 */
[----:B--2---:R-:W-:Y:S02]  /*499c0*/  DFMA R58, R12, R58, R82 ;  /* 0x0000003a0c3a722b */ /* 0x004fe40000000052 */
[----:B-----5:R-:W-:Y:S02]  /*499d0*/  DADD R48, R48, -R108 ;  /* 0x0000000030307229 */ /* 0x020fe4000000086c */
[----:B------:R-:W-:Y:S02]  /*499e0*/  DSETP.GEU.AND P0, PT, |R42|, R106, PT ;  /* 0x0000006a2a00722a */ /* 0x000fe40003f0e200 */
[C---:B------:R-:W-:Y:S02]  /*499f0*/  DFMA R80, R10.reuse, R110, R80 ;  /* 0x0000006e0a50722b */ /* 0x040fe40000000050 */
[----:B------:R-:W-:-:S02]  /*49a00*/  DFMA R58, R10, R104, R58 ;  /* 0x000000680a3a722b */ /* 0x000fc4000000003a */
[----:B------:R-:W-:Y:S02]  /*49a10*/  DADD R6, R6, -R102 ;  /* 0x0000000006067229 */ /* 0x000fe40000000866 */
[----:B------:R-:W-:Y:S02]  /*49a20*/  DSETP.LT.AND P0, PT, |R48|, R100, !P0 ;  /* 0x000000643000722a */ /* 0x000fe40004701200 */
[----:B------:R-:W-:Y:S02]  /*49a30*/  DADD R80, R80, -R96 ;  /* 0x0000000050507229 */ /* 0x000fe40000000860 */
[----:B------:R-:W-:Y:S02]  /*49a40*/  DADD R58, R58, -R142 ;  /* 0x000000003a3a7229 */ /* 0x000fe4000000088e */
[----:B------:R-:W-:Y:S02]  /*49a50*/  DSETP.LT.AND P0, PT, |R6|, R94, P0 ;  /* 0x0000005e0600722a */ /* 0x000fe40000701200 */
[----:B------:R-:W-:-:S04]  /*49a60*/  DFMA R60, R10, R98, R60 ;  /* 0x000000620a3c722b */ /* 0x000fc8000000003c */
[----:B------:R-:W-:-:S04]  /*49a70*/  DSETP.LT.AND P0, PT, |R80|, R140, P0 ;  /* 0x0000008c5000722a */ /* 0x000fc80000701200 */
[----:B------:R-:W-:Y:S02]  /*49a80*/  DADD R60, R60, -R136 ;  /* 0x000000003c3c7229 */ /* 0x000fe40000000888 */
        /* <DEDUP_REMOVED lines=13> */
.L_x_820:
[----:B------:R-:W-:Y:S05]  /*49b60*/  BSYNC.RECONVERGENT B1 ;  /* 0x0000000000017941 */ /* 0x000fea0003800200 */
.L_x_819:
        /* <DEDUP_REMOVED lines=8> */
[----:B-1----:R-:W4:Y:S01]  /*49bf0*/  LDG.E.64 R10, desc[UR12][R10.64+0x48] ;  /* 0x0000480c0a0a7981 */ /* 0x002f22000c1e1b00 */
[----:B------:R-:W-:Y:S01]  /*49c00*/  BSSY.RECONVERGENT B2, `(.L_x_853) ;  /* 0x000002a000027945 */ /* 0x000fe20003800200 */
[----:B----4-:R-:W-:-:S04]  /*49c10*/  LOP3.LUT R2, R23, R11, RZ, 0xfc, !PT ;  /* 0x0000000b17027212 */ /* 0x010fc800078efcff */
        /* <DEDUP_REMOVED lines=25> */
.L_x_854:
[----:B------:R-:W-:Y:S01]  /*49db0*/  IMAD.MOV.U32 R6, RZ, RZ, R22 ;  /* 0x000000ffff067224 */ /* 0x000fe200078e0016 */
[----:B------:R-:W-:Y:S01]  /*49dc0*/  MOV R5, R23 ;  /* 0x0000001700057202 */ /* 0x000fe20000000f00 */
[----:B------:R-:W-:Y:S01]  /*49dd0*/  IMAD.MOV.U32 R4, RZ, RZ, R10 ;  /* 0x000000ffff047224 */ /* 0x000fe200078e000a */
[----:B------:R-:W-:Y:S02]  /*49de0*/  MOV R3, R11 ;  /* 0x0000000b00037202 */ /* 0x000fe40000000f00 */
[----:B------:R-:W-:-:S07]  /*49df0*/  MOV R2, 0x49e10 ;  /* 0x00049e1000027802 */ /* 0x000fce0000000f00 */
[----:B0--3--:R-:W-:Y:S05]  /*49e00*/  CALL.REL.NOINC `($__internal_0_$__cuda_sm20_div_s64) ;  /* 0x000003e400e47944 */ /* 0x009fea0003c00000 */
[-C--:B------:R-:W-:Y:S01]  /*49e10*/  IADD3 R5, P0, PT, RZ, -R4.reuse, RZ ;  /* 0x80000004ff057210 */ /* 0x080fe20007f1e0ff */
[----:B------:R-:W-:Y:S01]  /*49e20*/  IMAD.MOV.U32 R13, RZ, RZ, R3 ;  /* 0x000000ffff0d7224 */ /* 0x000fe200078e0003 */
[----:B------:R-:W-:-:S03]  /*49e30*/  MOV R12, R4 ;  /* 0x00000004000c7202 */ /* 0x000fc60000000f00 */
[----:B------:R-:W-:-:S04]  /*49e40*/  IMAD.X R7, RZ, RZ, ~R3, P0 ;  /* 0x000000ffff077224 */ /* 0x000fc800000e0e03 */
[----:B------:R-:W-:Y:S02]  /*49e50*/  IMAD R2, R7, R10, RZ ;  /* 0x0000000a07027224 */ /* 0x000fe400078e02ff */
[----:B------:R-:W-:-:S04]  /*49e60*/  IMAD.WIDE.U32 R6, R10, R5, R22 ;  /* 0x000000050a067225 */ /* 0x000fc800078e0016 */
[----:B------:R-:W-:Y:S01]  /*49e70*/  IMAD R11, R11, R5, R2 ;  /* 0x000000050b0b7224 */ /* 0x000fe200078e0202 */
[----:B------:R-:W-:-:S03]  /*49e80*/  MOV R2, R6 ;  /* 0x0000000600027202 */ /* 0x000fc60000000f00 */
[----:B------:R-:W-:-:S07]  /*49e90*/  IMAD.IADD R39, R7, 0x1, R11 ;  /* 0x0000000107277824 */ /* 0x000fce00078e020b */
.L_x_855:
[----:B------:R-:W-:Y:S05]  /*49ea0*/  BSYNC.RECONVERGENT B2 ;  /* 0x0000000000027941 */ /* 0x000fea0003800200 */
.L_x_853:
[----:B------:R-:W1:Y:S08]  /*49eb0*/  LDC.64 R14, c[0x0][0x3b0] ;  /* 0x0000ec00ff0e7b82 */ /* 0x000e700000000a00 */
[----:B------:R-:W2:Y:S01]  /*49ec0*/  LDC.64 R6, c[0x0][0x3c0] ;  /* 0x0000f000ff067b82 */ /* 0x000ea20000000a00 */
[----:B-1----:R-:W4:Y:S04]  /*49ed0*/  LDG.E.64 R14, desc[UR12][R14.64+0x40] ;  /* 0x0000400c0e0e7981 */ /* 0x002f28000c1e1b00 */
[----:B--2---:R-:W2:Y:S04]  /*49ee0*/  LDG.E.64 R10, desc[UR12][R6.64+0xd8] ;  /* 0x0000d80c060a7981 */ /* 0x004ea8000c1e1b00 */
[----:B------:R-:W2:Y:S01]  /*49ef0*/  LDG.E.64 R4, desc[UR12][R6.64+0xe8] ;  /* 0x0000e80c06047981 */ /* 0x000ea2000c1e1b00 */
[----:B------:R-:W-:Y:S01]  /*49f00*/  MOV R3, R39 ;  /* 0x0000002700037202 */ /* 0x000fe20000000f00 */
[----:B------:R-:W-:Y:S05]  /*49f10*/  BSSY.RECONVERGENT B2, `(.L_x_856) ;  /* 0x000002f000027945 */ /* 0x000fea0003800200 */
[----:B------:R-:W2:Y:S01]  /*49f20*/  I2F.F64.S64 R2, R2 ;  /* 0x0000000200027312 */ /* 0x000ea20000301c00 */
[----:B----4-:R-:W-:-:S04]  /*49f30*/  LOP3.LUT R38, R13, R15, RZ, 0xfc, !PT ;  /* 0x0000000f0d267212 */ /* 0x010fc800078efcff */
        /* <DEDUP_REMOVED lines=27> */
.L_x_857:
[----:B------:R-:W-:Y:S01]  /*4a0f0*/  MOV R6, R12 ;  /* 0x0000000c00067202 */ /* 0x000fe20000000f00 */
[----:B------:R-:W-:Y:S01]  /*4a100*/  IMAD.MOV.U32 R5, RZ, RZ, R13 ;  /* 0x000000ffff057224 */ /* 0x000fe200078e000d */
[----:B------:R-:W-:Y:S01]  /*4a110*/  MOV R4, R14 ;  /* 0x0000000e00047202 */ /* 0x000fe20000000f00 */
[----:B------:R-:W-:Y:S01]  /*4a120*/  IMAD.MOV.U32 R3, RZ, RZ, R15 ;  /* 0x000000ffff037224 */ /* 0x000fe200078e000f */
[----:B------:R-:W-:-:S07]  /*4a130*/  MOV R2, 0x4a150 ;  /* 0x0004a15000027802 */ /* 0x000fce0000000f00 */
[----:B0--3--:R-:W-:Y:S05]  /*4a140*/  CALL.REL.NOINC `($__internal_0_$__cuda_sm20_div_s64) ;  /* 0x000003e400147944 */ /* 0x009fea0003c00000 */
        /* <DEDUP_REMOVED lines=11> */
.L_x_858:
[----:B------:R-:W-:Y:S05]  /*4a200*/  BSYNC.RECONVERGENT B2 ;  /* 0x0000000000027941 */ /* 0x000fea0003800200 */
.L_x_856:
[----:B------:R-:W1:Y:S08]  /*4a210*/  LDC.64 R38, c[0x0][0x3b0] ;  /* 0x0000ec00ff267b82 */ /* 0x000e700000000a00 */
[----:B------:R-:W2:Y:S01]  /*4a220*/  LDC.64 R6, c[0x0][0x3c0] ;  /* 0x0000f000ff067b82 */ /* 0x000ea20000000a00 */
[----:B-1----:R-:W4:Y:S04]  /*4a230*/  LDG.E.64 R38, desc[UR12][R38.64+0x38] ;  /* 0x0000380c26267981 */ /* 0x002f28000c1e1b00 */
[----:B--2---:R-:W2:Y:S04]  /*4a240*/  LDG.E.64 R12, desc[UR12][R6.64+0xc0] ;  /* 0x0000c00c060c7981 */ /* 0x004ea8000c1e1b00 */
[----:B------:R-:W2:Y:S01]  /*4a250*/  LDG.E.64 R4, desc[UR12][R6.64+0xd0] ;  /* 0x0000d00c06047981 */ /* 0x000ea2000c1e1b00 */
[----:B------:R-:W-:Y:S01]  /*4a260*/  IMAD.MOV.U32 R3, RZ, RZ, R41 ;  /* 0x000000ffff037224 */ /* 0x000fe200078e0029 */
[----:B------:R-:W-:Y:S05]  /*4a270*/  BSSY.RECONVERGENT B2, `(.L_x_859) ;  /* 0x000002f000027945 */ /* 0x000fea0003800200 */
[----:B------:R-:W2:Y:S01]  /*4a280*/  I2F.F64.S64 R2, R2 ;  /* 0x0000000200027312 */ /* 0x000ea20000301c00 */
[----:B----4-:R-:W-:-:S04]  /*4a290*/  LOP3.LUT R40, R15, R39, RZ, 0xfc, !PT ;  /* 0x000000270f287212 */ /* 0x010fc800078efcff */
        /* <DEDUP_REMOVED lines=27> */
.L_x_860:
[----:B------:R-:W-:Y:S01]  /*4a450*/  IMAD.MOV.U32 R6, RZ, RZ, R14 ;  /* 0x000000ffff067224 */ /* 0x000fe200078e000e */
[----:B------:R-:W-:Y:S01]  /*4a460*/  MOV R5, R15 ;  /* 0x0000000f00057202 */ /* 0x000fe20000000f00 */
[----:B------:R-:W-:Y:S01]  /*4a470*/  IMAD.MOV.U32 R4, RZ, RZ, R38 ;  /* 0x000000ffff047224 */ /* 0x000fe200078e0026 */
[----:B------:R-:W-:Y:S02]  /*4a480*/  MOV R3, R39 ;  /* 0x0000002700037202 */ /* 0x000fe40000000f00 */
[----:B------:R-:W-:-:S07]  /*4a490*/  MOV R2, 0x4a4b0 ;  /* 0x0004a4b000027802 */ /* 0x000fce0000000f00 */
[----:B0--3--:R-:W-:Y:S05]  /*4a4a0*/  CALL.REL.NOINC `($__internal_0_$__cuda_sm20_div_s64) ;  /* 0x000003e0003c7944 */ /* 0x009fea0003c00000 */
        /* <DEDUP_REMOVED lines=11> */
.L_x_861:
[----:B------:R-:W-:Y:S05]  /*4a560*/  BSYNC.RECONVERGENT B2 ;  /* 0x0000000000027941 */ /* 0x000fea0003800200 */
.L_x_859:
        /* <DEDUP_REMOVED lines=36> */
.L_x_863:
        /* <DEDUP_REMOVED lines=17> */
.L_x_864:
[----:B------:R-:W-:Y:S05]  /*4a8c0*/  BSYNC.RECONVERGENT B2 ;  /* 0x0000000000027941 */ /* 0x000fea0003800200 */
.L_x_862:
        /* <DEDUP_REMOVED lines=36> */
.L_x_866:
        /* <DEDUP_REMOVED lines=17> */
.L_x_867:
[----:B------:R-:W-:Y:S05]  /*4ac20*/  BSYNC.RECONVERGENT B2 ;  /* 0x0000000000027941 */ /* 0x000fea0003800200 */
.L_x_865:
        /* <DEDUP_REMOVED lines=36> */
.L_x_869:
        /* <DEDUP_REMOVED lines=17> */
.L_x_870:
[----:B------:R-:W-:Y:S05]  /*4af80*/  BSYNC.RECONVERGENT B2 ;  /* 0x0000000000027941 */ /* 0x000fea0003800200 */
.L_x_868:
        /* <DEDUP_REMOVED lines=36> */
.L_x_872:
        /* <DEDUP_REMOVED lines=17> */
.L_x_873:
[----:B------:R-:W-:Y:S05]  /*4b2e0*/  BSYNC.RECONVERGENT B2 ;  /* 0x0000000000027941 */ /* 0x000fea0003800200 */
.L_x_871:
        /* <DEDUP_REMOVED lines=36> */
.L_x_875:
        /* <DEDUP_REMOVED lines=17> */
.L_x_876:
[----:B------:R-:W-:Y:S05]  /*4b640*/  BSYNC.RECONVERGENT B2 ;  /* 0x0000000000027941 */ /* 0x000fea0003800200 */
.L_x_874:
        /* <DEDUP_REMOVED lines=36> */
.L_x_878:
        /* <DEDUP_REMOVED lines=15> */
[----:B------:R-:W-:-:S07]  /*4b980*/  MOV R2, R6 ;  /* 0x0000000600027202 */ /* 0x000fce0000000f00 */
.L_x_879:
[----:B------:R-:W-:Y:S05]  /*4b990*/  BSYNC.RECONVERGENT B2 ;  /* 0x0000000000027941 */ /* 0x000fea0003800200 */
.L_x_877:
        /* <DEDUP_REMOVED lines=31> */
.L_x_881:
[----:B------:R-:W-:Y:S01]  /*4bb90*/  IMAD.MOV.U32 R3, RZ, RZ, R5 ;  /* 0x000000ffff037224 */ /* 0x000fe200078e0005 */
[----:B------:R-:W-:Y:S01]  /*4bba0*/  MOV R6, R56 ;  /* 0x0000003800067202 */ /* 0x000fe20000000f00 */
[----:B------:R-:W-:Y:S01]  /*4bbb0*/  IMAD.MOV.U32 R5, RZ, RZ, R57 ;  /* 0x000000ffff057224 */ /* 0x000fe200078e0039 */
[----:B------:R-:W-:-:S07]  /*4bbc0*/  MOV R2, 0x4bbe0 ;  /* 0x0004bbe000027802 */ /* 0x000fce0000000f00 */
[----:B0--3--:R-:W-:Y:S05]  /*4bbd0*/  CALL.REL.NOINC `($__internal_1_$__cuda_sm20_rem_s64) ;  /* 0x000003cc00c07944 */ /* 0x009fea0003c00000 */
[----:B------:R-:W-:Y:S01]  /*4bbe0*/  MOV R52, R4 ;  /* 0x0000000400347202 */ /* 0x000fe20000000f00 */
[----:B------:R-:W-:-:S07]  /*4bbf0*/  IMAD.MOV.U32 R53, RZ, RZ, R3 ;  /* 0x000000ffff357224 */ /* 0x000fce00078e0003 */
.L_x_882:
[----:B------:R-:W-:Y:S05]  /*4bc00*/  BSYNC.RECONVERGENT B2 ;  /* 0x0000000000027941 */ /* 0x000fea0003800200 */
.L_x_880:
[----:B------:R-:W1:Y:S08]  /*4bc10*/  LDC.64 R4, c[0x0][0x3c0] ;  /* 0x0000f000ff047b82 */ /* 0x000e700000000a00 */
[----:B------:R-:W2:Y:S01]  /*4bc20*/  LDC.64 R2, c[0x0][0x3b8] ;  /* 0x0000ee00ff027b82 */ /* 0x000ea20000000a00 */
[----:B-1----:R-:W4:Y:S04]  /*4bc30*/  LDG.E.64 R90, desc[UR12][R4.64] ;  /* 0x0000000c045a7981 */ /* 0x002f28000c1e1b00 */
[----:B------:R-:W4:Y:S04]  /*4bc40*/  LDG.E.64 R96, desc[UR12][R4.64+0x10] ;  /* 0x0000100c04607981 */ /* 0x000f28000c1e1b00 */
[----:B--2---:R-:W2:Y:S04]  /*4bc50*/  LDG.E.64 R122, desc[UR12][R2.64+0x60] ;  /* 0x0000600c027a7981 */ /* 0x004ea8000c1e1b00 */
[----:B------:R-:W5:Y:S04]  /*4bc60*/  LDG.E.64 R100, desc[UR12][R2.64] ;  /* 0x0000000c02647981 */ /* 0x000f68000c1e1b00 */
        /* <DEDUP_REMOVED lines=18> */
[----:B------:R-:W3:Y:S01]  /*4bd90*/  LDG.E.64 R128, desc[UR12][R2.64+0x368] ;  /* 0x0003680c02807981 */ /* 0x000ee2000c1e1b00 */
[----:B------:R1:W4:Y:S03]  /*4bda0*/  I2F.F64.S64 R92, R52 ;  /* 0x00000034005c7312 */ /* 0x0003260000301c00 */
        /* <DEDUP_REMOVED lines=17> */
[----:B-1----:R-:W3:Y:S04]  /*4bec0*/  LDG.E.64 R52, desc[UR12][R2.64+0x318] ;  /* 0x0003180c02347981 */ /* 0x002ee8000c1e1b00 */
        /* <DEDUP_REMOVED lines=13> */
[----:B----4-:R-:W-:-:S03]  /*4bfa0*/  DFMA R90, R92, R96, R90 ;  /* 0x000000605c5a722b */ /* 0x010fc6000000005a */
[----:B------:R-:W4:Y:S04]  /*4bfb0*/  LDG.E.64 R92, desc[UR12][R2.64+0x260] ;  /* 0x0002600c025c7981 */ /* 0x000f28000c1e1b00 */
[----:B------:R-:W4:Y:S01]  /*4bfc0*/  LDG.E.64 R96, desc[UR12][R2.64+0x1a0] ;  /* 0x0001a00c02607981 */ /* 0x000f22000c1e1b00 */
[C---:B--2---:R-:W-:Y:S02]  /*4bfd0*/  DFMA R122, R90.reuse, R122, RZ ;  /* 0x0000007a5a7a722b */ /* 0x044fe400000000ff */
[----:B-----5:R-:W-:-:S06]  /*4bfe0*/  DFMA R100, R90, R100, RZ ;  /* 0x000000645a64722b */ /* 0x020fcc00000000ff */
[----:B---3--:R-:W-:Y:S02]  /*4bff0*/  DFMA R62, R48, R62, R122 ;  /* 0x0000003e303e722b */ /* 0x008fe4000000007a */
[C---:B------:R-:W-:Y:S02]  /*4c000*/  DFMA R122, R90.reuse, R94, RZ ;  /* 0x0000005e5a7a722b */ /* 0x040fe400000000ff */
[C---:B------:R-:W-:Y:S01]  /*4c010*/  DFMA R124, R90.reuse, R124, RZ ;  /* 0x0000007c5a7c722b */ /* 0x040fe200000000ff */
[----:B------:R-:W2:Y:S01]  /*4c020*/  LDG.E.64 R94, desc[UR12][R2.64+0x320] ;  /* 0x0003200c025e7981 */ /* 0x000ea2000c1e1b00 */
[----:B------:R-:W-:Y:S02]  /*4c030*/  DFMA R118, R90, R118, RZ ;  /* 0x000000765a76722b */ /* 0x000fe400000000ff */
[----:B------:R-:W-:Y:S01]  /*4c040*/  DFMA R120, R48, R120, R100 ;  /* 0x000000783078722b */ /* 0x000fe20000000064 */
[----:B------:R-:W3:Y:S01]  /*4c050*/  LDG.E.64 R100, desc[UR12][R2.64+0x200] ;  /* 0x0002000c02647981 */ /* 0x000ee2000c1e1b00 */
[----:B------:R-:W-:-:S02]  /*4c060*/  DFMA R114, R90, R114, RZ ;  /* 0x000000725a72722b */ /* 0x000fc400000000ff */
[C---:B------:R-:W-:Y:S02]  /*4c070*/  DFMA R72, R48.reuse, R72, R124 ;  /* 0x000000483048722b */ /* 0x040fe4000000007c */
[----:B------:R-:W5:Y:S01]  /*4c080*/  LDG.E.64 R124, desc[UR12][R2.64+0xe8] ;  /* 0x0000e80c027c7981 */ /* 0x000f62000c1e1b00 */
[----:B------:R-:W-:-:S03]  /*4c090*/  DFMA R66, R48, R66, R122 ;  /* 0x000000423042722b */ /* 0x000fc6000000007a */
[----:B------:R-:W5:Y:S01]  /*4c0a0*/  LDG.E.64 R122, desc[UR12][R2.64+0x148] ;  /* 0x0001480c027a7981 */ /* 0x000f62000c1e1b00 */
        /* <DEDUP_REMOVED lines=55> */
[----:B------:R-:W5:Y:S04]  /*4c420*/  LDG.E.64 R50, desc[UR12][R2.64+0xf8] ;  /* 0x0000f80c02327981 */ /* 0x000f68000c1e1b00 */
[----:B------:R-:W5:Y:S01]  /*4c430*/  LDG.E.64 R44, desc[UR12][R2.64+0x2d0] ;  /* 0x0002d00c022c7981 */ /* 0x000f62000c1e1b00 */
[----:B------:R-:W1:Y:S01]  /*4c440*/  LDC.64 R4, c[0x0][0x3a8] ;  /* 0x0000ea00ff047b82 */ /* 0x000e620000000a00 */
[----:B------:R-:W-:-:S02]  /*4c450*/  DFMA R102, R42, R102, R62 ;  /* 0x000000662a66722b */ /* 0x000fc4000000003e */
        /* <DEDUP_REMOVED lines=14> */
[----:B-1----:R-:W5:Y:S04]  /*4c540*/  LDG.E.64 R102, desc[UR12][R4.64+0x40] ;  /* 0x0000400c04667981 */ /* 0x002f68000c1e1b00 */
[----:B------:R-:W5:Y:S01]  /*4c550*/  LDG.E.64 R48, desc[UR12][R2.64+0x98] ;  /* 0x0000980c02307981 */ /* 0x000f62000c1e1b00 */
[----:B------:R-:W-:-:S03]  /*4c560*/  DFMA R152, R40, R152, R132 ;  /* 0x000000982898722b */ /* 0x000fc60000000084 */
[----:B------:R-:W5:Y:S04]  /*4c570*/  LDG.E.64 R68, desc[UR12][R2.64+0x100] ;  /* 0x0001000c02447981 */ /* 0x000f68000c1e1b00 */
[----:B------:R-:W5:Y:S01]  /*4c580*/  LDG.E.64 R138, desc[UR12][R4.64+0x30] ;  /* 0x0000300c048a7981 */ /* 0x000f62000c1e1b00 */
[----:B------:R-:W-:-:S03]  /*4c590*/  DFMA R148, R38, R148, R130 ;  /* 0x000000942694722b */ /* 0x000fc60000000082 */
[----:B------:R-:W5:Y:S04]  /*4c5a0*/  LDG.E.64 R132, desc[UR12][R2.64+0x1d0] ;  /* 0x0001d00c02847981 */ /* 0x000f68000c1e1b00 */
[----:B------:R-:W5:Y:S01]  /*4c5b0*/  LDG.E.64 R130, desc[UR12][R4.64+0x28] ;  /* 0x0000280c04827981 */ /* 0x000f62000c1e1b00 */
[----:B------:R-:W-:-:S03]  /*4c5c0*/  DFMA R150, R38, R150, R126 ;  /* 0x000000962696722b */ /* 0x000fc6000000007e */
[----:B------:R-:W5:Y:S01]  /*4c5d0*/  LDG.E.64 R126, desc[UR12][R2.64+0xa8] ;  /* 0x0000a80c027e7981 */ /* 0x000f62000c1e1b00 */
[----:B----4-:R-:W-:-:S03]  /*4c5e0*/  DFMA R92, R42, R92, R56 ;  /* 0x0000005c2a5c722b */ /* 0x010fc60000000038 */
[----:B------:R-:W4:Y:S01]  /*4c5f0*/  LDG.E.64 R56, desc[UR12][R2.64+0x2e0] ;  /* 0x0002e00c02387981 */ /* 0x000f22000c1e1b00 */
[----:B------:R-:W-:-:S03]  /*4c600*/  DFMA R96, R42, R96, R60 ;  /* 0x000000602a60722b */ /* 0x000fc6000000003c */
[----:B------:R-:W4:Y:S01]  /*4c610*/  LDG.E.64 R60, desc[UR12][R2.64+0x1c0] ;  /* 0x0001c00c023c7981 */ /* 0x000f22000c1e1b00 */
[----:B--2---:R-:W-:-:S03]  /*4c620*/  DFMA R94, R42, R94, R52 ;  /* 0x0000005e2a5e722b */ /* 0x004fc60000000034 */
[----:B------:R-:W2:Y:S01]  /*4c630*/  LDG.E.64 R52, desc[UR12][R2.64+0x350] ;  /* 0x0003500c02347981 */ /* 0x000ea2000c1e1b00 */
[----:B---3--:R-:W-:-:S03]  /*4c640*/  DFMA R100, R42, R100, R58 ;  /* 0x000000642a64722b */ /* 0x008fc6000000003a */
[----:B------:R-:W3:Y:S01]  /*4c650*/  LDG.E.64 R58, desc[UR12][R2.64+0x220] ;  /* 0x0002200c023a7981 */ /* 0x000ee2000c1e1b00 */
        /* <DEDUP_REMOVED lines=19> */
[----:B------:R-:W5:Y:S04]  /*4c790*/  LDG.E.64 R116, desc[UR12][R2.64+0x110] ;  /* 0x0001100c02747981 */ /* 0x000f68000c1e1b00 */
[----:B------:R-:W5:Y:S01]  /*4c7a0*/  LDG.E.64 R122, desc[UR12][R4.64+0x20] ;  /* 0x0000200c047a7981 */ /* 0x000f62000c1e1b00 */
[----:B------:R-:W-:-:S02]  /*4c7b0*/  DFMA R146, R38, R146, R114 ;  /* 0x000000922692722b */ /* 0x000fc40000000072 */
[C---:B------:R-:W-:Y:S01]  /*4c7c0*/  DFMA R144, R38.reuse, R144, R118 ;  /* 0x000000902690722b */ /* 0x040fe20000000076 */
        /* <DEDUP_REMOVED lines=8> */
[----:B------:R-:W-:-:S06]  /*4c850*/  DFMA R86, R14, R86, R136 ;  /* 0x000000560e56722b */ /* 0x000fcc0000000088 */
[----:B------:R-:W-:Y:S02]  /*4c860*/  DFMA R6, R14, R76, R6 ;  /* 0x0000004c0e06722b */ /* 0x000fe40000000006 */
[----:B------:R-:W-:Y:S02]  /*4c870*/  DFMA R74, R12, R74, R86 ;  /* 0x0000004a0c4a722b */ /* 0x000fe40000000056 */
[----:B------:R-:W-:-:S04]  /*4c880*/  DFMA R80, R14, R80, R146 ;  /* 0x000000500e50722b */ /* 0x000fc80000000092 */
[----:B------:R-:W-:Y:S02]  /*4c890*/  DFMA R6, R12, R64, R6 ;  /* 0x000000400c06722b */ /* 0x000fe40000000006 */
[----:B------:R-:W-:Y:S02]  /*4c8a0*/  DFMA R42, R38, R44, R42 ;  /* 0x0000002c262a722b */ /* 0x000fe4000000002a */
[----:B------:R-:W-:-:S06]  /*4c8b0*/  DFMA R62, R10, R62, R74 ;  /* 0x0000003e0a3e722b */ /* 0x000fcc000000004a */
[----:B------:R-:W-:Y:S02]  /*4c8c0*/  DFMA R42, R14, R78, R42 ;  /* 0x0000004e0e2a722b */ /* 0x000fe4000000002a */
[----:B------:R-:W-:Y:S02]  /*4c8d0*/  DFMA R6, R10, R54, R6 ;  /* 0x000000360a06722b */ /* 0x000fe40000000006 */
[----:B------:R-:W-:Y:S02]  /*4c8e0*/  DFMA R80, R12, R110, R80 ;  /* 0x0000006e0c50722b */ /* 0x000fe40000000050 */
[C---:B------:R-:W-:Y:S02]  /*4c8f0*/  DFMA R82, R14.reuse, R82, R154 ;  /* 0x000000520e52722b */ /* 0x040fe4000000009a */
[C---:B------:R-:W-:Y:S02]  /*4c900*/  DFMA R84, R14.reuse, R84, R144 ;  /* 0x000000540e54722b */ /* 0x040fe40000000090 */
[----:B------:R-:W-:-:S02]  /*4c910*/  DFMA R88, R14, R88, R128 ;  /* 0x000000580e58722b */ /* 0x000fc40000000080 */
[----:B------:R-:W-:Y:S02]  /*4c920*/  DADD R6, R6, -R104 ;  /* 0x0000000006067229 */ /* 0x000fe40000000868 */
[----:B------:R-:W-:-:S04]  /*4c930*/  DFMA R50, R14, R50, R120 ;  /* 0x000000320e32722b */ /* 0x000fc80000000078 */
        /* <DEDUP_REMOVED lines=8> */
[----:B----4-:R-:W-:-:S08]  /*4c9c0*/  DFMA R42, R12, R56, R42 ;  /* 0x000000380c2a722b */ /* 0x010fd0000000002a */
[----:B------:R-:W-:Y:S02]  /*4c9d0*/  DFMA R42, R10, R108, R42 ;  /* 0x0000006c0a2a722b */ /* 0x000fe4000000002a */
[----:B--2---:R-:W-:Y:S02]  /*4c9e0*/  DADD R52, R62, -R52 ;  /* 0x000000003e347229 */ /* 0x004fe40000000834 */
[----:B------:R-:W-:-:S06]  /*4c9f0*/  DFMA R60, R12, R60, R84 ;  /* 0x0000003c0c3c722b */ /* 0x000fcc0000000054 */
[----:B------:R-:W-:Y:S02]  /*4ca00*/  DSETP.GEU.AND P0, PT, |R52|, R102, PT ;  /* 0x000000663400722a */ /* 0x000fe40003f0e200 */
[----:B---3--:R-:W-:Y:S02]  /*4ca10*/  DFMA R58, R12, R58, R82 ;  /* 0x0000003a0c3a722b */ /* 0x008fe40000000052 */
[----:B-----5:R-:W-:Y:S02]  /*4ca20*/  DFMA R80, R10, R106, R80 ;  /* 0x0000006a0a50722b */ /* 0x020fe40000000050 */
[----:B------:R-:W-:Y:S02]  /*4ca30*/  DADD R42, R42, -R98 ;  /* 0x000000002a2a7229 */ /* 0x000fe40000000862 */
[----:B------:R-:W-:Y:S02]  /*4ca40*/  DSETP.LT.AND P0, PT, |R6|, R96, !P0 ;  /* 0x000000600600722a */ /* 0x000fe40004701200 */
[----:B------:R-:W-:-:S02]  /*4ca50*/  DFMA R58, R10, R100, R58 ;  /* 0x000000640a3a722b */ /* 0x000fc4000000003a */
[----:B------:R-:W-:Y:S02]  /*4ca60*/  DADD R80, R80, -R92 ;  /* 0x0000000050507229 */ /* 0x000fe4000000085c */
[----:B------:R-:W-:-:S04]  /*4ca70*/  DSETP.LT.AND P0, PT, |R42|, R90, P0 ;  /* 0x0000005a2a00722a */ /* 0x000fc80000701200 */
[----:B------:R-:W-:Y:S02]  /*4ca80*/  DADD R58, R58, -R140 ;  /* 0x000000003a3a7229 */ /* 0x000fe4000000088c */
[----:B------:R-:W-:Y:S02]  /*4ca90*/  DFMA R60, R10, R94, R60 ;  /* 0x0000005e0a3c722b */ /* 0x000fe4000000003c */
[----:B------:R-:W-:Y:S02]  /*4caa0*/  DSETP.LT.AND P0, PT, |R80|, R138, P0 ;  /* 0x0000008a5000722a */ /* 0x000fe40000701200 */
[----:B------:R-:W-:-:S04]  /*4cab0*/  DFMA R50, R10, R134, R50 ;  /* 0x000000860a32722b */ /* 0x000fc80000000032 */
[----:B------:R-:W-:Y:S02]  /*4cac0*/  DADD R60, R60, -R132 ;  /* 0x000000003c3c7229 */ /* 0x000fe40000000884 */
[----:B------:R-:W-:Y:S02]  /*4cad0*/  DSETP.LT.AND P0, PT, |R58|, R130, P0 ;  /* 0x000000823a00722a */ /* 0x000fe40000701200 */
[----:B------:R-:W-:Y:S02]  /*4cae0*/  DADD R66, R66, -R124 ;  /* 0x0000000042427229 */ /* 0x000fe4000000087c */
[----:B------:R-:W-:Y:S02]  /*4caf0*/  DADD R50, R50, -R116 ;  /* 0x0000000032327229 */ /* 0x000fe40000000874 */
[----:B------:R-:W-:-:S06]  /*4cb00*/  DSETP.LT.AND P0, PT, |R60|, R122, P0 ;  /* 0x0000007a3c00722a */ /* 0x000fcc0000701200 */
        /* <DEDUP_REMOVED lines=8> */
.L_x_852:
[----:B------:R-:W-:Y:S05]  /*4cb90*/  BSYNC.RECONVERGENT B1 ;  /* 0x0000000000017941 */ /* 0x000fea0003800200 */
.L_x_851:
[----:B------:R-:W2:Y:S01]  /*4cba0*/  S2R R2, SR_TID.X ;  /* 0x0000000000027919 */ /* 0x000ea20000002100 */
[----:B------:R-:W-:Y:S01]  /*4cbb0*/  BSSY.RECONVERGENT B1, `(.L_x_883) ;  /* 0x0000300000017945 */ /* 0x000fe20003800200 */
[----:B-1----:R-:W-:Y:S02]  /*4cbc0*/  IMAD.MOV.U32 R10, RZ, RZ, 0x1 ;  /* 0x00000001ff0a7424 */ /* 0x002fe400078e00ff */
[----:B--2---:R-:W-:-:S05]  /*4cbd0*/  IMAD R2, R2, 0xb, RZ ;  /* 0x0000000b02027824 */ /* 0x004fca00078e02ff */
[----:B------:R-:W-:-:S04]  /*4cbe0*/  IADD3 R2, PT, PT, R2, 0x4, RZ ;  /* 0x0000000402027810 */ /* 0x000fc80007ffe0ff */
[----:B------:R-:W-:-:S13]  /*4cbf0*/  ISETP.GE.AND P0, PT, R2, UR6, PT ;  /* 0x0000000602007c0c */ /* 0x000fda000bf06270 */
[----:B------:R-:W-:Y:S05]  /*4cc00*/  @P0 BRA `(.L_x_884) ;  /* 0x0000002c00e80947 */ /* 0x000fea0003800000 */
[----:B------:R-:W1:Y:S02]  /*4cc10*/  LDC.64 R10, c[0x0][0x3b0] ;  /* 0x0000ec00ff0a7b82 */ /* 0x000e640000000a00 */
[----:B-1----:R-:W0:Y:S01]  /*4cc20*/  LDG.E.64 R10, desc[UR12][R10.64+0x48] ;  /* 0x0000480c0a0a7981 */ /* 0x002e22000c1e1b00 */
[----:B------:R-:W-:Y:S01]  /*4cc30*/  BSSY.RECONVERGENT B2, `(.L_x_885) ;  /* 0x000002a000027945 */ /* 0x000fe20003800200 */
[----:B0-----:R-:W-:-:S04]  /*4cc40*/  LOP3.LUT R2, R25, R11, RZ, 0xfc, !PT ;  /* 0x0000000b19027212 */ /* 0x001fc800078efcff */
[----:B------:R-:W-:-:S13]  /*4cc50*/  ISETP.NE.U32.AND P0, PT, R2, RZ, PT ;  /* 0x000000ff0200720c */ /* 0x000fda0003f05070 */
        /* <DEDUP_REMOVED lines=9> */
[----:B0-----:R-:W-:Y:S02]  /*4ccf0*/  HFMA2 R2, -RZ, RZ, 0, 0 ;  /* 0x00000000ff027431 */ /* 0x001fe400000001ff */
        /* <DEDUP_REMOVED lines=14> */
.L_x_886:
        /* <DEDUP_REMOVED lines=15> */
.L_x_887:
[----:B------:R-:W-:Y:S05]  /*4ced0*/  BSYNC.RECONVERGENT B2 ;  /* 0x0000000000027941 */ /* 0x000fea0003800200 */
.L_x_885:
        /* <DEDUP_REMOVED lines=36> */
.L_x_889:
[----:B------:R-:W-:Y:S01]  /*4d120*/  IMAD.MOV.U32 R6, RZ, RZ, R12 ;  /* 0x000000ffff067224 */ /* 0x000fe200078e000c */
[----:B------:R-:W-:Y:S01]  /*4d130*/  MOV R5, R13 ;  /* 0x0000000d00057202 */ /* 0x000fe20000000f00 */
[----:B------:R-:W-:Y:S01]  /*4d140*/  IMAD.MOV.U32 R4, RZ, RZ, R14 ;  /* 0x000000ffff047224 */ /* 0x000fe200078e000e */
[----:B------:R-:W-:Y:S02]  /*4d150*/  MOV R3, R15 ;  /* 0x0000000f00037202 */ /* 0x000fe40000000f00 */
[----:B------:R-:W-:-:S07]  /*4d160*/  MOV R2, 0x4d180 ;  /* 0x0004d18000027802 */ /* 0x000fce0000000f00 */
[----:B---34-:R-:W-:Y:S05]  /*4d170*/  CALL.REL.NOINC `($__internal_0_$__cuda_sm20_div_s64) ;  /* 0x000003b400087944 */ /* 0x018fea0003c00000 */
        /* <DEDUP_REMOVED lines=11> */
.L_x_890:
[----:B------:R-:W-:Y:S05]  /*4d230*/  BSYNC.RECONVERGENT B2 ;  /* 0x0000000000027941 */ /* 0x000fea0003800200 */
.L_x_888:
        /* <DEDUP_REMOVED lines=36> */
.L_x_892:
[----:B------:R-:W-:Y:S01]  /*4d480*/  MOV R6, R14 ;  /* 0x0000000e00067202 */ /* 0x000fe20000000f00 */
[----:B------:R-:W-:Y:S01]  /*4d490*/  IMAD.MOV.U32 R5, RZ, RZ, R15 ;  /* 0x000000ffff057224 */ /* 0x000fe200078e000f */
[----:B------:R-:W-:Y:S01]  /*4d4a0*/  MOV R4, R38 ;  /* 0x0000002600047202 */ /* 0x000fe20000000f00 */
[----:B------:R-:W-:Y:S01]  /*4d4b0*/  IMAD.MOV.U32 R3, RZ, RZ, R39 ;  /* 0x000000ffff037224 */ /* 0x000fe200078e0027 */
[----:B------:R-:W-:-:S07]  /*4d4c0*/  MOV R2, 0x4d4e0 ;  /* 0x0004d4e000027802 */ /* 0x000fce0000000f00 */
[----:B---34-:R-:W-:Y:S05]  /*4d4d0*/  CALL.REL.NOINC `($__internal_0_$__cuda_sm20_div_s64) ;  /* 0x000003b000307944 */ /* 0x018fea0003c00000 */
        /* <DEDUP_REMOVED lines=11> */
.L_x_893:
[----:B------:R-:W-:Y:S05]  /*4d590*/  BSYNC.RECONVERGENT B2 ;  /* 0x0000000000027941 */ /* 0x000fea0003800200 */
.L_x_891:
        /* <DEDUP_REMOVED lines=36> */
.L_x_895:
        /* <DEDUP_REMOVED lines=17> */
.L_x_896:
[----:B------:R-:W-:Y:S05]  /*4d8f0*/  BSYNC.RECONVERGENT B2 ;  /* 0x0000000000027941 */ /* 0x000fea0003800200 */
.L_x_894:
        /* <DEDUP_REMOVED lines=36> */
.L_x_898:
        /* <DEDUP_REMOVED lines=17> */
.L_x_899:
[----:B------:R-:W-:Y:S05]  /*4dc50*/  BSYNC.RECONVERGENT B2 ;  /* 0x0000000000027941 */ /* 0x000fea0003800200 */
.L_x_897:
        /* <DEDUP_REMOVED lines=36> */
.L_x_901:
        /* <DEDUP_REMOVED lines=17> */
.L_x_902:
[----:B------:R-:W-:Y:S05]  /*4dfb0*/  BSYNC.RECONVERGENT B2 ;  /* 0x0000000000027941 */ /* 0x000fea0003800200 */
.L_x_900:
        /* <DEDUP_REMOVED lines=36> */
.L_x_904:
        /* <DEDUP_REMOVED lines=17> */
.L_x_905:
[----:B------:R-:W-:Y:S05]  /*4e310*/  BSYNC.RECONVERGENT B2 ;  /* 0x0000000000027941 */ /* 0x000fea0003800200 */
.L_x_903:
        /* <DEDUP_REMOVED lines=36> */
.L_x_907:
        /* <DEDUP_REMOVED lines=17> */
.L_x_908:
[----:B------:R-:W-:Y:S05]  /*4e670*/  BSYNC.RECONVERGENT B2 ;  /* 0x0000000000027941 */ /* 0x000fea0003800200 */
.L_x_906:
        /* <DEDUP_REMOVED lines=36> */
.L_x_910:
        /* <DEDUP_REMOVED lines=16> */
.L_x_911:
[----:B------:R-:W-:Y:S05]  /*4e9c0*/  BSYNC.RECONVERGENT B2 ;  /* 0x0000000000027941 */ /* 0x000fea0003800200 */
.L_x_909:
        /* <DEDUP_REMOVED lines=13> */
[----:B------:R-:W-:Y:S02]  /*4eaa0*/  IADD3 R7, PT, PT, RZ, -R52, RZ ;  /* 0x80000034ff077210 */ /* 0x000fe40007ffe0ff */
[----:B------:R-:W-:-:S05]  /*4eab0*/  ISETP.NE.U32.AND P1, PT, R52, RZ, PT ;  /* 0x000000ff3400720c */ /* 0x000fca0003f25070 */
[----:B0-----:R-:W0:Y:S02]  /*4eac0*/  MUFU.RCP R5, R5 ;  /* 0x0000000500057308 */ /* 0x001e240000001000 */
[----:B0-----:R-:W-:Y:S02]  /*4ead0*/  VIADD R2, R5, 0xffffffe ;  /* 0x0ffffffe05027836 */ /* 0x001fe40000000000 */
[----:B------:R-:W-:-:S04]  /*4eae0*/  IMAD.MOV.U32 R5, RZ, RZ, RZ ;  /* 0x000000ffff057224 */ /* 0x000fc800078e00ff */
        /* <DEDUP_REMOVED lines=13> */
.L_x_913:
[----:B------:R-:W-:Y:S01]  /*4ebc0*/  MOV R3, R5 ;  /* 0x0000000500037202 */ /* 0x000fe20000000f00 */
[----:B------:R-:W-:Y:S01]  /*4ebd0*/  IMAD.MOV.U32 R6, RZ, RZ, R52 ;  /* 0x000000ffff067224 */ /* 0x000fe200078e0034 */
[----:B------:R-:W-:Y:S02]  /*4ebe0*/  MOV R5, R53 ;  /* 0x0000003500057202 */ /* 0x000fe40000000f00 */
[----:B------:R-:W-:-:S07]  /*4ebf0*/  MOV R2, 0x4ec10 ;  /* 0x0004ec1000027802 */ /* 0x000fce0000000f00 */
[----:B---34-:R-:W-:Y:S05]  /*4ec00*/  CALL.REL.NOINC `($__internal_1_$__cuda_sm20_rem_s64) ;  /* 0x0000039c00b47944 */ /* 0x018fea0003c00000 */
[----:B------:R-:W-:-:S07]  /*4ec10*/  IMAD.MOV.U32 R5, RZ, RZ, R3 ;  /* 0x000000ffff057224 */ /* 0x000fce00078e0003 */
.L_x_914:
[----:B------:R-:W-:Y:S05]  /*4ec20*/  BSYNC.RECONVERGENT B2 ;  /* 0x0000000000027941 */ /* 0x000fea0003800200 */
.L_x_912:
        /* <DEDUP_REMOVED lines=57> */
[----:B------:R-:W2:Y:S04]  /*4efc0*/  LDG.E.64 R94, desc[UR12][R2.64+0x1a0] ;  /* 0x0001a00c025e7981 */ /* 0x000ea8000c1e1b00 */
[----:B------:R-:W2:Y:S01]  /*4efd0*/  LDG.E.64 R92, desc[UR12][R2.64+0x200] ;  /* 0x0002000c025c7981 */ /* 0x000ea2000c1e1b00 */
[C---:B-----5:R-:W-:Y:S02]  /*4efe0*/  DFMA R128, R142.reuse, R58, RZ ;  /* 0x0000003a8e80722b */ /* 0x060fe400000000ff */
[C---:B---3--:R-:W-:Y:S01]  /*4eff0*/  DFMA R124, R142.reuse, R90, RZ ;  /* 0x0000005a8e7c722b */ /* 0x048fe200000000ff */
[----:B------:R-:W3:Y:S01]  /*4f000*/  LDG.E.64 R90, desc[UR12][R2.64+0x2c0] ;  /* 0x0002c00c025a7981 */ /* 0x000ee2000c1e1b00 */
[C---:B----4-:R-:W-:Y:S02]  /*4f010*/  DFMA R96, R142.reuse, R96, RZ ;  /* 0x000000608e60722b */ /* 0x050fe400000000ff */
[----:B------:R-:W-:-:S02]  /*4f020*/  DFMA R122, R142, R122, RZ ;  /* 0x0000007a8e7a722b */ /* 0x000fc400000000ff */
[----:B------:R-:W-:Y:S02]  /*4f030*/  DFMA R116, R142, R116, RZ ;  /* 0x000000748e74722b */ /* 0x000fe400000000ff */
[----:B------:R-:W-:Y:S01]  /*4f040*/  DFMA R72, R48, R72, R128 ;  /* 0x000000483048722b */ /* 0x000fe20000000080 */
[----:B------:R-:W4:Y:S01]  /*4f050*/  LDG.E.64 R128, desc[UR12][R2.64+0x28] ;  /* 0x0000280c02807981 */ /* 0x000f22000c1e1b00 */
[----:B------:R-:W-:Y:S02]  /*4f060*/  DFMA R114, R142, R114, RZ ;  /* 0x000000728e72722b */ /* 0x000fe400000000ff */
[C---:B------:R-:W-:Y:S01]  /*4f070*/  DFMA R62, R48.reuse, R62, R124 ;  /* 0x0000003e303e722b */ /* 0x040fe2000000007c */
[----:B------:R-:W5:Y:S01]  /*4f080*/  LDG.E.64 R124, desc[UR12][R2.64+0x88] ;  /* 0x0000880c027c7981 */ /* 0x000f62000c1e1b00 */
[----:B------:R-:W-:-:S03]  /*4f090*/  DFMA R118, R48, R118, R96 ;  /* 0x000000763076722b */ /* 0x000fc60000000060 */
[----:B------:R-:W5:Y:S01]  /*4f0a0*/  LDG.E.64 R96, desc[UR12][R2.64+0x260] ;  /* 0x0002600c02607981 */ /* 0x000f62000c1e1b00 */
[----:B------:R-:W-:Y:S02]  /*4f0b0*/  DFMA R112, R142, R112, RZ ;  /* 0x000000708e70722b */ /* 0x000fe400000000ff */
[----:B------:R-:W-:Y:S01]  /*4f0c0*/  DFMA R58, R48, R120, R122 ;  /* 0x00000078303a722b */ /* 0x000fe2000000007a */
        /* <DEDUP_REMOVED lines=11> */
[C---:B------:R-:W-:Y:S02]  /*4f180*/  DFMA R134, R142.reuse, R134, RZ ;  /* 0x000000868e86722b */ /* 0x040fe400000000ff */
[----:B------:R-:W-:Y:S01]  /*4f190*/  DFMA R142, R142, R110, RZ ;  /* 0x0000006e8e8e722b */ /* 0x000fe200000000ff */
        /* <DEDUP_REMOVED lines=9> */
[----:B------:R-:W-:Y:S01]  /*4f230*/  DFMA R56, R46, R56, R62 ;  /* 0x000000382e38722b */ /* 0x000fe2000000003e */
[----:B------:R-:W5:Y:S04]  /*4f240*/  LDG.E.64 R72, desc[UR12][R2.64+0x340] ;  /* 0x0003400c02487981 */ /* 0x000f68000c1e1b00 */
[----:B------:R-:W5:Y:S01]  /*4f250*/  LDG.E.64 R62, desc[UR12][R2.64+0x3a0] ;  /* 0x0003a00c023e7981 */ /* 0x000f62000c1e1b00 */
[----:B------:R-:W-:-:S02]  /*4f260*/  DFMA R6, R44, R82, R6 ;  /* 0x000000522c06722b */ /* 0x000fc40000000006 */
        /* <DEDUP_REMOVED lines=44> */
[----:B------:R-:W5:Y:S01]  /*4f530*/  LDG.E.64 R48, desc[UR12][R2.64+0x98] ;  /* 0x0000980c02307981 */ /* 0x000f62000c1e1b00 */
[----:B------:R-:W-:-:S03]  /*4f540*/  DFMA R152, R40, R152, R130 ;  /* 0x000000982898722b */ /* 0x000fc60000000082 */
[----:B------:R-:W5:Y:S04]  /*4f550*/  LDG.E.64 R130, desc[UR12][R2.64+0x1d0] ;  /* 0x0001d00c02827981 */ /* 0x000f68000c1e1b00 */
[----:B------:R-:W5:Y:S01]  /*4f560*/  LDG.E.64 R68, desc[UR12][R2.64+0xa0] ;  /* 0x0000a00c02447981 */ /* 0x000f62000c1e1b00 */
[C---:B--2---:R-:W-:Y:S01]  /*4f570*/  DFMA R94, R42.reuse, R94, R4 ;  /* 0x0000005e2a5e722b */ /* 0x044fe20000000004 */
[----:B------:R-:W0:Y:S01]  /*4f580*/  LDC.64 R4, c[0x0][0x3a8] ;  /* 0x0000ea00ff047b82 */ /* 0x000e220000000a00 */
[C---:B---3--:R-:W-:Y:S01]  /*4f590*/  DFMA R90, R42.reuse, R90, R54 ;  /* 0x0000005a2a5a722b */ /* 0x048fe20000000036 */
[----:B------:R-:W2:Y:S01]  /*4f5a0*/  LDG.E.64 R54, desc[UR12][R2.64+0x2e0] ;  /* 0x0002e00c02367981 */ /* 0x000ea2000c1e1b00 */
[----:B------:R-:W-:-:S03]  /*4f5b0*/  DFMA R92, R42, R92, R58 ;  /* 0x0000005c2a5c722b */ /* 0x000fc6000000003a */
[----:B------:R-:W3:Y:S01]  /*4f5c0*/  LDG.E.64 R58, desc[UR12][R2.64+0x1c0] ;  /* 0x0001c00c023a7981 */ /* 0x000ee2000c1e1b00 */
[----:B----4-:R-:W-:-:S03]  /*4f5d0*/  DFMA R128, R40, R128, R106 ;  /* 0x000000802880722b */ /* 0x010fc6000000006a */
[----:B------:R-:W4:Y:S04]  /*4f5e0*/  LDG.E.64 R106, desc[UR12][R2.64+0x2e8] ;  /* 0x0002e80c026a7981 */ /* 0x000f28000c1e1b00 */
[----:B0-----:R-:W4:Y:S01]  /*4f5f0*/  LDG.E.64 R136, desc[UR12][R4.64+0x30] ;  /* 0x0000300c04887981 */ /* 0x001f22000c1e1b00 */
        /* <DEDUP_REMOVED lines=17> */
[----:B------:R-:W-:Y:S02]  /*4f710*/  DFMA R148, R38, R148, R128 ;  /* 0x000000942694722b */ /* 0x000fe40000000080 */
        /* <DEDUP_REMOVED lines=23> */
[----:B------:R-:W-:-:S06]  /*4f890*/  DFMA R72, R12, R72, R84 ;  /* 0x000000480c48722b */ /* 0x000fcc0000000054 */
[----:B------:R-:W-:Y:S02]  /*4f8a0*/  DFMA R6, R12, R62, R6 ;  /* 0x0000003e0c06722b */ /* 0x000fe40000000006 */
[----:B------:R-:W-:Y:S02]  /*4f8b0*/  DFMA R78, R14, R78, R146 ;  /* 0x0000004e0e4e722b */ /* 0x000fe40000000092 */
[----:B------:R-:W-:Y:S02]  /*4f8c0*/  DFMA R42, R38, R44, R42 ;  /* 0x0000002c262a722b */ /* 0x000fe4000000002a */
[----:B------:R-:W-:-:S06]  /*4f8d0*/  DFMA R60, R10, R60, R72 ;  /* 0x0000003c0a3c722b */ /* 0x000fcc0000000048 */
[C---:B------:R-:W-:Y:S02]  /*4f8e0*/  DFMA R42, R14.reuse, R76, R42 ;  /* 0x0000004c0e2a722b */ /* 0x040fe4000000002a */
[----:B------:R-:W-:Y:S02]  /*4f8f0*/  DFMA R80, R14, R80, R154 ;  /* 0x000000500e50722b */ /* 0x000fe4000000009a */
[----:B------:R-:W-:Y:S02]  /*4f900*/  DFMA R6, R10, R52, R6 ;  /* 0x000000340a06722b */ /* 0x000fe40000000006 */
[----:B------:R-:W-:Y:S02]  /*4f910*/  DFMA R78, R12, R108, R78 ;  /* 0x0000006c0c4e722b */ /* 0x000fe4000000004e */
[----:B------:R-:W-:Y:S02]  /*4f920*/  DADD R60, R60, -R104 ;  /* 0x000000003c3c7229 */ /* 0x000fe40000000868 */
[----:B------:R-:W-:-:S02]  /*4f930*/  DFMA R82, R14, R82, R142 ;  /* 0x000000520e52722b */ /* 0x000fc4000000008e */
[C---:B------:R-:W-:Y:S02]  /*4f940*/  DFMA R86, R14.reuse, R86, R126 ;  /* 0x000000560e56722b */ /* 0x040fe4000000007e */
[C---:B------:R-:W-:Y:S02]  /*4f950*/  DFMA R50, R14.reuse, R50, R118 ;  /* 0x000000320e32722b */ /* 0x040fe40000000076 */
[----:B------:R-:W-:-:S04]  /*4f960*/  DFMA R48, R14, R48, R150 ;  /* 0x000000300e30722b */ /* 0x000fc80000000096 */
[C---:B------:R-:W-:Y:S02]  /*4f970*/  DFMA R64, R12.reuse, R64, R86 ;  /* 0x000000400c40722b */ /* 0x040fe40000000056 */
[----:B------:R-:W-:Y:S02]  /*4f980*/  DFMA R50, R12, R66, R50 ;  /* 0x000000420c32722b */ /* 0x000fe40000000032 */
[----:B------:R-:W-:-:S04]  /*4f990*/  DFMA R46, R14, R46, R148 ;  /* 0x0000002e0e2e722b */ /* 0x000fc80000000094 */
[----:B------:R-:W-:Y:S02]  /*4f9a0*/  DFMA R64, R10, R140, R64 ;  /* 0x0000008c0a40722b */ /* 0x000fe40000000040 */
[C---:B------:R-:W-:Y:S02]  /*4f9b0*/  DFMA R48, R12.reuse, R68, R48 ;  /* 0x000000440c30722b */ /* 0x040fe40000000030 */
[C---:B------:R-:W-:Y:S02]  /*4f9c0*/  DFMA R46, R12.reuse, R70, R46 ;  /* 0x000000460c2e722b */ /* 0x040fe4000000002e */
[C---:B--2---:R-:W-:Y:S02]  /*4f9d0*/  DFMA R42, R12.reuse, R54, R42 ;  /* 0x000000360c2a722b */ /* 0x044fe4000000002a */
[----:B---3--:R-:W-:-:S06]  /*4f9e0*/  DFMA R58, R12, R58, R82 ;  /* 0x0000003a0c3a722b */ /* 0x008fcc0000000052 */
[----:B----4-:R-:W-:Y:S02]  /*4f9f0*/  DFMA R42, R10, R106, R42 ;  /* 0x0000006a0a2a722b */ /* 0x010fe4000000002a */
[----:B-----5:R-:W-:Y:S02]  /*4fa00*/  DADD R6, R6, -R100 ;  /* 0x0000000006067229 */ /* 0x020fe40000000864 */
[----:B------:R-:W-:Y:S02]  /*4fa10*/  DFMA R56, R12, R56, R80 ;  /* 0x000000380c38722b */ /* 0x000fe40000000050 */
[----:B------:R-:W-:Y:S02]  /*4fa20*/  DSETP.GEU.AND P0, PT, |R60|, R98, PT ;  /* 0x000000623c00722a */ /* 0x000fe40003f0e200 */
[----:B------:R-:W-:Y:S02]  /*4fa30*/  DFMA R78, R10, R102, R78 ;  /* 0x000000660a4e722b */ /* 0x000fe4000000004e */
[----:B------:R-:W-:-:S02]  /*4fa40*/  DADD R42, R42, -R94 ;  /* 0x000000002a2a7229 */ /* 0x000fc4000000085e */
[----:B------:R-:W-:Y:S02]  /*4fa50*/  DSETP.LT.AND P0, PT, |R6|, R92, !P0 ;  /* 0x0000005c0600722a */ /* 0x000fe40004701200 */
[----:B------:R-:W-:Y:S02]  /*4fa60*/  DFMA R56, R10, R96, R56 ;  /* 0x000000600a38722b */ /* 0x000fe40000000038 */
[----:B------:R-:W-:Y:S02]  /*4fa70*/  DADD R78, R78, -R90 ;  /* 0x000000004e4e7229 */ /* 0x000fe4000000085a */
[----:B------:R-:W-:Y:S02]  /*4fa80*/  DFMA R58, R10, R144, R58 ;  /* 0x000000900a3a722b */ /* 0x000fe4000000003a */
[----:B------:R-:W-:Y:S02]  /*4fa90*/  DSETP.LT.AND P0, PT, |R42|, R88, P0 ;  /* 0x000000582a00722a */ /* 0x000fe40000701200 */
[----:B------:R-:W-:-:S04]  /*4faa0*/  DADD R56, R56, -R138 ;  /* 0x0000000038387229 */ /* 0x000fc8000000088a */
[----:B------:R-:W-:Y:S02]  /*4fab0*/  DSETP.LT.AND P0, PT, |R78|, R136, P0 ;  /* 0x000000884e00722a */ /* 0x000fe40000701200 */
[----:B------:R-:W-:Y:S02]  /*4fac0*/  DADD R58, R58, -R130 ;  /* 0x000000003a3a7229 */ /* 0x000fe40000000882 */
[----:B------:R-:W-:Y:S02]  /*4fad0*/  DFMA R50, R10, R132, R50 ;  /* 0x000000840a32722b */ /* 0x000fe40000000032 */
        /* <DEDUP_REMOVED lines=13> */
.L_x_884:
[----:B------:R-:W-:Y:S05]  /*4fbb0*/  BSYNC.RECONVERGENT B1 ;  /* 0x0000000000017941 */ /* 0x000fea0003800200 */
.L_x_883:
[----:B------:R-:W1:Y:S01]  /*4fbc0*/  S2R R2, SR_TID.X ;  /* 0x0000000000027919 */ /* 0x000e620000002100 */
[----:B------:R-:W-:Y:S01]  /*4fbd0*/  BSSY.RECONVERGENT B1, `(.L_x_915) ;  /* 0x0000301000017945 */ /* 0x000fe20003800200 */
[----:B------:R-:W-:Y:S02]  /*4fbe0*/  IMAD.MOV.U32 R11, RZ, RZ, 0x1 ;  /* 0x00000001ff0b7424 */ /* 0x000fe400078e00ff */
[----:B-1----:R-:W-:-:S05]  /*4fbf0*/  IMAD R2, R2, 0xb, RZ ;  /* 0x0000000b02027824 */ /* 0x002fca00078e02ff */
        /* <DEDUP_REMOVED lines=32> */
.L_x_918:
        /* <DEDUP_REMOVED lines=9> */
[----:B------:R-:W-:Y:S01]  /*4fe90*/  IADD3.X R5, PT, PT, RZ, ~R3, RZ, P0, !PT ;  /* 0x80000003ff057210 */ /* 0x000fe200007fe4ff */
[----:B------:R-:W-:-:S04]  /*4fea0*/  IMAD.WIDE.U32 R6, R12, R11, R26 ;  /* 0x0000000b0c067225 */ /* 0x000fc800078e001a */
[----:B------:R-:W-:-:S04]  /*4feb0*/  IMAD R2, R5, R12, RZ ;  /* 0x0000000c05027224 */ /* 0x000fc800078e02ff */
[----:B------:R-:W-:Y:S02]  /*4fec0*/  IMAD R11, R13, R11, R2 ;  /* 0x0000000b0d0b7224 */ /* 0x000fe400078e0202 */
[----:B------:R-:W-:-:S03]  /*4fed0*/  IMAD.MOV.U32 R2, RZ, RZ, R6 ;  /* 0x000000ffff027224 */ /* 0x000fc600078e0006 */
[----:B------:R-:W-:-:S07]  /*4fee0*/  IADD3 R11, PT, PT, R7, R11, RZ ;  /* 0x0000000b070b7210 */ /* 0x000fce0007ffe0ff */
.L_x_919:
[----:B------:R-:W-:Y:S05]  /*4fef0*/  BSYNC.RECONVERGENT B2 ;  /* 0x0000000000027941 */ /* 0x000fea0003800200 */
.L_x_917:
        /* <DEDUP_REMOVED lines=36> */
.L_x_921:
        /* <DEDUP_REMOVED lines=17> */
.L_x_922:
[----:B------:R-:W-:Y:S05]  /*50250*/  BSYNC.RECONVERGENT B2 ;  /* 0x0000000000027941 */ /* 0x000fea0003800200 */
.L_x_920:
        /* <DEDUP_REMOVED lines=36> */
.L_x_924:
        /* <DEDUP_REMOVED lines=17> */
.L_x_925:
[----:B------:R-:W-:Y:S05]  /*505b0*/  BSYNC.RECONVERGENT B2 ;  /* 0x0000000000027941 */ /* 0x000fea0003800200 */
.L_x_923:
        /* <DEDUP_REMOVED lines=36> */
.L_x_927:
        /* <DEDUP_REMOVED lines=17> */
.L_x_928:
[----:B------:R-:W-:Y:S05]  /*50910*/  BSYNC.RECONVERGENT B2 ;  /* 0x0000000000027941 */ /* 0x000fea0003800200 */
.L_x_926:
        /* <DEDUP_REMOVED lines=36> */
.L_x_930:
        /* <DEDUP_REMOVED lines=17> */
.L_x_931:
[----:B------:R-:W-:Y:S05]  /*50c70*/  BSYNC.RECONVERGENT B2 ;  /* 0x0000000000027941 */ /* 0x000fea0003800200 */
.L_x_929:
        /* <DEDUP_REMOVED lines=36> */
.L_x_933:
        /* <DEDUP_REMOVED lines=17> */
.L_x_934:
[----:B------:R-:W-:Y:S05]  /*50fd0*/  BSYNC.RECONVERGENT B2 ;  /* 0x0000000000027941 */ /* 0x000fea0003800200 */
.L_x_932:
        /* <DEDUP_REMOVED lines=36> */
.L_x_936:
        /* <DEDUP_REMOVED lines=17> */
.L_x_937:
[----:B------:R-:W-:Y:S05]  /*51330*/  BSYNC.RECONVERGENT B2 ;  /* 0x0000000000027941 */ /* 0x000fea0003800200 */
.L_x_935:
        /* <DEDUP_REMOVED lines=36> */
.L_x_939:
        /* <DEDUP_REMOVED lines=17> */
.L_x_940:
[----:B------:R-:W-:Y:S05]  /*51690*/  BSYNC.RECONVERGENT B2 ;  /* 0x0000000000027941 */ /* 0x000fea0003800200 */
.L_x_938:
        /* <DEDUP_REMOVED lines=36> */
.L_x_942:
        /* <DEDUP_REMOVED lines=16> */
.L_x_943:
[----:B------:R-:W-:Y:S05]  /*519e0*/  BSYNC.RECONVERGENT B2 ;  /* 0x0000000000027941 */ /* 0x000fea0003800200 */
.L_x_941:
        /* <DEDUP_REMOVED lines=31> */
.L_x_945:
[----:B------:R-:W-:Y:S01]  /*51be0*/  MOV R3, R5 ;  /* 0x0000000500037202 */ /* 0x000fe20000000f00 */
[----:B------:R-:W-:Y:S01]  /*51bf0*/  IMAD.MOV.U32 R6, RZ, RZ, R56 ;  /* 0x000000ffff067224 */ /* 0x000fe200078e0038 */
[----:B------:R-:W-:Y:S02]  /*51c00*/  MOV R5, R57 ;  /* 0x0000003900057202 */ /* 0x000fe40000000f00 */
[----:B------:R-:W-:-:S07]  /*51c10*/  MOV R2, 0x51c30 ;  /* 0x00051c3000027802 */ /* 0x000fce0000000f00 */
[----:B---34-:R-:W-:Y:S05]  /*51c20*/  CALL.REL.NOINC `($__internal_1_$__cuda_sm20_rem_s64) ;  /* 0x0000036c00ac7944 */ /* 0x018fea0003c00000 */
[----:B------:R-:W-:Y:S01]  /*51c30*/  IMAD.MOV.U32 R54, RZ, RZ, R4 ;  /* 0x000000ffff367224 */ /* 0x000fe200078e0004 */
[----:B------:R-:W-:-:S07]  /*51c40*/  MOV R55, R3 ;  /* 0x0000000300377202 */ /* 0x000fce0000000f00 */
.L_x_946:
[----:B------:R-:W-:Y:S05]  /*51c50*/  BSYNC.RECONVERGENT B2 ;  /* 0x0000000000027941 */ /* 0x000fea0003800200 */
.L_x_944:
        /* <DEDUP_REMOVED lines=61> */
[----:B---3--:R-:W-:-:S06]  /*52030*/  DFMA R122, R114, R122, RZ ;  /* 0x0000007a727a722b */ /* 0x008fcc00000000ff */
[----:B----4-:R-:W-:Y:S02]  /*52040*/  DFMA R118, R50, R118, R124 ;  /* 0x000000763276722b */ /* 0x010fe4000000007c */
[----:B------:R-:W-:Y:S01]  /*52050*/  DFMA R124, R114, R88, RZ ;  /* 0x00000058727c722b */ /* 0x000fe200000000ff */
[----:B------:R-:W3:Y:S01]  /*52060*/  LDG.E.64 R88, desc[UR12][R2.64+0x2c0] ;  /* 0x0002c00c02587981 */ /* 0x000ee2000c1e1b00 */
[----:B------:R-:W-:Y:S02]  /*52070*/  DFMA R134, R50, R134, R122 ;  /* 0x000000863286722b */ /* 0x000fe4000000007a */
[C---:B------:R-:W-:Y:S01]  /*52080*/  DFMA R122, R114.reuse, R94, RZ ;  /* 0x0000005e727a722b */ /* 0x040fe200000000ff */
[----:B------:R-:W4:Y:S01]  /*52090*/  LDG.E.64 R94, desc[UR12][R2.64+0x260] ;  /* 0x0002600c025e7981 */ /* 0x000f22000c1e1b00 */
[C---:B------:R-:W-:Y:S02]  /*520a0*/  DFMA R120, R114.reuse, R120, RZ ;  /* 0x000000787278722b */ /* 0x040fe400000000ff */
[----:B------:R-:W-:-:S02]  /*520b0*/  DFMA R116, R114, R116, RZ ;  /* 0x000000747274722b */ /* 0x000fc400000000ff */
[----:B------:R-:W-:Y:S01]  /*520c0*/  DFMA R68, R50, R68, R124 ;  /* 0x000000443244722b */ /* 0x000fe2000000007c */
[----:B------:R-:W5:Y:S01]  /*520d0*/  LDG.E.64 R124, desc[UR12][R2.64+0x88] ;  /* 0x0000880c027c7981 */ /* 0x000f62000c1e1b00 */
[----:B------:R-:W-:Y:S02]  /*520e0*/  DFMA R112, R114, R112, RZ ;  /* 0x000000707270722b */ /* 0x000fe400000000ff */
[----:B------:R-:W-:Y:S01]  /*520f0*/  DFMA R126, R50, R126, R122 ;  /* 0x0000007e327e722b */ /* 0x000fe2000000007a */
[----:B------:R-:W5:Y:S01]  /*52100*/  LDG.E.64 R122, desc[UR12][R2.64+0xe8] ;  /* 0x0000e80c027a7981 */ /* 0x000f62000c1e1b00 */
[----:B------:R-:W-:Y:S02]  /*52110*/  DFMA R110, R114, R110, RZ ;  /* 0x0000006e726e722b */ /* 0x000fe400000000ff */
[C---:B------:R-:W-:Y:S01]  /*52120*/  DFMA R66, R50.reuse, R66, R120 ;  /* 0x000000423242722b */ /* 0x040fe20000000078 */
        /* <DEDUP_REMOVED lines=30> */
[----:B------:R-:W-:Y:S02]  /*52310*/  DFMA R58, R48, R58, R4 ;  /* 0x0000003a303a722b */ /* 0x000fe40000000004 */
[----:B------:R-:W-:Y:S01]  /*52320*/  DFMA R104, R44, R104, R86 ;  /* 0x000000682c68722b */ /* 0x000fe20000000056 */
[----:B------:R-:W5:Y:S04]  /*52330*/  LDG.E.64 R68, desc[UR12][R2.64+0x100] ;  /* 0x0001000c02447981 */ /* 0x000f68000c1e1b00 */
[----:B------:R-:W5:Y:S01]  /*52340*/  LDG.E.64 R86, desc[UR12][R2.64+0x338] ;  /* 0x0003380c02567981 */ /* 0x000f62000c1e1b00 */
[C---:B------:R-:W-:Y:S02]  /*52350*/  DFMA R52, R48.reuse, R52, R64 ;  /* 0x000000343034722b */ /* 0x040fe40000000040 */
[----:B------:R-:W-:Y:S01]  /*52360*/  DFMA R70, R48, R72, R70 ;  /* 0x000000483046722b */ /* 0x000fe20000000046 */
[----:B------:R-:W0:Y:S01]  /*52370*/  LDC.64 R4, c[0x0][0x3a8] ;  /* 0x0000ea00ff047b82 */ /* 0x000e220000000a00 */
        /* <DEDUP_REMOVED lines=33> */
[----:B------:R-:W5:Y:S04]  /*52590*/  LDG.E.64 R130, desc[UR12][R2.64+0x1d0] ;  /* 0x0001d00c02827981 */ /* 0x000f68000c1e1b00 */
[----:B------:R-:W5:Y:S04]  /*525a0*/  LDG.E.64 R72, desc[UR12][R2.64+0x40] ;  /* 0x0000400c02487981 */ /* 0x000f68000c1e1b00 */
[----:B------:R-:W5:Y:S01]  /*525b0*/  LDG.E.64 R156, desc[UR12][R2.64+0x50] ;  /* 0x0000500c029c7981 */ /* 0x000f62000c1e1b00 */
[----:B--2---:R-:W-:-:S03]  /*525c0*/  DFMA R92, R44, R92, R70 ;  /* 0x0000005c2c5c722b */ /* 0x004fc60000000046 */
[----:B------:R-:W2:Y:S01]  /*525d0*/  LDG.E.64 R70, desc[UR12][R2.64+0xa0] ;  /* 0x0000a00c02467981 */ /* 0x000ea2000c1e1b00 */
[----:B------:R-:W-:-:S03]  /*525e0*/  DFMA R90, R44, R90, R60 ;  /* 0x0000005a2c5a722b */ /* 0x000fc6000000003c */
[----:B------:R-:W2:Y:S01]  /*525f0*/  LDG.E.64 R60, desc[UR12][R2.64+0x1c0] ;  /* 0x0001c00c023c7981 */ /* 0x000ea2000c1e1b00 */
[----:B---3--:R-:W-:-:S03]  /*52600*/  DFMA R88, R44, R88, R56 ;  /* 0x000000582c58722b */ /* 0x008fc60000000038 */
[----:B------:R-:W3:Y:S01]  /*52610*/  LDG.E.64 R56, desc[UR12][R2.64+0x2e0] ;  /* 0x0002e00c02387981 */ /* 0x000ee2000c1e1b00 */
[----:B----4-:R-:W-:-:S03]  /*52620*/  DFMA R94, R44, R94, R58 ;  /* 0x0000005e2c5e722b */ /* 0x010fc6000000003a */
[----:B------:R-:W4:Y:S04]  /*52630*/  LDG.E.64 R58, desc[UR12][R2.64+0x220] ;  /* 0x0002200c023a7981 */ /* 0x000f28000c1e1b00 */
[----:B0-----:R-:W2:Y:S01]  /*52640*/  LDG.E.64 R44, desc[UR12][R4.64+0x38] ;  /* 0x0000380c042c7981 */ /* 0x001ea2000c1e1b00 */
[----:B-----5:R-:W-:-:S03]  /*52650*/  DFMA R124, R42, R124, R98 ;  /* 0x0000007c2a7c722b */ /* 0x020fc60000000062 */
[----:B------:R-:W5:Y:S01]  /*52660*/  LDG.E.64 R98, desc[UR12][R2.64+0x3b0] ;  /* 0x0003b00c02627981 */ /* 0x000f62000c1e1b00 */
[----:B------:R-:W-:-:S03]  /*52670*/  DFMA R122, R42, R122, R96 ;  /* 0x0000007a2a7a722b */ /* 0x000fc60000000060 */
[----:B------:R-:W2:Y:S01]  /*52680*/  LDG.E.64 R96, desc[UR12][R4.64+0x40] ;  /* 0x0000400c04607981 */ /* 0x000ea2000c1e1b00 */
        /* <DEDUP_REMOVED lines=29> */
[----:B------:R-:W2:Y:S04]  /*52860*/  LDG.E.64 R110, desc[UR12][R2.64+0xb0] ;  /* 0x0000b00c026e7981 */ /* 0x000ea8000c1e1b00 */
[----:B------:R-:W2:Y:S04]  /*52870*/  LDG.E.64 R108, desc[UR12][R4.64+0x10] ;  /* 0x0000100c046c7981 */ /* 0x000ea8000c1e1b00 */
[----:B------:R-:W2:Y:S04]  /*52880*/  LDG.E.64 R2, desc[UR12][R4.64+0x8] ;  /* 0x0000080c04027981 */ /* 0x000ea8000c1e1b00 */
[----:B------:R-:W2:Y:S01]  /*52890*/  LDG.E.64 R4, desc[UR12][R4.64] ;  /* 0x0000000c04047981 */ /* 0x000ea2000c1e1b00 */
        /* <DEDUP_REMOVED lines=11> */
[----:B------:R-:W-:Y:S02]  /*52950*/  DADD R62, R62, -R102 ;  /* 0x000000003e3e7229 */ /* 0x000fe40000000866 */
[C---:B------:R-:W-:Y:S02]  /*52960*/  DFMA R84, R38.reuse, R84, R142 ;  /* 0x000000542654722b */ /* 0x040fe4000000008e */
[----:B------:R-:W-:-:S02]  /*52970*/  DFMA R52, R38, R52, R126 ;  /* 0x000000342634722b */ /* 0x000fc4000000007e */
[C---:B------:R-:W-:Y:S02]  /*52980*/  DFMA R48, R38.reuse, R48, R118 ;  /* 0x000000302630722b */ /* 0x040fe40000000076 */
[----:B------:R-:W-:-:S04]  /*52990*/  DFMA R46, R38, R46, R150 ;  /* 0x0000002e262e722b */ /* 0x000fc80000000096 */
[C---:B------:R-:W-:Y:S02]  /*529a0*/  DFMA R52, R14.reuse, R66, R52 ;  /* 0x000000420e34722b */ /* 0x040fe40000000034 */
[----:B------:R-:W-:Y:S02]  /*529b0*/  DFMA R48, R14, R68, R48 ;  /* 0x000000440e30722b */ /* 0x000fe40000000030 */
[----:B------:R-:W-:-:S04]  /*529c0*/  DFMA R50, R38, R50, R148 ;  /* 0x000000322632722b */ /* 0x000fc80000000094 */
[----:B------:R-:W-:-:S04]  /*529d0*/  DFMA R52, R12, R140, R52 ;  /* 0x0000008c0c34722b */ /* 0x000fc80000000034 */
[C---:B------:R-:W-:Y:S02]  /*529e0*/  DFMA R50, R14.reuse, R72, R50 ;  /* 0x000000480e32722b */ /* 0x040fe40000000032 */
[----:B---3--:R-:W-:-:S08]  /*529f0*/  DFMA R56, R14, R56, R78 ;  /* 0x000000380e38722b */ /* 0x008fd0000000004e */
[----:B------:R-:W-:Y:S02]  /*52a00*/  DFMA R56, R12, R104, R56 ;  /* 0x000000680c38722b */ /* 0x000fe40000000038 */
[----:B----4-:R-:W-:Y:S02]  /*52a10*/  DFMA R58, R14, R58, R82 ;  /* 0x0000003a0e3a722b */ /* 0x010fe40000000052 */
[----:B-----5:R-:W-:Y:S02]  /*52a20*/  DADD R6, R6, -R98 ;  /* 0x0000000006067229 */ /* 0x020fe40000000862 */
[----:B--2---:R-:W-:Y:S02]  /*52a30*/  DFMA R60, R14, R60, R84 ;  /* 0x0000003c0e3c722b */ /* 0x004fe40000000054 */
[----:B------:R-:W-:Y:S02]  /*52a40*/  DSETP.GEU.AND P0, PT, |R62|, R96, PT ;  /* 0x000000603e00722a */ /* 0x000fe40003f0e200 */
[----:B------:R-:W-:-:S02]  /*52a50*/  DFMA R80, R12, R100, R80 ;  /* 0x000000640c50722b */ /* 0x000fc40000000050 */
[----:B------:R-:W-:Y:S02]  /*52a60*/  DADD R56, R56, -R92 ;  /* 0x0000000038387229 */ /* 0x000fe4000000085c */
[----:B------:R-:W-:Y:S02]  /*52a70*/  DSETP.LT.AND P0, PT, |R6|, R90, !P0 ;  /* 0x0000005a0600722a */ /* 0x000fe40004701200 */
[----:B------:R-:W-:-:S04]  /*52a80*/  DFMA R58, R12, R94, R58 ;  /* 0x0000005e0c3a722b */ /* 0x000fc8000000003a */
[----:B------:R-:W-:Y:S02]  /*52a90*/  DSETP.LT.AND P0, PT, |R56|, R44, P0 ;  /* 0x0000002c3800722a */ /* 0x000fe40000701200 */
[----:B------:R-:W-:Y:S02]  /*52aa0*/  DADD R80, R80, -R88 ;  /* 0x0000000050507229 */ /* 0x000fe40000000858 */
[----:B------:R-:W-:Y:S02]  /*52ab0*/  DFMA R60, R12, R144, R60 ;  /* 0x000000900c3c722b */ /* 0x000fe4000000003c */
[----:B------:R-:W-:-:S04]  /*52ac0*/  DADD R58, R58, -R138 ;  /* 0x000000003a3a7229 */ /* 0x000fc8000000088a */
[----:B------:R-:W-:Y:S02]  /*52ad0*/  DSETP.LT.AND P0, PT, |R80|, R136, P0 ;  /* 0x000000885000722a */ /* 0x000fe40000701200 */
[----:B------:R-:W-:Y:S02]  /*52ae0*/  DADD R60, R60, -R130 ;  /* 0x000000003c3c7229 */ /* 0x000fe40000000882 */
[----:B------:R-:W-:Y:S02]  /*52af0*/  DFMA R46, R14, R70, R46 ;  /* 0x000000460e2e722b */ /* 0x000fe4000000002e */
[----:B------:R-:W-:Y:S02]  /*52b00*/  DSETP.LT.AND P0, PT, |R58|, R128, P0 ;  /* 0x000000803a00722a */ /* 0x000fe40000701200 */
[----:B------:R-:W-:Y:S02]  /*52b10*/  DFMA R48, R12, R132, R48 ;  /* 0x000000840c30722b */ /* 0x000fe40000000030 */
[----:B------:R-:W-:-:S02]  /*52b20*/  DADD R52, R52, -R122 ;  /* 0x0000000034347229 */ /* 0x000fc4000000087a */
        /* <DEDUP_REMOVED lines=11> */
.L_x_916:
[----:B------:R-:W-:Y:S05]  /*52be0*/  BSYNC.RECONVERGENT B1 ;  /* 0x0000000000017941 */ /* 0x000fea0003800200 */
.L_x_915:
[----:B------:R-:W1:Y:S01]  /*52bf0*/  S2R R2, SR_TID.X ;  /* 0x0000000000027919 */ /* 0x000e620000002100 */
[----:B------:R-:W-:Y:S01]  /*52c00*/  BSSY.RECONVERGENT B1, `(.L_x_947) ;  /* 0x0000302000017945 */ /* 0x000fe20003800200 */
[----:B------:R-:W-:Y:S01]  /*52c10*/  MOV R12, 0x1 ;  /* 0x00000001000c7802 */ /* 0x000fe20000000f00 */
[----:B-1----:R-:W-:-:S04]  /*52c20*/  IMAD R2, R2, 0xb, RZ ;  /* 0x0000000b02027824 */ /* 0x002fc800078e02ff */
[----:B------:R-:W-:-:S05]  /*52c30*/  VIADD R2, R2, 0x6 ;  /* 0x0000000602027836 */ /* 0x000fca0000000000 */
        /* <DEDUP_REMOVED lines=32> */
.L_x_950:
[----:B------:R-:W-:Y:S01]  /*52e40*/  MOV R6, R28 ;  /* 0x0000001c00067202 */ /* 0x000fe20000000f00 */
[----:B------:R-:W-:Y:S01]  /*52e50*/  IMAD.MOV.U32 R5, RZ, RZ, R29 ;  /* 0x000000ffff057224 */ /* 0x000fe200078e001d */
[----:B------:R-:W-:Y:S01]  /*52e60*/  MOV R4, R12 ;  /* 0x0000000c00047202 */ /* 0x000fe20000000f00 */
[----:B------:R-:W-:Y:S01]  /*52e70*/  IMAD.MOV.U32 R3, RZ, RZ, R13 ;  /* 0x000000ffff037224 */ /* 0x000fe200078e000d */
[----:B------:R-:W-:-:S07]  /*52e80*/  MOV R2, 0x52ea0 ;  /* 0x00052ea000027802 */ /* 0x000fce0000000f00 */
[----:B---34-:R-:W-:Y:S05]  /*52e90*/  CALL.REL.NOINC `($__internal_0_$__cuda_sm20_div_s64) ;  /* 0x0000035400c07944 */ /* 0x018fea0003c00000 */
[----:B------:R-:W-:-:S04]  /*52ea0*/  IADD3 R5, P0, PT, RZ, -R4, RZ ;  /* 0x80000004ff057210 */ /* 0x000fc80007f1e0ff */
[----:B------:R-:W-:-:S05]  /*52eb0*/  IADD3.X R7, PT, PT, RZ, ~R3, RZ, P0, !PT ;  /* 0x80000003ff077210 */ /* 0x000fca00007fe4ff */
[----:B------:R-:W-:Y:S02]  /*52ec0*/  IMAD R2, R7, R12, RZ ;  /* 0x0000000c07027224 */ /* 0x000fe400078e02ff */
[----:B------:R-:W-:-:S04]  /*52ed0*/  IMAD.WIDE.U32 R6, R12, R5, R28 ;  /* 0x000000050c067225 */ /* 0x000fc800078e001c */
[----:B------:R-:W-:Y:S02]  /*52ee0*/  IMAD R13, R13, R5, R2 ;  /* 0x000000050d0d7224 */ /* 0x000fe400078e0202 */
[----:B------:R-:W-:Y:S02]  /*52ef0*/  IMAD.MOV.U32 R2, RZ, RZ, R6 ;  /* 0x000000ffff027224 */ /* 0x000fe400078e0006 */
[----:B------:R-:W-:Y:S01]  /*52f00*/  IMAD.MOV.U32 R12, RZ, RZ, R4 ;  /* 0x000000ffff0c7224 */ /* 0x000fe200078e0004 */
[----:B------:R-:W-:Y:S02]  /*52f10*/  IADD3 R41, PT, PT, R7, R13, RZ ;  /* 0x0000000d07297210 */ /* 0x000fe40007ffe0ff */
[----:B------:R-:W-:-:S07]  /*52f20*/  MOV R13, R3 ;  /* 0x00000003000d7202 */ /* 0x000fce0000000f00 */
.L_x_951:
[----:B------:R-:W-:Y:S05]  /*52f30*/  BSYNC.RECONVERGENT B2 ;  /* 0x0000000000027941 */ /* 0x000fea0003800200 */
.L_x_949:
        /* <DEDUP_REMOVED lines=36> */
.L_x_953:
[----:B------:R-:W-:Y:S01]  /*53180*/  IMAD.MOV.U32 R6, RZ, RZ, R12 ;  /* 0x000000ffff067224 */ /* 0x000fe200078e000c */
[----:B------:R-:W-:Y:S01]  /*53190*/  MOV R5, R13 ;  /* 0x0000000d00057202 */ /* 0x000fe20000000f00 */
[----:B------:R-:W-:Y:S01]  /*531a0*/  IMAD.MOV.U32 R4, RZ, RZ, R14 ;  /* 0x000000ffff047224 */ /* 0x000fe200078e000e */
[----:B------:R-:W-:Y:S02]  /*531b0*/  MOV R3, R15 ;  /* 0x0000000f00037202 */ /* 0x000fe40000000f00 */
[----:B------:R-:W-:-:S07]  /*531c0*/  MOV R2, 0x531e0 ;  /* 0x000531e000027802 */ /* 0x000fce0000000f00 */
[----:B---34-:R-:W-:Y:S05]  /*531d0*/  CALL.REL.NOINC `($__internal_0_$__cuda_sm20_div_s64) ;  /* 0x0000035000f07944 */ /* 0x018fea0003c00000 */
[----:B------:R-:W-:Y:S02]  /*531e0*/  IADD3 R5, P0, PT, RZ, -R4, RZ ;  /* 0x80000004ff057210 */ /* 0x000fe40007f1e0ff */
[----:B------:R-:W-:Y:S02]  /*531f0*/  MOV R6, R12 ;  /* 0x0000000c00067202 */ /* 0x000fe40000000f00 */
[----:B------:R-:W-:Y:S01]  /*53200*/  MOV R12, R4 ;  /* 0x00000004000c7202 */ /* 0x000fe20000000f00 */
[----:B------:R-:W-:-:S04]  /*53210*/  IMAD.X R7, RZ, RZ, ~R3, P0 ;  /* 0x000000ffff077224 */ /* 0x000fc800000e0e03 */
[----:B------:R-:W-:Y:S02]  /*53220*/  IMAD R2, R7, R14, RZ ;  /* 0x0000000e07027224 */ /* 0x000fe400078e02ff */
[----:B------:R-:W-:Y:S02]  /*53230*/  IMAD.MOV.U32 R7, RZ, RZ, R13 ;  /* 0x000000ffff077224 */ /* 0x000fe400078e000d */
[-C--:B------:R-:W-:Y:S02]  /*53240*/  IMAD R15, R15, R5.reuse, R2 ;  /* 0x000000050f0f7224 */ /* 0x080fe400078e0202 */
[----:B------:R-:W-:-:S04]  /*53250*/  IMAD.WIDE.U32 R6, R14, R5, R6 ;  /* 0x000000050e067225 */ /* 0x000fc800078e0006 */
[----:B------:R-:W-:Y:S01]  /*53260*/  IMAD.IADD R41, R7, 0x1, R15 ;  /* 0x0000000107297824 */ /* 0x000fe200078e020f */
[----:B------:R-:W-:Y:S01]  /*53270*/  MOV R2, R6 ;  /* 0x0000000600027202 */ /* 0x000fe20000000f00 */
[----:B------:R-:W-:-:S07]  /*53280*/  IMAD.MOV.U32 R13, RZ, RZ, R3 ;  /* 0x000000ffff0d7224 */ /* 0x000fce00078e0003 */
.L_x_954:
[----:B------:R-:W-:Y:S05]  /*53290*/  BSYNC.RECONVERGENT B2 ;  /* 0x0000000000027941 */ /* 0x000fea0003800200 */
.L_x_952:
        /* <DEDUP_REMOVED lines=36> */
.L_x_956:
[----:B------:R-:W-:Y:S01]  /*534e0*/  MOV R6, R12 ;  /* 0x0000000c00067202 */ /* 0x000fe20000000f00 */
[----:B------:R-:W-:Y:S01]  /*534f0*/  IMAD.MOV.U32 R5, RZ, RZ, R13 ;  /* 0x000000ffff057224 */ /* 0x000fe200078e000d */
[----:B------:R-:W-:Y:S01]  /*53500*/  MOV R4, R14 ;  /* 0x0000000e00047202 */ /* 0x000fe20000000f00 */
[----:B------:R-:W-:Y:S01]  /*53510*/  IMAD.MOV.U32 R3, RZ, RZ, R15 ;  /* 0x000000ffff037224 */ /* 0x000fe200078e000f */
[----:B------:R-:W-:-:S07]  /*53520*/  MOV R2, 0x53540 ;  /* 0x0005354000027802 */ /* 0x000fce0000000f00 */
[----:B---34-:R-:W-:Y:S05]  /*53530*/  CALL.REL.NOINC `($__internal_0_$__cuda_sm20_div_s64) ;  /* 0x0000035000187944 */ /* 0x018fea0003c00000 */
[----:B------:R-:W-:Y:S01]  /*53540*/  IADD3 R5, P0, PT, RZ, -R4, RZ ;  /* 0x80000004ff057210 */ /* 0x000fe20007f1e0ff */
[----:B------:R-:W-:Y:S02]  /*53550*/  IMAD.MOV.U32 R6, RZ, RZ, R12 ;  /* 0x000000ffff067224 */ /* 0x000fe400078e000c */
[----:B------:R-:W-:Y:S01]  /*53560*/  IMAD.MOV.U32 R12, RZ, RZ, R4 ;  /* 0x000000ffff0c7224 */ /* 0x000fe200078e0004 */
[----:B------:R-:W-:-:S05]  /*53570*/  IADD3.X R7, PT, PT, RZ, ~R3, RZ, P0, !PT ;  /* 0x80000003ff077210 */ /* 0x000fca00007fe4ff */
[----:B------:R-:W-:Y:S01]  /*53580*/  IMAD R2, R7, R14, RZ ;  /* 0x0000000e07027224 */ /* 0x000fe200078e02ff */
[----:B------:R-:W-:Y:S02]  /*53590*/  MOV R7, R13 ;  /* 0x0000000d00077202 */ /* 0x000fe40000000f00 */
[----:B------:R-:W-:Y:S01]  /*535a0*/  MOV R13, R3 ;  /* 0x00000003000d7202 */ /* 0x000fe20000000f00 */
[-C--:B------:R-:W-:Y:S02]  /*535b0*/  IMAD R15, R15, R5.reuse, R2 ;  /* 0x000000050f0f7224 */ /* 0x080fe400078e0202 */
[----:B------:R-:W-:-:S04]  /*535c0*/  IMAD.WIDE.U32 R6, R14, R5, R6 ;  /* 0x000000050e067225 */ /* 0x000fc800078e0006 */
[----:B------:R-:W-:Y:S01]  /*535d0*/  IMAD.MOV.U32 R2, RZ, RZ, R6 ;  /* 0x000000ffff027224 */ /* 0x000fe200078e0006 */
[----:B------:R-:W-:-:S07]  /*535e0*/  IADD3 R41, PT, PT, R7, R15, RZ ;  /* 0x0000000f07297210 */ /* 0x000fce0007ffe0ff */
.L_x_957:
[----:B------:R-:W-:Y:S05]  /*535f0*/  BSYNC.RECONVERGENT B2 ;  /* 0x0000000000027941 */ /* 0x000fea0003800200 */
.L_x_955:
        /* <DEDUP_REMOVED lines=36> */
.L_x_959:
        /* <DEDUP_REMOVED lines=17> */
.L_x_960:
[----:B------:R-:W-:Y:S05]  /*53950*/  BSYNC.RECONVERGENT B2 ;  /* 0x0000000000027941 */ /* 0x000fea0003800200 */
.L_x_958:
        /* <DEDUP_REMOVED lines=36> */
.L_x_962:
        /* <DEDUP_REMOVED lines=17> */
.L_x_963:
[----:B------:R-:W-:Y:S05]  /*53cb0*/  BSYNC.RECONVERGENT B2 ;  /* 0x0000000000027941 */ /* 0x000fea0003800200 */
.L_x_961:
        /* <DEDUP_REMOVED lines=36> */
.L_x_965:
        /* <DEDUP_REMOVED lines=17> */
.L_x_966:
[----:B------:R-:W-:Y:S05]  /*54010*/  BSYNC.RECONVERGENT B2 ;  /* 0x0000000000027941 */ /* 0x000fea0003800200 */
.L_x_964:
        /* <DEDUP_REMOVED lines=36> */
.L_x_968:
        /* <DEDUP_REMOVED lines=17> */
.L_x_969:
[----:B------:R-:W-:Y:S05]  /*54370*/  BSYNC.RECONVERGENT B2 ;  /* 0x0000000000027941 */ /* 0x000fea0003800200 */
.L_x_967:
        /* <DEDUP_REMOVED lines=36> */
.L_x_971:
        /* <DEDUP_REMOVED lines=17> */
.L_x_972:
[----:B------:R-:W-:Y:S05]  /*546d0*/  BSYNC.RECONVERGENT B2 ;  /* 0x0000000000027941 */ /* 0x000fea0003800200 */
.L_x_970:
        /* <DEDUP_REMOVED lines=36> */
.L_x_974:
        /* <DEDUP_REMOVED lines=16> */
.L_x_975:
[----:B------:R-:W-:Y:S05]  /*54a20*/  BSYNC.RECONVERGENT B2 ;  /* 0x0000000000027941 */ /* 0x000fea0003800200 */
.L_x_973:
        /* <DEDUP_REMOVED lines=28> */
[----:B------:R-:W-:Y:S02]  /*54bf0*/  @P0 IADD3 R7, PT, PT, -R54, R7, RZ ;  /* 0x0000000736070210 */ /* 0x000fe40007ffe1ff */
[----:B------:R-:W-:-:S05]  /*54c00*/  @!P1 LOP3.LUT R7, RZ, R54, RZ, 0x33, !PT ;  /* 0x00000036ff079212 */ /* 0x000fca00078e33ff */
[----:B------:R-:W-:Y:S01]  /*54c10*/  IMAD.MOV.U32 R2, RZ, RZ, R7 ;  /* 0x000000ffff027224 */ /* 0x000fe200078e0007 */
[----:B------:R-:W-:Y:S06]  /*54c20*/  BRA `(.L_x_978) ;  /* 0x0000000000187947 */ /* 0x000fec0003800000 */
.L_x_977:
[----:B------:R-:W-:Y:S01]  /*54c30*/  IMAD.MOV.U32 R3, RZ, RZ, R5 ;  /* 0x000000ffff037224 */ /* 0x000fe200078e0005 */
[----:B------:R-:W-:Y:S01]  /*54c40*/  MOV R6, R54 ;  /* 0x0000003600067202 */ /* 0x000fe20000000f00 */
[----:B------:R-:W-:Y:S01]  /*54c50*/  IMAD.MOV.U32 R5, RZ, RZ, R55 ;  /* 0x000000ffff057224 */ /* 0x000fe200078e0037 */
[----:B------:R-:W-:-:S07]  /*54c60*/  MOV R2, 0x54c80 ;  /* 0x00054c8000027802 */ /* 0x000fce0000000f00 */
[----:B---34-:R-:W-:Y:S05]  /*54c70*/  CALL.REL.NOINC `($__internal_1_$__cuda_sm20_rem_s64) ;  /* 0x0000033c00987944 */ /* 0x018fea0003c00000 */
[----:B------:R-:W-:-:S07]  /*54c80*/  MOV R2, R4 ;  /* 0x0000000400027202 */ /* 0x000fce0000000f00 */
.L_x_978:
[----:B------:R-:W-:Y:S05]  /*54c90*/  BSYNC.RECONVERGENT B2 ;  /* 0x0000000000027941 */ /* 0x000fea0003800200 */
.L_x_976:
        /* <DEDUP_REMOVED lines=27> */
[----:B------:R-:W2:Y:S03]  /*54e50*/  I2F.F64.S64 R2, R2 ;  /* 0x0000000200027312 */ /* 0x000ea60000301c00 */
        /* <DEDUP_REMOVED lines=29> */
[----:B------:R-:W2:Y:S05]  /*55030*/  LDG.E.64 R54, desc[UR12][R6.64+0x2b0] ;  /* 0x0002b00c06367981 */ /* 0x000eaa000c1e1b00 */
[C---:B-----5:R-:W-:Y:S02]  /*55040*/  DFMA R72, R62.reuse, R72, RZ ;  /* 0x000000483e48722b */ /* 0x060fe400000000ff */
[----:B---3--:R-:W-:Y:S01]  /*55050*/  DFMA R2, R62, R66, RZ ;  /* 0x000000423e02722b */ /* 0x008fe200000000ff */
[----:B------:R-:W3:Y:S05]  /*55060*/  LDG.E.64 R66, desc[UR12][R6.64+0x200] ;  /* 0x0002000c06427981 */ /* 0x000eea000c1e1b00 */
[----:B----4-:R-:W-:-:S02]  /*55070*/  DFMA R136, R50, R136, R72 ;  /* 0x000000883288722b */ /* 0x010fc40000000048 */
[C---:B------:R-:W-:Y:S02]  /*55080*/  DFMA R72, R62.reuse, R4, RZ ;  /* 0x000000043e48722b */ /* 0x040fe400000000ff */
[C---:B------:R-:W-:Y:S01]  /*55090*/  DFMA R84, R62.reuse, R68, RZ ;  /* 0x000000443e54722b */ /* 0x040fe200000000ff */
[----:B------:R-:W4:Y:S01]  /*550a0*/  LDG.E.64 R4, desc[UR12][R6.64+0x2c0] ;  /* 0x0002c00c06047981 */ /* 0x000f22000c1e1b00 */
[C---:B------:R-:W-:Y:S02]  /*550b0*/  DFMA R70, R62.reuse, R70, RZ ;  /* 0x000000463e46722b */ /* 0x040fe400000000ff */
[----:B------:R-:W-:Y:S01]  /*550c0*/  DFMA R68, R62, R52, RZ ;  /* 0x000000343e44722b */ /* 0x000fe200000000ff */
[----:B------:R-:W5:Y:S01]  /*550d0*/  LDG.E.64 R52, desc[UR12][R6.64+0x380] ;  /* 0x0003800c06347981 */ /* 0x000f62000c1e1b00 */
[----:B------:R-:W-:-:S03]  /*550e0*/  DFMA R140, R50, R140, R2 ;  /* 0x0000008c328c722b */ /* 0x000fc60000000002 */
[----:B------:R-:W5:Y:S01]  /*550f0*/  LDG.E.64 R2, desc[UR12][R6.64+0x260] ;  /* 0x0002600c06027981 */ /* 0x000f62000c1e1b00 */
[----:B------:R-:W-:-:S03]  /*55100*/  DFMA R88, R50, R88, R84 ;  /* 0x000000583258722b */ /* 0x000fc60000000054 */
[----:B------:R-:W5:Y:S01]  /*55110*/  LDG.E.64 R84, desc[UR12][R6.64+0x28] ;  /* 0x0000280c06547981 */ /* 0x000f62000c1e1b00 */
[----:B------:R-:W-:Y:S02]  /*55120*/  DFMA R60, R62, R60, RZ ;  /* 0x0000003c3e3c722b */ /* 0x000fe400000000ff */
[----:B------:R-:W-:Y:S01]  /*55130*/  DFMA R92, R50, R92, R70 ;  /* 0x0000005c325c722b */ /* 0x000fe20000000046 */
[----:B------:R-:W5:Y:S01]  /*55140*/  LDG.E.64 R70, desc[UR12][R6.64+0x88] ;  /* 0x0000880c06467981 */ /* 0x000f62000c1e1b00 */
[----:B------:R-:W-:Y:S02]  /*55150*/  DFMA R64, R62, R64, RZ ;  /* 0x000000403e40722b */ /* 0x000fe400000000ff */
[----:B------:R-:W-:Y:S01]  /*55160*/  DFMA R90, R50, R90, R68 ;  /* 0x0000005a325a722b */ /* 0x000fe20000000044 */
        /* <DEDUP_REMOVED lines=33> */
[C---:B------:R-:W-:Y:S01]  /*55380*/  DFMA R120, R48.reuse, R120, R156 ;  /* 0x000000783078722b */ /* 0x040fe2000000009c */
[----:B------:R-:W0:Y:S01]  /*55390*/  LDC.64 R156, c[0x0][0x3a8] ;  /* 0x0000ea00ff9c7b82 */ /* 0x000e220000000a00 */
[C---:B------:R-:W-:Y:S01]  /*553a0*/  DFMA R108, R48.reuse, R108, R82 ;  /* 0x0000006c306c722b */ /* 0x040fe20000000052 */
[----:B------:R-:W5:Y:S01]  /*553b0*/  LDG.E.64 R82, desc[UR12][R6.64+0x340] ;  /* 0x0003400c06527981 */ /* 0x000f62000c1e1b00 */
[C---:B------:R-:W-:Y:S02]  /*553c0*/  DFMA R124, R48.reuse, R124, R152 ;  /* 0x0000007c307c722b */ /* 0x040fe40000000098 */
[----:B------:R-:W-:-:S02]  /*553d0*/  DFMA R122, R48, R122, R154 ;  /* 0x0000007a307a722b */ /* 0x000fc4000000009a */
[C---:B------:R-:W-:Y:S02]  /*553e0*/  DFMA R106, R48.reuse, R106, R126 ;  /* 0x0000006a306a722b */ /* 0x040fe4000000007e */
[C---:B------:R-:W-:Y:S02]  /*553f0*/  DFMA R118, R48.reuse, R118, R78 ;  /* 0x000000763076722b */ /* 0x040fe4000000004e */
[C---:B------:R-:W-:Y:S01]  /*55400*/  DFMA R92, R48.reuse, R116, R92 ;  /* 0x00000074305c722b */ /* 0x040fe2000000005c */
[----:B0-----:R-:W5:Y:S01]  /*55410*/  LDG.E.64 R126, desc[UR12][R156.64+0x38] ;  /* 0x0000380c9c7e7981 */ /* 0x001f62000c1e1b00 */
        /* <DEDUP_REMOVED lines=18> */
[----:B------:R-:W5:Y:S01]  /*55540*/  LDG.E.64 R154, desc[UR12][R156.64+0x8] ;  /* 0x0000080c9c9a7981 */ /* 0x000f62000c1e1b00 */
[----:B--2---:R-:W-:-:S03]  /*55550*/  DFMA R54, R44, R54, R76 ;  /* 0x000000362c36722b */ /* 0x004fc6000000004c */
[----:B------:R-:W2:Y:S04]  /*55560*/  LDG.E.64 R44, desc[UR12][R6.64+0x390] ;  /* 0x0003900c062c7981 */ /* 0x000ea8000c1e1b00 */
[----:B------:R-:W2:Y:S01]  /*55570*/  LDG.E.64 R76, desc[UR12][R6.64+0x338] ;  /* 0x0003380c064c7981 */ /* 0x000ea2000c1e1b00 */
[----:B------:R-:W-:Y:S02]  /*55580*/  DFMA R110, R48, R110, R54 ;  /* 0x0000006e306e722b */ /* 0x000fe40000000036 */
[C---:B---3--:R-:W-:Y:S01]  /*55590*/  DFMA R78, R14.reuse, R66, R78 ;  /* 0x000000420e4e722b */ /* 0x048fe2000000004e */
[----:B------:R-:W3:Y:S04]  /*555a0*/  LDG.E.64 R54, desc[UR12][R6.64+0xf8] ;  /* 0x0000f80c06367981 */ /* 0x000ee8000c1e1b00 */
[----:B------:R-:W3:Y:S01]  /*555b0*/  LDG.E.64 R66, desc[UR12][R6.64+0x1b8] ;  /* 0x0001b80c06427981 */ /* 0x000ee2000c1e1b00 */
[----:B----4-:R-:W-:-:S03]  /*555c0*/  DFMA R4, R14, R4, R110 ;  /* 0x000000040e04722b */ /* 0x010fc6000000006e */
[----:B------:R-:W4:Y:S04]  /*555d0*/  LDG.E.64 R48, desc[UR12][R6.64+0x98] ;  /* 0x0000980c06307981 */ /* 0x000f28000c1e1b00 */
[----:B------:R-:W3:Y:S01]  /*555e0*/  LDG.E.64 R110, desc[UR12][R6.64+0x348] ;  /* 0x0003480c066e7981 */ /* 0x000ee2000c1e1b00 */
[----:B-----5:R-:W-:-:S03]  /*555f0*/  DFMA R52, R14, R52, R106 ;  /* 0x000000340e34722b */ /* 0x020fc6000000006a */
[----:B------:R-:W5:Y:S01]  /*55600*/  LDG.E.64 R106, desc[UR12][R6.64+0x3a8] ;  /* 0x0003a80c066a7981 */ /* 0x000f62000c1e1b00 */
[----:B------:R-:W-:-:S03]  /*55610*/  DFMA R2, R14, R2, R112 ;  /* 0x000000020e02722b */ /* 0x000fc60000000070 */
[----:B------:R-:W4:Y:S01]  /*55620*/  LDG.E.64 R14, desc[UR12][R6.64+0x350] ;  /* 0x0003500c060e7981 */ /* 0x000f22000c1e1b00 */
[----:B------:R-:W-:-:S03]  /*55630*/  DFMA R84, R40, R84, R104 ;  /* 0x000000542854722b */ /* 0x000fc60000000068 */
[----:B------:R-:W4:Y:S01]  /*55640*/  LDG.E.64 R104, desc[UR12][R6.64+0x280] ;  /* 0x0002800c06687981 */ /* 0x000f22000c1e1b00 */
[----:B------:R-:W-:-:S03]  /*55650*/  DFMA R70, R40, R70, R102 ;  /* 0x000000462846722b */ /* 0x000fc60000000066 */
[----:B------:R-:W4:Y:S04]  /*55660*/  LDG.E.64 R112, desc[UR12][R6.64+0x160] ;  /* 0x0001600c06707981 */ /* 0x000f28000c1e1b00 */
        /* <DEDUP_REMOVED lines=13> */
[C---:B------:R-:W-:Y:S02]  /*55740*/  DFMA R52, R40.reuse, R132, R52 ;  /* 0x000000842834722b */ /* 0x040fe40000000034 */
        /* <DEDUP_REMOVED lines=28> */
[----:B------:R-:W-:Y:S02]  /*55910*/  DFMA R88, R46, R108, R88 ;  /* 0x0000006c2e58722b */ /* 0x000fe40000000058 */
[----:B------:R-:W-:-:S08]  /*55920*/  DFMA R92, R42, R92, R136 ;  /* 0x0000005c2a5c722b */ /* 0x000fd00000000088 */
[----:B------:R-:W-:Y:S02]  /*55930*/  DFMA R92, R46, R120, R92 ;  /* 0x000000782e5c722b */ /* 0x000fe4000000005c */
[----:B------:R-:W-:-:S08]  /*55940*/  DFMA R58, R42, R58, R138 ;  /* 0x0000003a2a3a722b */ /* 0x000fd0000000008a */
[----:B------:R-:W-:-:S08]  /*55950*/  DFMA R58, R46, R118, R58 ;  /* 0x000000762e3a722b */ /* 0x000fd0000000003a */
[----:B------:R-:W-:Y:S02]  /*55960*/  DFMA R58, R38, R150, R58 ;  /* 0x00000096263a722b */ /* 0x000fe4000000003a */
[----:B--2---:R-:W-:Y:S02]  /*55970*/  DFMA R44, R12, R44, R52 ;  /* 0x0000002c0c2c722b */ /* 0x004fe40000000034 */
[----:B------:R-:W-:-:S06]  /*55980*/  DFMA R76, R42, R76, R152 ;  /* 0x0000004c2a4c722b */ /* 0x000fcc0000000098 */
[----:B------:R-:W-:Y:S02]  /*55990*/  DFMA R44, R42, R86, R44 ;  /* 0x000000562a2c722b */ /* 0x000fe4000000002c */
[----:B------:R-:W-:-:S06]  /*559a0*/  DFMA R76, R46, R82, R76 ;  /* 0x000000522e4c722b */ /* 0x000fcc000000004c */
[----:B------:R-:W-:Y:S02]  /*559b0*/  DFMA R44, R46, R94, R44 ;  /* 0x0000005e2e2c722b */ /* 0x000fe4000000002c */
[----:B---3--:R-:W-:-:S06]  /*559c0*/  DFMA R76, R38, R110, R76 ;  /* 0x0000006e264c722b */ /* 0x008fcc000000004c */
[----:B-----5:R-:W-:Y:S02]  /*559d0*/  DFMA R44, R38, R106, R44 ;  /* 0x0000006a262c722b */ /* 0x020fe4000000002c */
[----:B----4-:R-:W-:Y:S02]  /*559e0*/  DADD R14, R76, -R14 ;  /* 0x000000004c0e7229 */ /* 0x010fe4000000080e */
[----:B------:R-:W-:Y:S02]  /*559f0*/  DFMA R90, R46, R104, R90 ;  /* 0x000000682e5a722b */ /* 0x000fe4000000005a */
[----:B------:R-:W-:Y:S02]  /*55a00*/  DFMA R66, R42, R66, R134 ;  /* 0x000000422a42722b */ /* 0x000fe40000000086 */
[----:B------:R-:W-:Y:S02]  /*55a10*/  DFMA R88, R38, R102, R88 ;  /* 0x000000662658722b */ /* 0x000fe40000000058 */
[----:B------:R-:W-:-:S04]  /*55a20*/  DADD R44, R44, -R100 ;  /* 0x000000002c2c7229 */ /* 0x000fc80000000864 */
[----:B------:R-:W-:Y:S02]  /*55a30*/  DFMA R66, R46, R122, R66 ;  /* 0x0000007a2e42722b */ /* 0x000fe40000000042 */
[----:B------:R-:W-:Y:S02]  /*55a40*/  DSETP.GEU.AND P0, PT, |R14|, R98, PT ;  /* 0x000000620e00722a */ /* 0x000fe40003f0e200 */
[----:B------:R-:W-:Y:S02]  /*55a50*/  DFMA R90, R38, R96, R90 ;  /* 0x00000060265a722b */ /* 0x000fe4000000005a */
[----:B------:R-:W-:Y:S02]  /*55a60*/  DADD R78, R88, -R78 ;  /* 0x00000000584e7229 */ /* 0x000fe4000000084e */
[----:B------:R-:W-:Y:S02]  /*55a70*/  DSETP.LT.AND P0, PT, |R44|, R64, !P0 ;  /* 0x000000402c00722a */ /* 0x000fe40004701200 */
[----:B------:R-:W-:-:S02]  /*55a80*/  DFMA R54, R42, R54, R68 ;  /* 0x000000362a36722b */ /* 0x000fc40000000044 */
[----:B------:R-:W-:Y:S02]  /*55a90*/  DFMA R56, R38, R56, R92 ;  /* 0x000000382638722b */ /* 0x000fe4000000005c */
[----:B------:R-:W-:Y:S02]  /*55aa0*/  DADD R90, R90, -R124 ;  /* 0x000000005a5a7229 */ /* 0x000fe4000000087c */
[----:B------:R-:W-:Y:S02]  /*55ab0*/  DFMA R50, R46, R112, R50 ;  /* 0x000000702e32722b */ /* 0x000fe40000000032 */
[----:B------:R-:W-:Y:S02]  /*55ac0*/  DSETP.LT.AND P0, PT, |R78|, R126, P0 ;  /* 0x0000007e4e00722a */ /* 0x000fe40000701200 */
[----:B------:R-:W-:Y:S02]  /*55ad0*/  DFMA R66, R38, R128, R66 ;  /* 0x000000802642722b */ /* 0x000fe40000000042 */
[----:B------:R-:W-:-:S02]  /*55ae0*/  DFMA R48, R42, R48, R142 ;  /* 0x000000302a30722b */ /* 0x000fc4000000008e */
[----:B------:R-:W-:Y:S02]  /*55af0*/  DADD R40, R56, -R40 ;  /* 0x0000000038287229 */ /* 0x000fe40000000828 */
[----:B------:R-:W-:Y:S02]  /*55b00*/  DFMA R54, R46, R114, R54 ;  /* 0x000000722e36722b */ /* 0x000fe40000000036 */
[----:B------:R-:W-:Y:S02]  /*55b10*/  DSETP.LT.AND P0, PT, |R90|, R84, P0 ;  /* 0x000000545a00722a */ /* 0x000fe40000701200 */
[----:B------:R-:W-:Y:S02]  /*55b20*/  DFMA R50, R38, R70, R50 ;  /* 0x000000462632722b */ /* 0x000fe40000000032 */
[----:B------:R-:W-:Y:S02]  /*55b30*/  DADD R66, R66, -R130 ;  /* 0x0000000042427229 */ /* 0x000fe40000000882 */
[----:B------:R-:W-:-:S02]  /*55b40*/  DFMA R48, R46, R116, R48 ;  /* 0x000000742e30722b */ /* 0x000fc40000000030 */
        /* <DEDUP_REMOVED lines=8> */
[----:B------:R-:W-:Y:S02]  /*55bd0*/  DSETP.LT.AND P0, PT, |R54|, R80, P0 ;  /* 0x000000503600722a */ /* 0x000fe40000701200 */
[----:B------:R-:W-:-:S04]  /*55be0*/  DADD R6, R58, -R6 ;  /* 0x000000003a067229 */ /* 0x000fc80000000806 */
[----:B------:R-:W-:-:S06]  /*55bf0*/  DSETP.LT.AND P0, PT, |R4|, R154, P0 ;  /* 0x0000009a0400722a */ /* 0x000fcc0000701200 */
[----:B------:R-:W-:-:S06]  /*55c00*/  DSETP.LT.AND P0, PT, |R6|, R156, P0 ;  /* 0x0000009c0600722a */ /* 0x000fcc0000701200 */
[----:B------:R-:W-:-:S08]  /*55c10*/  SEL R12, RZ, 0x1, !P0 ;  /* 0x00000001ff0c7807 */ /* 0x000fd00004000000 */
.L_x_948:
[----:B------:R-:W-:Y:S05]  /*55c20*/  BSYNC.RECONVERGENT B1 ;  /* 0x0000000000017941 */ /* 0x000fea0003800200 */
.L_x_947:
        /* <DEDUP_REMOVED lines=37> */
.L_x_982:
[----:B------:R-:W-:Y:S01]  /*55e80*/  MOV R6, R30 ;  /* 0x0000001e00067202 */ /* 0x000fe20000000f00 */
[----:B------:R-:W-:Y:S01]  /*55e90*/  IMAD.MOV.U32 R5, RZ, RZ, R31 ;  /* 0x000000ffff057224 */ /* 0x000fe200078e001f */
[----:B------:R-:W-:Y:S01]  /*55ea0*/  MOV R4, R14 ;  /* 0x0000000e00047202 */ /* 0x000fe20000000f00 */
[----:B------:R-:W-:Y:S01]  /*55eb0*/  IMAD.MOV.U32 R3, RZ, RZ, R15 ;  /* 0x000000ffff037224 */ /* 0x000fe200078e000f */
[----:B------:R-:W-:-:S07]  /*55ec0*/  MOV R2, 0x55ee0 ;  /* 0x00055ee000027802 */ /* 0x000fce0000000f00 */
[----:B---34-:R-:W-:Y:S05]  /*55ed0*/  CALL.REL.NOINC `($__internal_0_$__cuda_sm20_div_s64) ;  /* 0x0000032400b07944 */ /* 0x018fea0003c00000 */
[----:B------:R-:W-:-:S04]  /*55ee0*/  IADD3 R13, P0, PT, RZ, -R4, RZ ;  /* 0x80000004ff0d7210 */ /* 0x000fc80007f1e0ff */
        /* <DEDUP_REMOVED lines=8> */
.L_x_983:
[----:B------:R-:W-:Y:S05]  /*55f70*/  BSYNC.RECONVERGENT B2 ;  /* 0x0000000000027941 */ /* 0x000fea0003800200 */
.L_x_981:
        /* <DEDUP_REMOVED lines=36> */
.L_x_985:
        /* <DEDUP_REMOVED lines=14> */
[----:B------:R-:W-:Y:S01]  /*562a0*/  IMAD R13, R41, R13, R2 ;  /* 0x0000000d290d7224 */ /* 0x000fe200078e0202 */
[----:B------:R-:W-:-:S03]  /*562b0*/  MOV R2, R6 ;  /* 0x0000000600027202 */ /* 0x000fc60000000f00 */
[----:B------:R-:W-:-:S07]  /*562c0*/  IMAD.IADD R13, R7, 0x1, R13 ;  /* 0x00000001070d7824 */ /* 0x000fce00078e020d */
.L_x_986:
[----:B------:R-:W-:Y:S05]  /*562d0*/  BSYNC.RECONVERGENT B2 ;  /* 0x0000000000027941 */ /* 0x000fea0003800200 */
.L_x_984:
        /* <DEDUP_REMOVED lines=36> */
.L_x_988:
        /* <DEDUP_REMOVED lines=8> */
[----:B------:R-:W-:Y:S01]  /*565a0*/  MOV R7, R15 ;  /* 0x0000000f00077202 */ /* 0x000fe20000000f00 */
[----:B------:R-:W-:Y:S01]  /*565b0*/  IMAD.MOV.U32 R14, RZ, RZ, R4 ;  /* 0x000000ffff0e7224 */ /* 0x000fe200078e0004 */
[-C--:B------:R-:W-:Y:S02]  /*565c0*/  IADD3.X R5, PT, PT, RZ, ~R3.reuse, RZ, P0, !PT ;  /* 0x80000003ff057210 */ /* 0x080fe400007fe4ff */
[----:B------:R-:W-:Y:S01]  /*565d0*/  MOV R15, R3 ;  /* 0x00000003000f7202 */ /* 0x000fe20000000f00 */
[----:B------:R-:W-:-:S04]  /*565e0*/  IMAD.WIDE.U32 R6, R40, R13, R6 ;  /* 0x0000000d28067225 */ /* 0x000fc800078e0006 */
[----:B------:R-:W-:-:S04]  /*565f0*/  IMAD R2, R5, R40, RZ ;  /* 0x0000002805027224 */ /* 0x000fc800078e02ff */
[----:B------:R-:W-:Y:S02]  /*56600*/  IMAD R13, R41, R13, R2 ;  /* 0x0000000d290d7224 */ /* 0x000fe400078e0202 */
[----:B------:R-:W-:-:S03]  /*56610*/  IMAD.MOV.U32 R2, RZ, RZ, R6 ;  /* 0x000000ffff027224 */ /* 0x000fc600078e0006 */
[----:B------:R-:W-:-:S07]  /*56620*/  IADD3 R13, PT, PT, R7, R13, RZ ;  /* 0x0000000d070d7210 */ /* 0x000fce0007ffe0ff */
.L_x_989:
[----:B------:R-:W-:Y:S05]  /*56630*/  BSYNC.RECONVERGENT B2 ;  /* 0x0000000000027941 */ /* 0x000fea0003800200 */
.L_x_987:
        /* <DEDUP_REMOVED lines=36> */
.L_x_991:
        /* <DEDUP_REMOVED lines=17> */
.L_x_992:
[----:B------:R-:W-:Y:S05]  /*56990*/  BSYNC.RECONVERGENT B2 ;  /* 0x0000000000027941 */ /* 0x000fea0003800200 */
.L_x_990:
        /* <DEDUP_REMOVED lines=36> */
.L_x_994:
        /* <DEDUP_REMOVED lines=17> */
.L_x_995:
[----:B------:R-:W-:Y:S05]  /*56cf0*/  BSYNC.RECONVERGENT B2 ;  /* 0x0000000000027941 */ /* 0x000fea0003800200 */
.L_x_993:
        /* <DEDUP_REMOVED lines=36> */
.L_x_997:
        /* <DEDUP_REMOVED lines=17> */
.L_x_998:
[----:B------:R-:W-:Y:S05]  /*57050*/  BSYNC.RECONVERGENT B2 ;  /* 0x0000000000027941 */ /* 0x000fea0003800200 */
.L_x_996:
        /* <DEDUP_REMOVED lines=36> */
.L_x_1000:
        /* <DEDUP_REMOVED lines=17> */
.L_x_1001:
[----:B------:R-:W-:Y:S05]  /*573b0*/  BSYNC.RECONVERGENT B2 ;  /* 0x0000000000027941 */ /* 0x000fea0003800200 */
.L_x_999:
        /* <DEDUP_REMOVED lines=36> */
.L_x_1003:
        /* <DEDUP_REMOVED lines=17> */
.L_x_1004:
[----:B------:R-:W-:Y:S05]  /*57710*/  BSYNC.RECONVERGENT B2 ;  /* 0x0000000000027941 */ /* 0x000fea0003800200 */
.L_x_1002:
        /* <DEDUP_REMOVED lines=36> */
.L_x_1006:
        /* <DEDUP_REMOVED lines=16> */
.L_x_1007:
[----:B------:R-:W-:Y:S05]  /*57a60*/  BSYNC.RECONVERGENT B2 ;  /* 0x0000000000027941 */ /* 0x000fea0003800200 */
.L_x_1005:
        /* <DEDUP_REMOVED lines=31> */
.L_x_1009:
[----:B------:R-:W-:Y:S01]  /*57c60*/  MOV R3, R5 ;  /* 0x0000000500037202 */ /* 0x000fe20000000f00 */
[----:B------:R-:W-:Y:S01]  /*57c70*/  IMAD.MOV.U32 R6, RZ, RZ, R56 ;  /* 0x000000ffff067224 */ /* 0x000fe200078e0038 */
[----:B------:R-:W-:Y:S02]  /*57c80*/  MOV R5, R57 ;  /* 0x0000003900057202 */ /* 0x000fe40000000f00 */
[----:B------:R-:W-:-:S07]  /*57c90*/  MOV R2, 0x57cb0 ;  /* 0x00057cb000027802 */ /* 0x000fce0000000f00 */
[----:B---34-:R-:W-:Y:S05]  /*57ca0*/  CALL.REL.NOINC `($__internal_1_$__cuda_sm20_rem_s64) ;  /* 0x0000030c008c7944 */ /* 0x018fea0003c00000 */
[----:B------:R-:W-:Y:S01]  /*57cb0*/  IMAD.MOV.U32 R54, RZ, RZ, R4 ;  /* 0x000000ffff367224 */ /* 0x000fe200078e0004 */
[----:B------:R-:W-:-:S07]  /*57cc0*/  MOV R55, R3 ;  /* 0x0000000300377202 */ /* 0x000fce0000000f00 */
.L_x_1010:
[----:B------:R-:W-:Y:S05]  /*57cd0*/  BSYNC.RECONVERGENT B2 ;  /* 0x0000000000027941 */ /* 0x000fea0003800200 */
.L_x_1008:
        /* <DEDUP_REMOVED lines=60> */
[C---:B---3--:R-:W-:Y:S02]  /*580a0*/  DFMA R76, R68.reuse, R76, RZ ;  /* 0x0000004c444c722b */ /* 0x048fe400000000ff */
[----:B----4-:R-:W-:-:S04]  /*580b0*/  DFMA R6, R68, R6, RZ ;  /* 0x000000064406722b */ /* 0x010fc800000000ff */
[C---:B------:R-:W-:Y:S02]  /*580c0*/  DFMA R134, R52.reuse, R134, R2 ;  /* 0x000000863486722b */ /* 0x040fe40000000002 */
[----:B------:R-:W3:Y:S01]  /*580d0*/  LDG.E.64 R2, desc[UR12][R4.64+0x260] ;  /* 0x0002600c04027981 */ /* 0x000ee2000c1e1b00 */
[----:B------:R-:W-:-:S03]  /*580e0*/  DFMA R130, R52, R130, R76 ;  /* 0x000000823482722b */ /* 0x000fc6000000004c */
[----:B------:R-:W4:Y:S01]  /*580f0*/  LDG.E.64 R76, desc[UR12][R4.64+0x2c0] ;  /* 0x0002c00c044c7981 */ /* 0x000f22000c1e1b00 */
[C---:B------:R-:W-:Y:S02]  /*58100*/  DFMA R70, R68.reuse, R70, RZ ;  /* 0x000000464446722b */ /* 0x040fe400000000ff */
[----:B------:R-:W-:Y:S02]  /*58110*/  DFMA R66, R68, R66, RZ ;  /* 0x000000424442722b */ /* 0x000fe400000000ff */
[----:B------:R-:W-:Y:S01]  /*58120*/  DFMA R142, R52, R142, R6 ;  /* 0x0000008e348e722b */ /* 0x000fe20000000006 */
[----:B------:R-:W5:Y:S01]  /*58130*/  LDG.E.64 R6, desc[UR12][R4.64+0x380] ;  /* 0x0003800c04067981 */ /* 0x000f62000c1e1b00 */
[C---:B------:R-:W-:Y:S02]  /*58140*/  DFMA R64, R68.reuse, R64, RZ ;  /* 0x000000404440722b */ /* 0x040fe400000000ff */
[----:B------:R-:W-:Y:S02]  /*58150*/  DFMA R60, R68, R60, RZ ;  /* 0x0000003c443c722b */ /* 0x000fe400000000ff */
[----:B------:R-:W-:Y:S01]  /*58160*/  DFMA R138, R52, R138, R70 ;  /* 0x0000008a348a722b */ /* 0x000fe20000000046 */
[----:B------:R-:W5:Y:S01]  /*58170*/  LDG.E.64 R70, desc[UR12][R4.64+0x88] ;  /* 0x0000880c04467981 */ /* 0x000f62000c1e1b00 */
[----:B------:R-:W-:-:S02]  /*58180*/  DFMA R58, R68, R58, RZ ;  /* 0x0000003a443a722b */ /* 0x000fc400000000ff */
        /* <DEDUP_REMOVED lines=67> */
[C---:B--2---:R-:W-:Y:S01]  /*585c0*/  DFMA R98, R14.reuse, R54, R100 ;  /* 0x000000360e62722b */ /* 0x044fe20000000064 */
[----:B------:R-:W0:Y:S02]  /*585d0*/  LDC.64 R54, c[0x0][0x3a8] ;  /* 0x0000ea00ff367b82 */ /* 0x000e240000000a00 */
[----:B------:R-:W2:Y:S01]  /*585e0*/  LDG.E.64 R100, desc[UR12][R4.64+0x340] ;  /* 0x0003400c04647981 */ /* 0x000ea2000c1e1b00 */
[----:B------:R-:W-:-:S03]  /*585f0*/  DFMA R72, R14, R72, R94 ;  /* 0x000000480e48722b */ /* 0x000fc6000000005e */
[----:B------:R-:W2:Y:S01]  /*58600*/  LDG.E.64 R94, desc[UR12][R4.64+0x2e0] ;  /* 0x0002e00c045e7981 */ /* 0x000ea2000c1e1b00 */
[----:B---3--:R-:W-:-:S03]  /*58610*/  DFMA R2, R14, R2, R110 ;  /* 0x000000020e02722b */ /* 0x008fc6000000006e */
[----:B------:R-:W3:Y:S01]  /*58620*/  LDG.E.64 R110, desc[UR12][R4.64+0x3a0] ;  /* 0x0003a00c046e7981 */ /* 0x000ee2000c1e1b00 */
[----:B----4-:R-:W-:-:S03]  /*58630*/  DFMA R76, R14, R76, R96 ;  /* 0x0000004c0e4c722b */ /* 0x010fc60000000060 */
[----:B------:R-:W4:Y:S04]  /*58640*/  LDG.E.64 R96, desc[UR12][R4.64+0x348] ;  /* 0x0003480c04607981 */ /* 0x000f28000c1e1b00 */
[----:B0-----:R-:W4:Y:S01]  /*58650*/  LDG.E.64 R136, desc[UR12][R54.64+0x18] ;  /* 0x0000180c36887981 */ /* 0x001f22000c1e1b00 */
[----:B-----5:R-:W-:-:S03]  /*58660*/  DFMA R6, R14, R6, R92 ;  /* 0x000000060e06722b */ /* 0x020fc6000000005c */
        /* <DEDUP_REMOVED lines=40> */
[----:B------:R-:W5:Y:S04]  /*588f0*/  LDG.E.64 R40, desc[UR12][R4.64+0xb0] ;  /* 0x0000b00c04287981 */ /* 0x000f68000c1e1b00 */
[----:B------:R-:W5:Y:S04]  /*58900*/  LDG.E.64 R6, desc[UR12][R54.64+0x10] ;  /* 0x0000100c36067981 */ /* 0x000f68000c1e1b00 */
[----:B------:R-:W5:Y:S04]  /*58910*/  LDG.E.64 R4, desc[UR12][R54.64+0x8] ;  /* 0x0000080c36047981 */ /* 0x000f68000c1e1b00 */
[----:B------:R-:W5:Y:S01]  /*58920*/  LDG.E.64 R54, desc[UR12][R54.64] ;  /* 0x0000000c36367981 */ /* 0x000f62000c1e1b00 */
[----:B------:R-:W-:-:S02]  /*58930*/  DFMA R56, R44, R56, R154 ;  /* 0x000000382c38722b */ /* 0x000fc4000000009a */
[C---:B------:R-:W-:Y:S02]  /*58940*/  DFMA R102, R44.reuse, R102, R156 ;  /* 0x000000662c66722b */ /* 0x040fe4000000009c */
[C---:B------:R-:W-:Y:S02]  /*58950*/  DFMA R104, R44.reuse, R104, R152 ;  /* 0x000000682c68722b */ /* 0x040fe40000000098 */
[C---:B------:R-:W-:Y:S02]  /*58960*/  DFMA R106, R44.reuse, R106, R150 ;  /* 0x0000006a2c6a722b */ /* 0x040fe40000000096 */
[----:B------:R-:W-:-:S06]  /*58970*/  DFMA R108, R44, R108, R148 ;  /* 0x0000006c2c6c722b */ /* 0x000fcc0000000094 */
[----:B------:R-:W-:Y:S02]  /*58980*/  DFMA R90, R48, R90, R106 ;  /* 0x0000005a305a722b */ /* 0x000fe4000000006a */
[----:B------:R-:W-:Y:S02]  /*58990*/  DFMA R78, R44, R78, R146 ;  /* 0x0000004e2c4e722b */ /* 0x000fe40000000092 */
        /* <DEDUP_REMOVED lines=8> */
[----:B------:R-:W-:-:S06]  /*58a20*/  DFMA R46, R48, R116, R46 ;  /* 0x00000074302e722b */ /* 0x000fcc000000002e */
[----:B------:R-:W-:-:S08]  /*58a30*/  DFMA R50, R48, R118, R50 ;  /* 0x000000763032722b */ /* 0x000fd00000000032 */
[----:B------:R-:W-:Y:S02]  /*58a40*/  DFMA R50, R38, R140, R50 ;  /* 0x0000008c2632722b */ /* 0x000fe40000000032 */
[C---:B--2---:R-:W-:Y:S02]  /*58a50*/  DFMA R56, R48.reuse, R100, R56 ;  /* 0x000000643038722b */ /* 0x044fe40000000038 */
[C---:B------:R-:W-:Y:S02]  /*58a60*/  DFMA R94, R48.reuse, R94, R104 ;  /* 0x0000005e305e722b */ /* 0x040fe40000000068 */
[----:B---3--:R-:W-:-:S04]  /*58a70*/  DFMA R102, R48, R110, R102 ;  /* 0x0000006e3066722b */ /* 0x008fc80000000066 */
[----:B----4-:R-:W-:-:S04]  /*58a80*/  DFMA R56, R38, R96, R56 ;  /* 0x000000602638722b */ /* 0x010fc80000000038 */
[----:B-----5:R-:W-:-:S04]  /*58a90*/  DFMA R92, R38, R92, R102 ;  /* 0x0000005c265c722b */ /* 0x020fc80000000066 */
[----:B------:R-:W-:Y:S02]  /*58aa0*/  DADD R14, R56, -R14 ;  /* 0x00000000380e7229 */ /* 0x000fe4000000080e */
[----:B------:R-:W-:Y:S02]  /*58ab0*/  DFMA R88, R38, R88, R94 ;  /* 0x000000582658722b */ /* 0x000fe4000000005e */
[----:B------:R-:W-:-:S04]  /*58ac0*/  DADD R86, R92, -R86 ;  /* 0x000000005c567229 */ /* 0x000fc80000000856 */
[----:B------:R-:W-:Y:S02]  /*58ad0*/  DSETP.GEU.AND P0, PT, |R14|, R84, PT ;  /* 0x000000540e00722a */ /* 0x000fe40003f0e200 */
[----:B------:R-:W-:Y:S02]  /*58ae0*/  DFMA R82, R38, R82, R90 ;  /* 0x000000522652722b */ /* 0x000fe4000000005a */
[----:B------:R-:W-:Y:S02]  /*58af0*/  DADD R88, R88, -R98 ;  /* 0x0000000058587229 */ /* 0x000fe40000000862 */
[----:B------:R-:W-:Y:S02]  /*58b00*/  DSETP.LT.AND P0, PT, |R86|, R58, !P0 ;  /* 0x0000003a5600722a */ /* 0x000fe40004701200 */
[----:B------:R-:W-:Y:S02]  /*58b10*/  DFMA R76, R38, R76, R108 ;  /* 0x0000004c264c722b */ /* 0x000fe4000000006c */
[----:B------:R-:W-:-:S02]  /*58b20*/  DADD R82, R82, -R124 ;  /* 0x0000000052527229 */ /* 0x000fc4000000087c */
[----:B------:R-:W-:-:S04]  /*58b30*/  DSETP.LT.AND P0, PT, |R88|, R42, P0 ;  /* 0x0000002a5800722a */ /* 0x000fc80000701200 */
[----:B------:R-:W-:Y:S02]  /*58b40*/  DADD R76, R76, -R128 ;  /* 0x000000004c4c7229 */ /* 0x000fe40000000880 */
[----:B------:R-:W-:Y:S02]  /*58b50*/  DFMA R78, R38, R126, R78 ;  /* 0x0000007e264e722b */ /* 0x000fe4000000004e */
[----:B------:R-:W-:Y:S02]  /*58b60*/  DSETP.LT.AND P0, PT, |R82|, R70, P0 ;  /* 0x000000465200722a */ /* 0x000fe40000701200 */
[----:B------:R-:W-:-:S04]  /*58b70*/  DFMA R52, R38, R130, R52 ;  /* 0x000000822634722b */ /* 0x000fc80000000034 */
[----:B------:R-:W-:Y:S02]  /*58b80*/  DADD R78, R78, -R132 ;  /* 0x000000004e4e7229 */ /* 0x000fe40000000884 */
[----:B------:R-:W-:Y:S02]  /*58b90*/  DSETP.LT.AND P0, PT, |R76|, R68, P0 ;  /* 0x000000444c00722a */ /* 0x000fe40000701200 */
[----:B------:R-:W-:Y:S02]  /*58ba0*/  DFMA R60, R38, R60, R66 ;  /* 0x0000003c263c722b */ /* 0x000fe40000000042 */
[----:B------:R-:W-:Y:S02]  /*58bb0*/  DADD R2, R52, -R2 ;  /* 0x0000000034027229 */ /* 0x000fe40000000802 */
[----:B------:R-:W-:Y:S02]  /*58bc0*/  DSETP.LT.AND P0, PT, |R78|, R62, P0 ;  /* 0x0000003e4e00722a */ /* 0x000fe40000701200 */
[----:B------:R-:W-:-:S04]  /*58bd0*/  DFMA R46, R38, R72, R46 ;  /* 0x00000048262e722b */ /* 0x000fc8000000002e */
[----:B------:R-:W-:Y:S02]  /*58be0*/  DSETP.LT.AND P0, PT, |R2|, R136, P0 ;  /* 0x000000880200722a */ /* 0x000fe40000701200 */
[----:B------:R-:W-:Y:S02]  /*58bf0*/  DADD R60, R60, -R138 ;  /* 0x000000003c3c7229 */ /* 0x000fe4000000088a */
[----:B------:R-:W-:-:S06]  /*58c00*/  DADD R40, R46, -R40 ;  /* 0x000000002e287229 */ /* 0x000fcc0000000828 */
[----:B------:R-:W-:Y:S02]  /*58c10*/  DSETP.LT.AND P0, PT, |R60|, R6, P0 ;  /* 0x000000063c00722a */ /* 0x000fe40000701200 */
[----:B------:R-:W-:-:S04]  /*58c20*/  DADD R50, R50, -R142 ;  /* 0x0000000032327229 */ /* 0x000fc8000000088e */
[----:B------:R-:W-:-:S06]  /*58c30*/  DSETP.LT.AND P0, PT, |R40|, R4, P0 ;  /* 0x000000042800722a */ /* 0x000fcc0000701200 */
[----:B------:R-:W-:-:S06]  /*58c40*/  DSETP.LT.AND P0, PT, |R50|, R54, P0 ;  /* 0x000000363200722a */ /* 0x000fcc0000701200 */
[----:B------:R-:W-:-:S08]  /*58c50*/  SEL R13, RZ, 0x1, !P0 ;  /* 0x00000001ff0d7807 */ /* 0x000fd00004000000 */
.L_x_980:
[----:B------:R-:W-:Y:S05]  /*58c60*/  BSYNC.RECONVERGENT B1 ;  /* 0x0000000000017941 */ /* 0x000fea0003800200 */
.L_x_979:
        /* <DEDUP_REMOVED lines=37> */
.L_x_1014:
        /* <DEDUP_REMOVED lines=15> */
.L_x_1015:
[----:B------:R-:W-:Y:S05]  /*58fb0*/  BSYNC.RECONVERGENT B2 ;  /* 0x0000000000027941 */ /* 0x000fea0003800200 */
.L_x_1013:
        /* <DEDUP_REMOVED lines=36> */
.L_x_1017:
        /* <DEDUP_REMOVED lines=17> */
.L_x_1018:
[----:B------:R-:W-:Y:S05]  /*59310*/  BSYNC.RECONVERGENT B2 ;  /* 0x0000000000027941 */ /* 0x000fea0003800200 */
.L_x_1016:
        /* <DEDUP_REMOVED lines=36> */
.L_x_1020:
        /* <DEDUP_REMOVED lines=17> */
.L_x_1021:
[----:B------:R-:W-:Y:S05]  /*59670*/  BSYNC.RECONVERGENT B2 ;  /* 0x0000000000027941 */ /* 0x000fea0003800200 */
.L_x_1019:
        /* <DEDUP_REMOVED lines=36> */
.L_x_1023:
        /* <DEDUP_REMOVED lines=17> */
.L_x_1024:
[----:B------:R-:W-:Y:S05]  /*599d0*/  BSYNC.RECONVERGENT B2 ;  /* 0x0000000000027941 */ /* 0x000fea0003800200 */
.L_x_1022:
        /* <DEDUP_REMOVED lines=36> */
.L_x_1026:
        /* <DEDUP_REMOVED lines=17> */
.L_x_1027:
[----:B------:R-:W-:Y:S05]  /*59d30*/  BSYNC.RECONVERGENT B2 ;  /* 0x0000000000027941 */ /* 0x000fea0003800200 */
.L_x_1025:
        /* <DEDUP_REMOVED lines=36> */
.L_x_1029:
        /* <DEDUP_REMOVED lines=17> */
.L_x_1030:
[----:B------:R-:W-:Y:S05]  /*5a090*/  BSYNC.RECONVERGENT B2 ;  /* 0x0000000000027941 */ /* 0x000fea0003800200 */
.L_x_1028:
        /* <DEDUP_REMOVED lines=36> */
.L_x_1032:
        /* <DEDUP_REMOVED lines=17> */
.L_x_1033:
[----:B------:R-:W-:Y:S05]  /*5a3f0*/  BSYNC.RECONVERGENT B2 ;  /* 0x0000000000027941 */ /* 0x000fea0003800200 */
.L_x_1031:
        /* <DEDUP_REMOVED lines=36> */
.L_x_1035:
        /* <DEDUP_REMOVED lines=17> */
.L_x_1036:
[----:B------:R-:W-:Y:S05]  /*5a750*/  BSYNC.RECONVERGENT B2 ;  /* 0x0000000000027941 */ /* 0x000fea0003800200 */
.L_x_1034:
        /* <DEDUP_REMOVED lines=36> */
.L_x_1038:
        /* <DEDUP_REMOVED lines=16> */
.L_x_1039:
[----:B------:R-:W-:Y:S05]  /*5aaa0*/  BSYNC.RECONVERGENT B2 ;  /* 0x0000000000027941 */ /* 0x000fea0003800200 */
.L_x_1037:
        /* <DEDUP_REMOVED lines=31> */
.L_x_1041:
[----:B------:R-:W-:Y:S01]  /*5aca0*/  MOV R3, R5 ;  /* 0x0000000500037202 */ /* 0x000fe20000000f00 */
[----:B------:R-:W-:Y:S01]  /*5acb0*/  IMAD.MOV.U32 R6, RZ, RZ, R54 ;  /* 0x000000ffff067224 */ /* 0x000fe200078e0036 */
[----:B------:R-:W-:Y:S02]  /*5acc0*/  MOV R5, R55 ;  /* 0x0000003700057202 */ /* 0x000fe40000000f00 */
[----:B------:R-:W-:-:S07]  /*5acd0*/  MOV R2, 0x5acf0 ;  /* 0x0005acf000027802 */ /* 0x000fce0000000f00 */
[----:B---34-:R-:W-:Y:S05]  /*5ace0*/  CALL.REL.NOINC `($__internal_1_$__cuda_sm20_rem_s64) ;  /* 0x000002dc007c7944 */ /* 0x018fea0003c00000 */
[----:B------:R-:W-:-:S07]  /*5acf0*/  IMAD.MOV.U32 R5, RZ, RZ, R3 ;  /* 0x000000ffff057224 */ /* 0x000fce00078e0003 */
.L_x_1042:
[----:B------:R-:W-:Y:S05]  /*5ad00*/  BSYNC.RECONVERGENT B2 ;  /* 0x0000000000027941 */ /* 0x000fea0003800200 */
.L_x_1040:
        /* <DEDUP_REMOVED lines=60> */
[C---:B----4-:R-:W-:Y:S01]  /*5b0d0*/  DFMA R92, R106.reuse, R90, RZ ;  /* 0x0000005a6a5c722b */ /* 0x050fe200000000ff */
[----:B------:R-:W3:Y:S01]  /*5b0e0*/  LDG.E.64 R90, desc[UR12][R2.64+0x260] ;  /* 0x0002600c025a7981 */ /* 0x000ee2000c1e1b00 */
[----:B------:R-:W-:-:S02]  /*5b0f0*/  DFMA R100, R106, R100, RZ ;  /* 0x000000646a64722b */ /* 0x000fc400000000ff */
[----:B------:R-:W-:Y:S02]  /*5b100*/  DFMA R134, R120, R134, R94 ;  /* 0x000000867886722b */ /* 0x000fe4000000005e */
[----:B------:R-:W4:Y:S01]  /*5b110*/  LDG.E.64 R94, desc[UR12][R2.64+0x320] ;  /* 0x0003200c025e7981 */ /* 0x000f22000c1e1b00 */
[C---:B------:R-:W-:Y:S02]  /*5b120*/  DFMA R102, R106.reuse, R102, RZ ;  /* 0x000000666a66722b */ /* 0x040fe400000000ff */
        /* <DEDUP_REMOVED lines=48> */
[C---:B------:R-:W-:Y:S01]  /*5b430*/  DFMA R66, R50.reuse, R66, R144 ;  /* 0x000000423242722b */ /* 0x040fe20000000090 */
[----:B------:R-:W0:Y:S01]  /*5b440*/  LDC.64 R144, c[0x0][0x3a8] ;  /* 0x0000ea00ff907b82 */ /* 0x000e220000000a00 */
        /* <DEDUP_REMOVED lines=16> */
[----:B0-----:R-:W5:Y:S01]  /*5b550*/  LDG.E.64 R140, desc[UR12][R144.64+0x8] ;  /* 0x0000080c908c7981 */ /* 0x001f62000c1e1b00 */
[----:B--2---:R-:W-:-:S03]  /*5b560*/  DFMA R4, R48, R4, R98 ;  /* 0x000000043004722b */ /* 0x004fc60000000062 */
[----:B------:R-:W2:Y:S01]  /*5b570*/  LDG.E.64 R98, desc[UR12][R2.64+0x40] ;  /* 0x0000400c02627981 */ /* 0x000ea2000c1e1b00 */
[----:B------:R-:W-:-:S03]  /*5b580*/  DFMA R6, R48, R6, R108 ;  /* 0x000000063006722b */ /* 0x000fc6000000006c */
[----:B------:R-:W2:Y:S01]  /*5b590*/  LDG.E.64 R108, desc[UR12][R2.64+0x220] ;  /* 0x0002200c026c7981 */ /* 0x000ea2000c1e1b00 */
[----:B------:R-:W-:-:S03]  /*5b5a0*/  DFMA R4, R50, R68, R4 ;  /* 0x000000443204722b */ /* 0x000fc60000000004 */
[----:B------:R-:W2:Y:S01]  /*5b5b0*/  LDG.E.64 R48, desc[UR12][R2.64+0x158] ;  /* 0x0001580c02307981 */ /* 0x000ea2000c1e1b00 */
[----:B------:R-:W-:-:S03]  /*5b5c0*/  DFMA R70, R50, R70, R6 ;  /* 0x000000463246722b */ /* 0x000fc60000000006 */
[----:B------:R-:W2:Y:S01]  /*5b5d0*/  LDG.E.64 R50, desc[UR12][R2.64+0x338] ;  /* 0x0003380c02327981 */ /* 0x000ea2000c1e1b00 */
[----:B----4-:R-:W-:-:S03]  /*5b5e0*/  DFMA R74, R40, R94, R74 ;  /* 0x0000005e284a722b */ /* 0x010fc6000000004a */
[----:B------:R-:W4:Y:S04]  /*5b5f0*/  LDG.E.64 R68, desc[UR12][R2.64+0x160] ;  /* 0x0001600c02447981 */ /* 0x000f28000c1e1b00 */
[----:B------:R-:W4:Y:S01]  /*5b600*/  LDG.E.64 R94, desc[UR12][R2.64+0x348] ;  /* 0x0003480c025e7981 */ /* 0x000f22000c1e1b00 */
[C---:B------:R-:W-:Y:S02]  /*5b610*/  DFMA R88, R40.reuse, R88, R4 ;  /* 0x000000582858722b */ /* 0x040fe40000000004 */
[C---:B---3--:R-:W-:Y:S01]  /*5b620*/  DFMA R90, R40.reuse, R90, R70 ;  /* 0x0000005a285a722b */ /* 0x048fe20000000046 */
[----:B------:R-:W3:Y:S01]  /*5b630*/  LDG.E.64 R4, desc[UR12][R2.64+0x98] ;  /* 0x0000980c02047981 */ /* 0x000ee2000c1e1b00 */
[----:B-----5:R-:W-:-:S03]  /*5b640*/  DFMA R76, R40, R96, R76 ;  /* 0x00000060284c722b */ /* 0x020fc6000000004c */
[----:B------:R-:W5:Y:S01]  /*5b650*/  LDG.E.64 R70, desc[UR12][R2.64+0x100] ;  /* 0x0001000c02467981 */ /* 0x000f62000c1e1b00 */
[----:B------:R-:W-:-:S03]  /*5b660*/  DFMA R92, R40, R92, R72 ;  /* 0x0000005c285c722b */ /* 0x000fc60000000048 */
[----:B------:R-:W3:Y:S04]  /*5b670*/  LDG.E.64 R96, desc[UR12][R2.64+0x2e0] ;  /* 0x0002e00c02607981 */ /* 0x000ee8000c1e1b00 */
[----:B------:R-:W5:Y:S01]  /*5b680*/  LDG.E.64 R40, desc[UR12][R2.64+0x3a8] ;  /* 0x0003a80c02287981 */ /* 0x000f62000c1e1b00 */
[----:B------:R-:W-:-:S03]  /*5b690*/  DFMA R78, R14, R100, R78 ;  /* 0x000000640e4e722b */ /* 0x000fc6000000004e */
[----:B------:R-:W5:Y:S04]  /*5b6a0*/  LDG.E.64 R6, desc[UR12][R2.64+0x38] ;  /* 0x0000380c02067981 */ /* 0x000f68000c1e1b00 */
        /* <DEDUP_REMOVED lines=43> */
[----:B------:R-:W-:-:S02]  /*5b960*/  DFMA R60, R44, R60, R156 ;  /* 0x0000003c2c3c722b */ /* 0x000fc4000000009c */
[----:B------:R-:W-:-:S06]  /*5b970*/  DFMA R62, R44, R62, R152 ;  /* 0x0000003e2c3e722b */ /* 0x000fcc0000000098 */
[----:B------:R-:W-:Y:S02]  /*5b980*/  DFMA R60, R46, R66, R60 ;  /* 0x000000422e3c722b */ /* 0x000fe4000000003c */
[C---:B------:R-:W-:Y:S02]  /*5b990*/  DFMA R64, R44.reuse, R64, R150 ;  /* 0x000000402c40722b */ /* 0x040fe40000000096 */
[C---:B------:R-:W-:Y:S02]  /*5b9a0*/  DFMA R56, R44.reuse, R56, R148 ;  /* 0x000000382c38722b */ /* 0x040fe40000000094 */
[C---:B------:R-:W-:Y:S02]  /*5b9b0*/  DFMA R54, R44.reuse, R54, R146 ;  /* 0x000000362c36722b */ /* 0x040fe40000000092 */
[----:B------:R-:W-:-:S06]  /*5b9c0*/  DFMA R52, R44, R52, R82 ;  /* 0x000000342c34722b */ /* 0x000fcc0000000052 */
[----:B------:R-:W-:Y:S02]  /*5b9d0*/  DFMA R54, R46, R112, R54 ;  /* 0x000000702e36722b */ /* 0x000fe40000000036 */
[----:B--2---:R-:W-:-:S08]  /*5b9e0*/  DFMA R50, R44, R50, R154 ;  /* 0x000000322c32722b */ /* 0x004fd0000000009a */
[----:B------:R-:W-:-:S08]  /*5b9f0*/  DFMA R50, R46, R58, R50 ;  /* 0x0000003a2e32722b */ /* 0x000fd00000000032 */
[----:B----4-:R-:W-:Y:S02]  /*5ba00*/  DFMA R50, R38, R94, R50 ;  /* 0x0000005e2632722b */ /* 0x010fe40000000032 */
[----:B---3--:R-:W-:Y:S02]  /*5ba10*/  DFMA R62, R46, R96, R62 ;  /* 0x000000602e3e722b */ /* 0x008fe4000000003e */
[----:B-----5:R-:W-:-:S04]  /*5ba20*/  DFMA R40, R38, R40, R60 ;  /* 0x000000282628722b */ /* 0x020fc8000000003c */
[----:B------:R-:W-:Y:S02]  /*5ba30*/  DADD R50, R50, -R100 ;  /* 0x0000000032327229 */ /* 0x000fe40000000864 */
[C---:B------:R-:W-:Y:S02]  /*5ba40*/  DFMA R56, R46.reuse, R108, R56 ;  /* 0x0000006c2e38722b */ /* 0x040fe40000000038 */
[----:B------:R-:W-:Y:S02]  /*5ba50*/  DFMA R64, R46, R102, R64 ;  /* 0x000000662e40722b */ /* 0x000fe40000000040 */
[----:B------:R-:W-:Y:S02]  /*5ba60*/  DFMA R62, R38, R104, R62 ;  /* 0x00000068263e722b */ /* 0x000fe4000000003e */
[----:B------:R-:W-:Y:S02]  /*5ba70*/  DADD R40, R40, -R106 ;  /* 0x0000000028287229 */ /* 0x000fe4000000086a */
[----:B------:R-:W-:-:S02]  /*5ba80*/  DSETP.GEU.AND P0, PT, |R50|, R110, PT ;  /* 0x0000006e3200722a */ /* 0x000fc40003f0e200 */
[----:B------:R-:W-:Y:S02]  /*5ba90*/  DFMA R48, R44, R48, R84 ;  /* 0x000000302c30722b */ /* 0x000fe40000000054 */
[----:B------:R-:W-:Y:S02]  /*5baa0*/  DFMA R64, R38, R114, R64 ;  /* 0x000000722640722b */ /* 0x000fe40000000040 */
[----:B------:R-:W-:Y:S02]  /*5bab0*/  DADD R62, R62, -R116 ;  /* 0x000000003e3e7229 */ /* 0x000fe40000000874 */
[----:B------:R-:W-:Y:S02]  /*5bac0*/  DSETP.LT.AND P0, PT, |R40|, R118, !P0 ;  /* 0x000000762800722a */ /* 0x000fe40004701200 */
[----:B------:R-:W-:Y:S02]  /*5bad0*/  DFMA R56, R38, R120, R56 ;  /* 0x000000782638722b */ /* 0x000fe40000000038 */
[----:B------:R-:W-:-:S02]  /*5bae0*/  DADD R64, R64, -R122 ;  /* 0x0000000040407229 */ /* 0x000fc4000000087a */
[----:B------:R-:W-:Y:S02]  /*5baf0*/  DFMA R48, R46, R68, R48 ;  /* 0x000000442e30722b */ /* 0x000fe40000000030 */
[----:B------:R-:W-:Y:S02]  /*5bb00*/  DFMA R4, R44, R4, R134 ;  /* 0x000000042c04722b */ /* 0x000fe40000000086 */
[----:B------:R-:W-:Y:S02]  /*5bb10*/  DSETP.LT.AND P0, PT, |R62|, R14, P0 ;  /* 0x0000000e3e00722a */ /* 0x000fe40000701200 */
[----:B------:R-:W-:Y:S02]  /*5bb20*/  DFMA R54, R38, R124, R54 ;  /* 0x0000007c2636722b */ /* 0x000fe40000000036 */
[----:B------:R-:W-:Y:S02]  /*5bb30*/  DFMA R52, R46, R70, R52 ;  /* 0x000000462e34722b */ /* 0x000fe40000000034 */
[----:B------:R-:W-:-:S02]  /*5bb40*/  DADD R56, R56, -R80 ;  /* 0x0000000038387229 */ /* 0x000fc40000000850 */
[----:B------:R-:W-:Y:S02]  /*5bb50*/  DSETP.LT.AND P0, PT, |R64|, R126, P0 ;  /* 0x0000007e4000722a */ /* 0x000fe40000701200 */
[----:B------:R-:W-:Y:S02]  /*5bb60*/  DFMA R48, R38, R128, R48 ;  /* 0x000000802630722b */ /* 0x000fe40000000030 */
[----:B------:R-:W-:Y:S02]  /*5bb70*/  DFMA R6, R44, R6, R78 ;  /* 0x000000062c06722b */ /* 0x000fe4000000004e */
[----:B------:R-:W-:Y:S02]  /*5bb80*/  DADD R54, R54, -R86 ;  /* 0x0000000036367229 */ /* 0x000fe40000000856 */
[----:B------:R-:W-:Y:S02]  /*5bb90*/  DFMA R4, R46, R72, R4 ;  /* 0x000000482e04722b */ /* 0x000fe40000000004 */
[----:B------:R-:W-:-:S02]  /*5bba0*/  DSETP.LT.AND P0, PT, |R56|, R88, P0 ;  /* 0x000000583800722a */ /* 0x000fc40000701200 */
[----:B------:R-:W-:Y:S02]  /*5bbb0*/  DFMA R52, R38, R90, R52 ;  /* 0x0000005a2634722b */ /* 0x000fe40000000034 */
[----:B------:R-:W-:Y:S02]  /*5bbc0*/  DADD R48, R48, -R92 ;  /* 0x0000000030307229 */ /* 0x000fe4000000085c */
[----:B------:R-:W-:Y:S02]  /*5bbd0*/  DFMA R6, R46, R98, R6 ;  /* 0x000000622e06722b */ /* 0x000fe40000000006 */
[----:B------:R-:W-:Y:S02]  /*5bbe0*/  DSETP.LT.AND P0, PT, |R54|, R74, P0 ;  /* 0x0000004a3600722a */ /* 0x000fe40000701200 */
[----:B------:R-:W-:Y:S02]  /*5bbf0*/  DADD R52, R52, -R132 ;  /* 0x0000000034347229 */ /* 0x000fe40000000884 */
[----:B------:R-:W-:-:S02]  /*5bc00*/  DFMA R4, R38, R138, R4 ;  /* 0x0000008a2604722b */ /* 0x000fc40000000004 */
[----:B------:R-:W-:Y:S02]  /*5bc10*/  DFMA R6, R38, R136, R6 ;  /* 0x000000882606722b */ /* 0x000fe40000000006 */
[----:B------:R-:W-:-:S04]  /*5bc20*/  DSETP.LT.AND P0, PT, |R48|, R130, P0 ;  /* 0x000000823000722a */ /* 0x000fc80000701200 */
[----:B------:R-:W-:Y:S02]  /*5bc30*/  DADD R4, R4, -R76 ;  /* 0x0000000004047229 */ /* 0x000fe4000000084c */
[----:B------:R-:W-:-:S06]  /*5bc40*/  DSETP.LT.AND P0, PT, |R52|, R42, P0 ;  /* 0x0000002a3400722a */ /* 0x000fcc0000701200 */
[----:B------:R-:W-:Y:S02]  /*5bc50*/  DSETP.LT.AND P0, PT, |R4|, R140, P0 ;  /* 0x0000008c0400722a */ /* 0x000fe40000701200 */
[----:B------:R-:W-:-:S08]  /*5bc60*/  DADD R2, R6, -R2 ;  /* 0x0000000006027229 */ /* 0x000fd00000000802 */
[----:B------:R-:W-:-:S06]  /*5bc70*/  DSETP.LT.AND P0, PT, |R2|, R142, P0 ;  /* 0x0000008e0200722a */ /* 0x000fcc0000701200 */
[----:B------:R-:W-:-:S08]  /*5bc80*/  SEL R14, RZ, 0x1, !P0 ;  /* 0x00000001ff0e7807 */ /* 0x000fd00004000000 */
.L_x_1012:
[----:B------:R-:W-:Y:S05]  /*5bc90*/  BSYNC.RECONVERGENT B1 ;  /* 0x0000000000017941 */ /* 0x000fea0003800200 */
.L_x_1011:
        /* <DEDUP_REMOVED lines=16> */
[----:B------:R-:W-:Y:S01]  /*5bda0*/  HFMA2 R39, -RZ, RZ, 0, 0 ;  /* 0x00000000ff277431 */ /* 0x000fe200000001ff */
        /* <DEDUP_REMOVED lines=20> */
.L_x_1046:
[----:B------:R-:W-:Y:S01]  /*5bef0*/  IMAD.MOV.U32 R6, RZ, RZ, R34 ;  /* 0x000000ffff067224 */ /* 0x000fe200078e0022 */
[----:B------:R-:W-:Y:S01]  /*5bf00*/  MOV R5, R35 ;  /* 0x0000002300057202 */ /* 0x000fe20000000f00 */
[----:B------:R-:W-:Y:S01]  /*5bf10*/  IMAD.MOV.U32 R4, RZ, RZ, R38 ;  /* 0x000000ffff047224 */ /* 0x000fe200078e0026 */
[----:B------:R-:W-:Y:S02]  /*5bf20*/  MOV R3, R39 ;  /* 0x0000002700037202 */ /* 0x000fe40000000f00 */
[----:B------:R-:W-:-:S07]  /*5bf30*/  MOV R2, 0x5bf50 ;  /* 0x0005bf5000027802 */ /* 0x000fce0000000f00 */
[----:B---34-:R-:W-:Y:S05]  /*5bf40*/  CALL.REL.NOINC `($__internal_0_$__cuda_sm20_div_s64) ;  /* 0x000002c400947944 */ /* 0x018fea0003c00000 */
[----:B------:R-:W-:-:S05]  /*5bf50*/  IADD3 R15, P0, PT, RZ, -R4, RZ ;  /* 0x80000004ff0f7210 */ /* 0x000fca0007f1e0ff */
        /* <DEDUP_REMOVED lines=8> */
.L_x_1047:
[----:B------:R-:W-:Y:S05]  /*5bfe0*/  BSYNC.RECONVERGENT B2 ;  /* 0x0000000000027941 */ /* 0x000fea0003800200 */
.L_x_1045:
        /* <DEDUP_REMOVED lines=36> */
.L_x_1049:
        /* <DEDUP_REMOVED lines=17> */
.L_x_1050:
[----:B------:R-:W-:Y:S05]  /*5c340*/  BSYNC.RECONVERGENT B2 ;  /* 0x0000000000027941 */ /* 0x000fea0003800200 */
.L_x_1048:
        /* <DEDUP_REMOVED lines=36> */
.L_x_1052:
        /* <DEDUP_REMOVED lines=17> */
.L_x_1053:
[----:B------:R-:W-:Y:S05]  /*5c6a0*/  BSYNC.RECONVERGENT B2 ;  /* 0x0000000000027941 */ /* 0x000fea0003800200 */
.L_x_1051:
        /* <DEDUP_REMOVED lines=36> */
.L_x_1055:
        /* <DEDUP_REMOVED lines=17> */
.L_x_1056:
[----:B------:R-:W-:Y:S05]  /*5ca00*/  BSYNC.RECONVERGENT B2 ;  /* 0x0000000000027941 */ /* 0x000fea0003800200 */
.L_x_1054:
        /* <DEDUP_REMOVED lines=36> */
.L_x_1058:
        /* <DEDUP_REMOVED lines=17> */
.L_x_1059:
[----:B------:R-:W-:Y:S05]  /*5cd60*/  BSYNC.RECONVERGENT B2 ;  /* 0x0000000000027941 */ /* 0x000fea0003800200 */
.L_x_1057:
        /* <DEDUP_REMOVED lines=36> */
.L_x_1061:
        /* <DEDUP_REMOVED lines=17> */
.L_x_1062:
[----:B------:R-:W-:Y:S05]  /*5d0c0*/  BSYNC.RECONVERGENT B2 ;  /* 0x0000000000027941 */ /* 0x000fea0003800200 */
.L_x_1060:
        /* <DEDUP_REMOVED lines=36> */
.L_x_1064:
        /* <DEDUP_REMOVED lines=17> */
.L_x_1065:
[----:B------:R-:W-:Y:S05]  /*5d420*/  BSYNC.RECONVERGENT B2 ;  /* 0x0000000000027941 */ /* 0x000fea0003800200 */
.L_x_1063:
        /* <DEDUP_REMOVED lines=36> */
.L_x_1067:
        /* <DEDUP_REMOVED lines=17> */
.L_x_1068:
[----:B------:R-:W-:Y:S05]  /*5d780*/  BSYNC.RECONVERGENT B2 ;  /* 0x0000000000027941 */ /* 0x000fea0003800200 */
.L_x_1066:
        /* <DEDUP_REMOVED lines=36> */
.L_x_1070:
        /* <DEDUP_REMOVED lines=16> */
.L_x_1071:
[----:B------:R-:W-:Y:S05]  /*5dad0*/  BSYNC.RECONVERGENT B2 ;  /* 0x0000000000027941 */ /* 0x000fea0003800200 */
.L_x_1069:
        /* <DEDUP_REMOVED lines=31> */
.L_x_1073:
[----:B------:R-:W-:Y:S01]  /*5dcd0*/  IMAD.MOV.U32 R3, RZ, RZ, R5 ;  /* 0x000000ffff037224 */ /* 0x000fe200078e0005 */
[----:B------:R-:W-:Y:S01]  /*5dce0*/  MOV R6, R58 ;  /* 0x0000003a00067202 */ /* 0x000fe20000000f00 */
[----:B------:R-:W-:Y:S01]  /*5dcf0*/  IMAD.MOV.U32 R5, RZ, RZ, R59 ;  /* 0x000000ffff057224 */ /* 0x000fe200078e003b */
[----:B------:R-:W-:-:S07]  /*5dd00*/  MOV R2, 0x5dd20 ;  /* 0x0005dd2000027802 */ /* 0x000fce0000000f00 */
[----:B---34-:R-:W-:Y:S05]  /*5dd10*/  CALL.REL.NOINC `($__internal_1_$__cuda_sm20_rem_s64) ;  /* 0x000002ac00707944 */ /* 0x018fea0003c00000 */
[----:B------:R-:W-:Y:S01]  /*5dd20*/  MOV R56, R4 ;  /* 0x0000000400387202 */ /* 0x000fe20000000f00 */
[----:B------:R-:W-:-:S07]  /*5dd30*/  IMAD.MOV.U32 R57, RZ, RZ, R3 ;  /* 0x000000ffff397224 */ /* 0x000fce00078e0003 */
.L_x_1074:
[----:B------:R-:W-:Y:S05]  /*5dd40*/  BSYNC.RECONVERGENT B2 ;  /* 0x0000000000027941 */ /* 0x000fea0003800200 */
.L_x_1072:
        /* <DEDUP_REMOVED lines=60> */
[C---:B----4-:R-:W-:Y:S02]  /*5e110*/  DFMA R80, R74.reuse, R80, RZ ;  /* 0x000000504a50722b */ /* 0x050fe400000000ff */
[----:B------:R-:W-:-:S02]  /*5e120*/  DFMA R84, R74, R84, RZ ;  /* 0x000000544a54722b */ /* 0x000fc400000000ff */
[----:B------:R-:W-:Y:S02]  /*5e130*/  DFMA R60, R144, R60, R2 ;  /* 0x0000003c903c722b */ /* 0x000fe40000000002 */
[----:B------:R-:W3:Y:S01]  /*5e140*/  LDG.E.64 R2, desc[UR12][R6.64+0x2c0] ;  /* 0x0002c00c06027981 */ /* 0x000ee2000c1e1b00 */
[----:B------:R-:W-:Y:S02]  /*5e150*/  DFMA R72, R74, R72, RZ ;  /* 0x000000484a48722b */ /* 0x000fe400000000ff */
[----:B------:R-:W-:Y:S01]  /*5e160*/  DFMA R62, R144, R62, R54 ;  /* 0x0000003e903e722b */ /* 0x000fe20000000036 */
[----:B------:R-:W4:Y:S01]  /*5e170*/  LDG.E.64 R54, desc[UR12][R6.64+0x28] ;  /* 0x0000280c06367981 */ /* 0x000f22000c1e1b00 */
[----:B------:R-:W-:Y:S02]  /*5e180*/  DFMA R76, R74, R76, RZ ;  /* 0x0000004c4a4c722b */ /* 0x000fe400000000ff */
[----:B------:R-:W-:Y:S01]  /*5e190*/  DFMA R58, R144, R58, R80 ;  /* 0x0000003a903a722b */ /* 0x000fe20000000050 */
[----:B------:R-:W5:Y:S01]  /*5e1a0*/  LDG.E.64 R80, desc[UR12][R6.64+0x88] ;  /* 0x0000880c06507981 */ /* 0x000f62000c1e1b00 */
[----:B------:R-:W-:-:S02]  /*5e1b0*/  DFMA R66, R74, R66, RZ ;  /* 0x000000424a42722b */ /* 0x000fc400000000ff */
[----:B------:R-:W-:Y:S01]  /*5e1c0*/  DFMA R4, R144, R4, R84 ;  /* 0x000000049004722b */ /* 0x000fe20000000054 */
[----:B------:R-:W5:Y:S01]  /*5e1d0*/  LDG.E.64 R84, desc[UR12][R6.64+0xe8] ;  /* 0x0000e80c06547981 */ /* 0x000f62000c1e1b00 */
[C---:B------:R-:W-:Y:S02]  /*5e1e0*/  DFMA R86, R74.reuse, R86, RZ ;  /* 0x000000564a56722b */ /* 0x040fe400000000ff */
        /* <DEDUP_REMOVED lines=73> */
[----:B------:R-:W2:Y:S04]  /*5e680*/  LDG.E.64 R56, desc[UR12][R6.64+0x1b8] ;  /* 0x0001b80c06387981 */ /* 0x000ea8000c1e1b00 */
[----:B------:R-:W2:Y:S01]  /*5e690*/  LDG.E.64 R132, desc[UR12][R6.64+0x160] ;  /* 0x0001600c06847981 */ /* 0x000ea2000c1e1b00 */
[----:B---3--:R-:W-:-:S03]  /*5e6a0*/  DFMA R2, R42, R2, R134 ;  /* 0x000000022a02722b */ /* 0x008fc60000000086 */
[----:B------:R-:W3:Y:S04]  /*5e6b0*/  LDG.E.64 R42, desc[UR12][R6.64+0x3a8] ;  /* 0x0003a80c062a7981 */ /* 0x000ee8000c1e1b00 */
        /* <DEDUP_REMOVED lines=52> */
[C---:B------:R-:W-:Y:S02]  /*5ea00*/  DFMA R96, R48.reuse, R128, R96 ;  /* 0x000000803060722b */ /* 0x040fe40000000060 */
[C---:B------:R-:W-:Y:S02]  /*5ea10*/  DFMA R78, R48.reuse, R118, R78 ;  /* 0x00000076304e722b */ /* 0x040fe4000000004e */
[----:B------:R-:W-:-:S06]  /*5ea20*/  DFMA R58, R48, R98, R58 ;  /* 0x00000062303a722b */ /* 0x000fcc000000003a */
[----:B------:R-:W-:Y:S02]  /*5ea30*/  DFMA R78, R50, R142, R78 ;  /* 0x0000008e324e722b */ /* 0x000fe4000000004e */
[C---:B------:R-:W-:Y:S02]  /*5ea40*/  DFMA R84, R48.reuse, R114, R84 ;  /* 0x000000723054722b */ /* 0x040fe40000000054 */
[C---:B------:R-:W-:Y:S02]  /*5ea50*/  DFMA R46, R48.reuse, R46, R80 ;  /* 0x0000002e302e722b */ /* 0x040fe40000000050 */
[----:B------:R-:W-:-:S06]  /*5ea60*/  DFMA R52, R48, R52, R54 ;  /* 0x000000343034722b */ /* 0x000fcc0000000036 */
[C---:B------:R-:W-:Y:S02]  /*5ea70*/  DFMA R46, R50.reuse, R138, R46 ;  /* 0x0000008a322e722b */ /* 0x040fe4000000002e */
[----:B------:R-:W-:-:S06]  /*5ea80*/  DFMA R52, R50, R140, R52 ;  /* 0x0000008c3234722b */ /* 0x000fcc0000000034 */
[C---:B------:R-:W-:Y:S02]  /*5ea90*/  DFMA R46, R40.reuse, R150, R46 ;  /* 0x00000096282e722b */ /* 0x040fe4000000002e */
[----:B------:R-:W-:Y:S02]  /*5eaa0*/  DFMA R52, R40, R148, R52 ;  /* 0x000000942834722b */ /* 0x000fe40000000034 */
[----:B--2---:R-:W-:Y:S02]  /*5eab0*/  DFMA R86, R50, R110, R86 ;  /* 0x0000006e3256722b */ /* 0x004fe40000000056 */
[----:B------:R-:W-:Y:S02]  /*5eac0*/  DFMA R56, R48, R56, R72 ;  /* 0x000000383038722b */ /* 0x000fe40000000048 */
[----:B---3--:R-:W-:Y:S02]  /*5ead0*/  DFMA R42, R40, R42, R124 ;  /* 0x0000002a282a722b */ /* 0x008fe4000000007c */
[----:B----4-:R-:W-:-:S02]  /*5eae0*/  DADD R94, R94, -R108 ;  /* 0x000000005e5e7229 */ /* 0x010fc4000000086c */
[----:B-----5:R-:W-:Y:S02]  /*5eaf0*/  DFMA R96, R50, R106, R96 ;  /* 0x0000006a3260722b */ /* 0x020fe40000000060 */
[----:B------:R-:W-:Y:S02]  /*5eb00*/  DFMA R86, R40, R104, R86 ;  /* 0x000000682856722b */ /* 0x000fe40000000056 */
[----:B------:R-:W-:Y:S02]  /*5eb10*/  DFMA R56, R50, R144, R56 ;  /* 0x000000903238722b */ /* 0x000fe40000000038 */
[----:B------:R-:W-:Y:S02]  /*5eb20*/  DADD R42, R42, -R102 ;  /* 0x000000002a2a7229 */ /* 0x000fe40000000866 */
[----:B------:R-:W-:Y:S02]  /*5eb30*/  DSETP.GEU.AND P0, PT, |R94|, R100, PT ;  /* 0x000000645e00722a */ /* 0x000fe40003f0e200 */
[----:B------:R-:W-:-:S02]  /*5eb40*/  DFMA R96, R40, R116, R96 ;  /* 0x000000742860722b */ /* 0x000fc40000000060 */
[----:B------:R-:W-:Y:S02]  /*5eb50*/  DADD R86, R86, -R120 ;  /* 0x0000000056567229 */ /* 0x000fe40000000878 */
[----:B------:R-:W-:Y:S02]  /*5eb60*/  DFMA R58, R50, R132, R58 ;  /* 0x00000084323a722b */ /* 0x000fe4000000003a */
[----:B------:R-:W-:Y:S02]  /*5eb70*/  DSETP.LT.AND P0, PT, |R42|, R64, !P0 ;  /* 0x000000402a00722a */ /* 0x000fe40004701200 */
[----:B------:R-:W-:Y:S02]  /*5eb80*/  DFMA R78, R40, R90, R78 ;  /* 0x0000005a284e722b */ /* 0x000fe4000000004e */
[----:B------:R-:W-:Y:S02]  /*5eb90*/  DADD R88, R96, -R88 ;  /* 0x0000000060587229 */ /* 0x000fe40000000858 */
[----:B------:R-:W-:-:S02]  /*5eba0*/  DSETP.LT.AND P0, PT, |R86|, R38, P0 ;  /* 0x000000265600722a */ /* 0x000fc40000701200 */
[----:B------:R-:W-:Y:S02]  /*5ebb0*/  DFMA R56, R40, R82, R56 ;  /* 0x000000522838722b */ /* 0x000fe40000000038 */
[----:B------:R-:W-:Y:S02]  /*5ebc0*/  DFMA R84, R50, R134, R84 ;  /* 0x000000863254722b */ /* 0x000fe40000000054 */
[----:B------:R-:W-:Y:S02]  /*5ebd0*/  DADD R4, R78, -R4 ;  /* 0x000000004e047229 */ /* 0x000fe40000000804 */
[----:B------:R-:W-:Y:S02]  /*5ebe0*/  DSETP.LT.AND P0, PT, |R88|, R92, P0 ;  /* 0x0000005c5800722a */ /* 0x000fe40000701200 */
[----:B------:R-:W-:Y:S02]  /*5ebf0*/  DFMA R58, R40, R74, R58 ;  /* 0x0000004a283a722b */ /* 0x000fe4000000003a */
[----:B------:R-:W-:-:S02]  /*5ec00*/  DADD R56, R56, -R62 ;  /* 0x0000000038387229 */ /* 0x000fc4000000083e */
[----:B------:R-:W-:Y:S02]  /*5ec10*/  DSETP.LT.AND P0, PT, |R4|, R76, P0 ;  /* 0x0000004c0400722a */ /* 0x000fe40000701200 */
[----:B------:R-:W-:Y:S02]  /*5ec20*/  DFMA R66, R40, R66, R84 ;  /* 0x000000422842722b */ /* 0x000fe40000000054 */
[----:B------:R-:W-:Y:S02]  /*5ec30*/  DADD R2, R58, -R2 ;  /* 0x000000003a027229 */ /* 0x000fe40000000802 */
[----:B------:R-:W-:-:S04]  /*5ec40*/  DSETP.LT.AND P0, PT, |R56|, R68, P0 ;  /* 0x000000443800722a */ /* 0x000fc80000701200 */
[----:B------:R-:W-:Y:S02]  /*5ec50*/  DADD R66, R66, -R146 ;  /* 0x0000000042427229 */ /* 0x000fe40000000892 */
[----:B------:R-:W-:Y:S02]  /*5ec60*/  DSETP.LT.AND P0, PT, |R2|, R70, P0 ;  /* 0x000000460200722a */ /* 0x000fe40000701200 */
[----:B------:R-:W-:-:S04]  /*5ec70*/  DADD R46, R46, -R60 ;  /* 0x000000002e2e7229 */ /* 0x000fc8000000083c */
[----:B------:R-:W-:Y:S02]  /*5ec80*/  DSETP.LT.AND P0, PT, |R66|, R44, P0 ;  /* 0x0000002c4200722a */ /* 0x000fe40000701200 */
[----:B------:R-:W-:-:S04]  /*5ec90*/  DADD R6, R52, -R6 ;  /* 0x0000000034067229 */ /* 0x000fc80000000806 */
[----:B------:R-:W-:-:S06]  /*5eca0*/  DSETP.LT.AND P0, PT, |R46|, R154, P0 ;  /* 0x0000009a2e00722a */ /* 0x000fcc0000701200 */
[----:B------:R-:W-:-:S06]  /*5ecb0*/  DSETP.LT.AND P0, PT, |R6|, R156, P0 ;  /* 0x0000009c0600722a */ /* 0x000fcc0000701200 */
[----:B------:R-:W-:-:S08]  /*5ecc0*/  SEL R15, RZ, 0x1, !P0 ;  /* 0x00000001ff0f7807 */ /* 0x000fd00004000000 */
.L_x_1044:
[----:B------:R-:W-:Y:S05]  /*5ecd0*/  BSYNC.RECONVERGENT B1 ;  /* 0x0000000000017941 */ /* 0x000fea0003800200 */
.L_x_1043:
[----:B------:R-:W1:Y:S01]  /*5ece0*/  S2R R2, SR_TID.X ;  /* 0x0000000000027919 */ /* 0x000e620000002100 */
[----:B------:R-:W-:Y:S01]  /*5ecf0*/  BSSY.RECONVERGENT B1, `(.L_x_1075) ;  /* 0x0000301000017945 */ /* 0x000fe20003800200 */
[----:B-1----:R-:W-:-:S05]  /*5ed00*/  IMAD R2, R2, 0xb, RZ ;  /* 0x0000000b02027824 */ /* 0x002fca00078e02ff */
[----:B------:R-:W-:-:S04]  /*5ed10*/  IADD3 R2, PT, PT, R2, 0xa, RZ ;  /* 0x0000000a02027810 */ /* 0x000fc80007ffe0ff */
[----:B------:R-:W-:Y:S01]  /*5ed20*/  ISETP.GE.AND P0, PT, R2, UR6, PT ;  /* 0x0000000602007c0c */ /* 0x000fe2000bf06270 */
[----:B------:R-:W-:-:S12]  /*5ed30*/  IMAD.MOV.U32 R2, RZ, RZ, 0x1 ;  /* 0x00000001ff027424 */ /* 0x000fd800078e00ff */
        /* <DEDUP_REMOVED lines=30> */
.L_x_1078:
        /* <DEDUP_REMOVED lines=15> */
.L_x_1079:
[----:B------:R-:W-:Y:S05]  /*5f010*/  BSYNC.RECONVERGENT B2 ;  /* 0x0000000000027941 */ /* 0x000fea0003800200 */
.L_x_1077:
        /* <DEDUP_REMOVED lines=36> */
.L_x_1081:
        /* <DEDUP_REMOVED lines=17> */
.L_x_1082:
[----:B------:R-:W-:Y:S05]  /*5f370*/  BSYNC.RECONVERGENT B2 ;  /* 0x0000000000027941 */ /* 0x000fea0003800200 */
.L_x_1080:
        /* <DEDUP_REMOVED lines=36> */
.L_x_1084:
        /* <DEDUP_REMOVED lines=17> */
.L_x_1085:
[----:B------:R-:W-:Y:S05]  /*5f6d0*/  BSYNC.RECONVERGENT B2 ;  /* 0x0000000000027941 */ /* 0x000fea0003800200 */
.L_x_1083:
        /* <DEDUP_REMOVED lines=36> */
.L_x_1087:
        /* <DEDUP_REMOVED lines=17> */
.L_x_1088:
[----:B------:R-:W-:Y:S05]  /*5fa30*/  BSYNC.RECONVERGENT B2 ;  /* 0x0000000000027941 */ /* 0x000fea0003800200 */
.L_x_1086:
        /* <DEDUP_REMOVED lines=36> */
.L_x_1090:
        /* <DEDUP_REMOVED lines=17> */
.L_x_1091:
[----:B------:R-:W-:Y:S05]  /*5fd90*/  BSYNC.RECONVERGENT B2 ;  /* 0x0000000000027941 */ /* 0x000fea0003800200 */
.L_x_1089:
        /* <DEDUP_REMOVED lines=36> */
.L_x_1093:
        /* <DEDUP_REMOVED lines=17> */
.L_x_1094:
[----:B------:R-:W-:Y:S05]  /*600f0*/  BSYNC.RECONVERGENT B2 ;  /* 0x0000000000027941 */ /* 0x000fea0003800200 */
.L_x_1092:
        /* <DEDUP_REMOVED lines=36> */
.L_x_1096:
        /* <DEDUP_REMOVED lines=17> */
.L_x_1097:
[----:B------:R-:W-:Y:S05]  /*60450*/  BSYNC.RECONVERGENT B2 ;  /* 0x0000000000027941 */ /* 0x000fea0003800200 */
.L_x_1095:
        /* <DEDUP_REMOVED lines=36> */
.L_x_1099:
        /* <DEDUP_REMOVED lines=17> */
.L_x_1100:
[----:B------:R-:W-:Y:S05]  /*607b0*/  BSYNC.RECONVERGENT B2 ;  /* 0x0000000000027941 */ /* 0x000fea0003800200 */
.L_x_1098:
        /* <DEDUP_REMOVED lines=36> */
.L_x_1102:
        /* <DEDUP_REMOVED lines=16> */
.L_x_1103:
[----:B------:R-:W-:Y:S05]  /*60b00*/  BSYNC.RECONVERGENT B2 ;  /* 0x0000000000027941 */ /* 0x000fea0003800200 */
.L_x_1101:
        /* <DEDUP_REMOVED lines=31> */
.L_x_1105:
[----:B------:R-:W-:Y:S01]  /*60d00*/  MOV R3, R5 ;  /* 0x0000000500037202 */ /* 0x000fe20000000f00 */
[----:B------:R-:W-:Y:S01]  /*60d10*/  IMAD.MOV.U32 R6, RZ, RZ, R50 ;  /* 0x000000ffff067224 */ /* 0x000fe200078e0032 */
[----:B------:R-:W-:Y:S02]  /*60d20*/  MOV R5, R51 ;  /* 0x0000003300057202 */ /* 0x000fe40000000f00 */
[----:B------:R-:W-:-:S07]  /*60d30*/  MOV R2, 0x60d50 ;  /* 0x00060d5000027802 */ /* 0x000fce0000000f00 */
[----:B---34-:R-:W-:Y:S05]  /*60d40*/  CALL.REL.NOINC `($__internal_1_$__cuda_sm20_rem_s64) ;  /* 0x0000027c00647944 */ /* 0x018fea0003c00000 */
[----:B------:R-:W-:Y:S01]  /*60d50*/  IMAD.MOV.U32 R76, RZ, RZ, R4 ;  /* 0x000000ffff4c7224 */ /* 0x000fe200078e0004 */
[----:B------:R-:W-:-:S07]  /*60d60*/  MOV R77, R3 ;  /* 0x00000003004d7202 */ /* 0x000fce0000000f00 */
.L_x_1106:
[----:B------:R-:W-:Y:S05]  /*60d70*/  BSYNC.RECONVERGENT B2 ;  /* 0x0000000000027941 */ /* 0x000fea0003800200 */
.L_x_1104:
        /* <DEDUP_REMOVED lines=63> */
[----:B------:R-:W-:-:S03]  /*61170*/  DFMA R94, R86, R74, RZ ;  /* 0x0000004a565e722b */ /* 0x000fc600000000ff */
[----:B------:R-:W4:Y:S01]  /*61180*/  LDG.E.64 R74, desc[UR12][R150.64+0x260] ;  /* 0x0002600c964a7981 */ /* 0x000f22000c1e1b00 */
[----:B------:R-:W-:-:S03]  /*61190*/  DFMA R62, R106, R62, R92 ;  /* 0x0000003e6a3e722b */ /* 0x000fc6000000005c */
[----:B------:R-:W5:Y:S01]  /*611a0*/  LDG.E.64 R92, desc[UR12][R150.64+0x380] ;  /* 0x0003800c965c7981 */ /* 0x000f62000c1e1b00 */
        /* <DEDUP_REMOVED lines=38> */
[C---:B------:R-:W-:Y:S01]  /*61410*/  DFMA R98, R72.reuse, R144, R98 ;  /* 0x000000904862722b */ /* 0x040fe20000000062 */
[----:B------:R-:W0:Y:S01]  /*61420*/  LDC.64 R160, c[0x0][0x3a8] ;  /* 0x0000ea00ffa07b82 */ /* 0x000e220000000a00 */
[----:B------:R-:W5:Y:S01]  /*61430*/  LDG.E.64 R126, desc[UR12][R150.64+0x1b8] ;  /* 0x0001b80c967e7981 */ /* 0x000f62000c1e1b00 */
[----:B------:R-:W-:-:S03]  /*61440*/  DFMA R148, R72, R148, R152 ;  /* 0x000000944894722b */ /* 0x000fc60000000098 */
[----:B------:R-:W5:Y:S01]  /*61450*/  LDG.E.64 R144, desc[UR12][R150.64+0x48] ;  /* 0x0000480c96907981 */ /* 0x000f62000c1e1b00 */
[----:B------:R-:W-:-:S03]  /*61460*/  DFMA R110, R72, R146, R110 ;  /* 0x00000092486e722b */ /* 0x000fc6000000006e */
[----:B------:R-:W5:Y:S01]  /*61470*/  LDG.E.64 R146, desc[UR12][R150.64+0xb0] ;  /* 0x0000b00c96927981 */ /* 0x000f62000c1e1b00 */
[----:B------:R-:W-:Y:S02]  /*61480*/  DFMA R106, R72, R142, R106 ;  /* 0x0000008e486a722b */ /* 0x000fe4000000006a */
        /* <DEDUP_REMOVED lines=39> */
[----:B------:R-:W4:Y:S01]  /*61700*/  LDG.E.64 R124, desc[UR12][R150.64+0x218] ;  /* 0x0002180c967c7981 */ /* 0x000f22000c1e1b00 */
        /* <DEDUP_REMOVED lines=48> */
[C---:B------:R-:W-:Y:S02]  /*61a10*/  DFMA R46, R44.reuse, R130, R46 ;  /* 0x000000822c2e722b */ /* 0x040fe4000000002e */
[----:B------:R-:W-:-:S04]  /*61a20*/  DFMA R2, R44, R132, R2 ;  /* 0x000000842c02722b */ /* 0x000fc80000000002 */
[C---:B------:R-:W-:Y:S02]  /*61a30*/  DFMA R62, R42.reuse, R102, R62 ;  /* 0x000000662a3e722b */ /* 0x040fe4000000003e */
[----:B------:R-:W-:Y:S02]  /*61a40*/  DFMA R46, R42, R108, R46 ;  /* 0x0000006c2a2e722b */ /* 0x000fe4000000002e */
[----:B------:R-:W-:Y:S02]  /*61a50*/  DFMA R84, R44, R134, R84 ;  /* 0x000000862c54722b */ /* 0x000fe40000000054 */
[----:B------:R-:W-:Y:S02]  /*61a60*/  DFMA R2, R42, R110, R2 ;  /* 0x0000006e2a02722b */ /* 0x000fe40000000002 */
[----:B------:R-:W-:-:S04]  /*61a70*/  DFMA R136, R44, R136, R156 ;  /* 0x000000882c88722b */ /* 0x000fc8000000009c */
[----:B------:R-:W-:-:S04]  /*61a80*/  DFMA R84, R42, R112, R84 ;  /* 0x000000702a54722b */ /* 0x000fc80000000054 */
[----:B------:R-:W-:-:S08]  /*61a90*/  DFMA R114, R42, R114, R136 ;  /* 0x000000722a72722b */ /* 0x000fd00000000088 */
[----:B------:R-:W-:Y:S02]  /*61aa0*/  DFMA R114, R38, R144, R114 ;  /* 0x000000902672722b */ /* 0x000fe40000000072 */
[----:B--2---:R-:W-:Y:S02]  /*61ab0*/  DFMA R40, R44, R118, R40 ;  /* 0x000000762c28722b */ /* 0x004fe40000000028 */
[----:B------:R-:W-:-:S06]  /*61ac0*/  DFMA R54, R42, R116, R54 ;  /* 0x000000742a36722b */ /* 0x000fcc0000000036 */
[----:B------:R-:W-:Y:S02]  /*61ad0*/  DFMA R40, R42, R106, R40 ;  /* 0x0000006a2a28722b */ /* 0x000fe40000000028 */
[----:B------:R-:W-:Y:S02]  /*61ae0*/  DFMA R54, R38, R104, R54 ;  /* 0x000000682636722b */ /* 0x000fe40000000036 */
[----:B---3--:R-:W-:Y:S02]  /*61af0*/  DFMA R86, R42, R98, R86 ;  /* 0x000000622a56722b */ /* 0x008fe40000000056 */
[----:B----4-:R-:W-:Y:S02]  /*61b00*/  DFMA R94, R44, R124, R94 ;  /* 0x0000007c2c5e722b */ /* 0x010fe4000000005e */
[----:B-----5:R-:W-:Y:S02]  /*61b10*/  DFMA R40, R38, R96, R40 ;  /* 0x000000602628722b */ /* 0x020fe40000000028 */
[----:B------:R-:W-:-:S02]  /*61b20*/  DFMA R70, R42, R92, R70 ;  /* 0x0000005c2a46722b */ /* 0x000fc40000000046 */
[----:B------:R-:W-:-:S04]  /*61b30*/  DADD R54, R54, -R88 ;  /* 0x0000000036367229 */ /* 0x000fc80000000858 */
[----:B------:R-:W-:Y:S02]  /*61b40*/  DADD R40, R40, -R80 ;  /* 0x0000000028287229 */ /* 0x000fe40000000850 */
[----:B------:R-:W-:Y:S02]  /*61b50*/  DFMA R94, R42, R100, R94 ;  /* 0x000000642a5e722b */ /* 0x000fe4000000005e */
[----:B------:R-:W-:Y:S02]  /*61b60*/  DFMA R86, R38, R90, R86 ;  /* 0x0000005a2656722b */ /* 0x000fe40000000056 */
[----:B------:R-:W-:Y:S02]  /*61b70*/  DSETP.GEU.AND P0, PT, |R54|, R78, PT ;  /* 0x0000004e3600722a */ /* 0x000fe40003f0e200 */
[----:B------:R-:W-:-:S04]  /*61b80*/  DFMA R70, R38, R82, R70 ;  /* 0x000000522646722b */ /* 0x000fc80000000046 */
[----:B------:R-:W-:Y:S02]  /*61b90*/  DADD R74, R86, -R74 ;  /* 0x00000000564a7229 */ /* 0x000fe4000000084a */
[----:B------:R-:W-:Y:S02]  /*61ba0*/  DFMA R76, R38, R76, R94 ;  /* 0x0000004c264c722b */ /* 0x000fe4000000005e */
[----:B------:R-:W-:Y:S02]  /*61bb0*/  DSETP.LT.AND P0, PT, |R40|, R72, !P0 ;  /* 0x000000482800722a */ /* 0x000fe40004701200 */
[----:B------:R-:W-:-:S04]  /*61bc0*/  DADD R66, R70, -R66 ;  /* 0x0000000046427229 */ /* 0x000fc80000000842 */
[----:B------:R-:W-:Y:S02]  /*61bd0*/  DSETP.LT.AND P0, PT, |R74|, R64, P0 ;  /* 0x000000404a00722a */ /* 0x000fe40000701200 */
        /* <DEDUP_REMOVED lines=18> */
.L_x_1076:
[----:B------:R-:W-:Y:S05]  /*61d00*/  BSYNC.RECONVERGENT B1 ;  /* 0x0000000000017941 */ /* 0x000fea0003800200 */
.L_x_1075:
[----:B------:R-:W-:Y:S01]  /*61d10*/  IMAD.IADD R48, R9, 0x1, R0 ;  /* 0x0000000109307824 */ /* 0x000fe200078e0200 */
[----:B------:R-:W1:Y:S01]  /*61d20*/  S2R R59, SR_LANEID ;  /* 0x00000000003b7919 */ /* 0x000e620000000000 */
[----:B------:R-:W2:Y:S01]  /*61d30*/  S2UR UR7, SR_CgaCtaId ;  /* 0x00000000000779c3 */ /* 0x000ea20000008800 */
[----:B------:R-:W-:Y:S01]  /*61d40*/  UMOV UR5, 0x400 ;  /* 0x0000040000057882 */ /* 0x000fe20000000000 */
[----:B------:R-:W-:Y:S01]  /*61d50*/  BSSY.RECONVERGENT B1, `(.L_x_1107) ;  /* 0x0000186000017945 */ /* 0x000fe20003800200 */
[----:B------:R-:W-:-:S05]  /*61d60*/  IADD3 R49, PT, PT, R48, R159, RZ ;  /* 0x0000009f30317210 */ /* 0x000fca0007ffe0ff */
[----:B------:R-:W-:Y:S01]  /*61d70*/  BAR.SYNC.DEFER_BLOCKING 0x0 ;  /* 0x0000000000007b1d */ /* 0x000fe20000010000 */
[----:B------:R-:W-:-:S05]  /*61d80*/  IMAD.IADD R51, R49, 0x1, R158 ;  /* 0x0000000131337824 */ /* 0x000fca00078e029e */
[----:B------:R-:W-:-:S05]  /*61d90*/  IADD3 R50, PT, PT, R51, R10, RZ ;  /* 0x0000000a33327210 */ /* 0x000fca0007ffe0ff */
[----:B------:R-:W-:-:S05]  /*61da0*/  IMAD.IADD R53, R50, 0x1, R11 ;  /* 0x0000000132357824 */ /* 0x000fca00078e020b */
[----:B------:R-:W-:Y:S01]  /*61db0*/  IADD3 R52, PT, PT, R53, R12, RZ ;  /* 0x0000000c35347210 */ /* 0x000fe20007ffe0ff */
[----:B--2---:R-:W-:-:S04]  /*61dc0*/  ULEA UR5, UR7, UR5, 0x18 ;  /* 0x0000000507057291 */ /* 0x004fc8000f8ec0ff */
[----:B------:R-:W-:Y:S01]  /*61dd0*/  IMAD.IADD R55, R52, 0x1, R13 ;  /* 0x0000000134377824 */ /* 0x000fe200078e020d */
[----:B-1----:R-:W-:-:S04]  /*61de0*/  ISETP.NE.AND P1, PT, R59, 0x1f, PT ;  /* 0x0000001f3b00780c */ /* 0x002fc80003f25270 */
[----:B------:R-:W-:Y:S02]  /*61df0*/  IADD3 R54, PT, PT, R55, R14, RZ ;  /* 0x0000000e37367210 */ /* 0x000fe40007ffe0ff */
[----:B------:R-:W-:-:S03]  /*61e00*/  ISETP.NE.AND P2, PT, R59, RZ, PT ;  /* 0x000000ff3b00720c */ /* 0x000fc60003f45270 */
[----:B------:R-:W-:-:S05]  /*61e10*/  IMAD.IADD R57, R54, 0x1, R15 ;  /* 0x0000000136397824 */ /* 0x000fca00078e020f */
[----:B------:R-:W-:Y:S02]  /*61e20*/  IADD3 R56, PT, PT, R57, R2, RZ ;  /* 0x0000000239387210 */ /* 0x000fe40007ffe0ff */
[----:B------:R-:W-:-:S03]  /*61e30*/  @!P1 LEA R58, R165, UR5, 0x2 ;  /* 0x00000005a53a9c11 */ /* 0x000fc6000f8e10ff */
[----:B------:R-:W1:Y:S02]  /*61e40*/  SHFL.UP P0, R3, R56, 0x1, RZ ;  /* 0x0420000038037989 */ /* 0x000e6400000000ff */
[----:B-1----:R-:W-:-:S05]  /*61e50*/  @P0 IMAD.IADD R3, R56, 0x1, R3 ;  /* 0x0000000138030824 */ /* 0x002fca00078e0203 */
[----:B------:R-:W1:Y:S02]  /*61e60*/  SHFL.UP P0, R4, R3, 0x2, RZ ;  /* 0x0440000003047989 */ /* 0x000e6400000000ff */
[----:B-1----:R-:W-:-:S05]  /*61e70*/  @P0 IADD3 R4, PT, PT, R3, R4, RZ ;  /* 0x0000000403040210 */ /* 0x002fca0007ffe0ff */
[----:B------:R-:W1:Y:S02]  /*61e80*/  SHFL.UP P0, R5, R4, 0x4, RZ ;  /* 0x0480000004057989 */ /* 0x000e6400000000ff */
[----:B-1----:R-:W-:-:S05]  /*61e90*/  @P0 IMAD.IADD R5, R4, 0x1, R5 ;  /* 0x0000000104050824 */ /* 0x002fca00078e0205 */
[----:B------:R-:W1:Y:S02]  /*61ea0*/  SHFL.UP P0, R38, R5, 0x8, RZ ;  /* 0x0500000005267989 */ /* 0x000e6400000000ff */
[----:B-1----:R-:W-:-:S05]  /*61eb0*/  @P0 IADD3 R38, PT, PT, R5, R38, RZ ;  /* 0x0000002605260210 */ /* 0x002fca0007ffe0ff */
[----:B------:R-:W1:Y:S02]  /*61ec0*/  SHFL.UP P0, R39, R38, 0x10, RZ ;  /* 0x0600000026277989 */ /* 0x000e6400000000ff */
[----:B-1----:R-:W-:Y:S01]  /*61ed0*/  @P0 IMAD.IADD R39, R38, 0x1, R39 ;  /* 0x0000000126270824 */ /* 0x002fe200078e0227 */
[----:B------:R-:W-:-:S04]  /*61ee0*/  ISETP.NE.AND P0, PT, R165, 0x2, PT ;  /* 0x00000002a500780c */ /* 0x000fc80003f05270 */
[----:B------:R1:W-:Y:S01]  /*61ef0*/  @!P1 STS [R58], R39 ;  /* 0x000000273a009388 */ /* 0x0003e20000000800 */
[----:B------:R-:W-:Y:S01]  /*61f00*/  BAR.SYNC.DEFER_BLOCKING 0x0 ;  /* 0x0000000000007b1d */ /* 0x000fe20000010000 */
[----:B------:R-:W-:Y:S02]  /*61f10*/  ISETP.NE.AND P1, PT, R165, 0x3, PT ;  /* 0x00000003a500780c */ /* 0x000fe40003f25270 */
[----:B-1----:R-:W-:-:S04]  /*61f20*/  IADD3 R39, PT, PT, -R56, R39, RZ ;  /* 0x0000002738277210 */ /* 0x002fc80007ffe1ff */
[----:B------:R-:W-:Y:S01]  /*61f30*/  SEL R39, R39, RZ, P2 ;  /* 0x000000ff27277207 */ /* 0x000fe20001000000 */
[----:B------:R-:W1:Y:S04]  /*61f40*/  LDS.128 R4, [UR5] ;  /* 0x00000005ff047984 */ /* 0x000e680008000c00 */
[----:B------:R-:W2:Y:S04]  /*61f50*/  LDS.128 R40, [UR5+0x10] ;  /* 0x00001005ff287984 */ /* 0x000ea80008000c00 */
[----:B------:R-:W5:Y:S01]  /*61f60*/  LDS.128 R44, [UR5+0x20] ;  /* 0x00002005ff2c7984 */ /* 0x000f620008000c00 */
[----:B-1----:R-:W-:-:S04]  /*61f70*/  IADD3 R3, PT, PT, R4, R5, RZ ;  /* 0x0000000504037210 */ /* 0x002fc80007ffe0ff */
[----:B------:R-:W-:Y:S01]  /*61f80*/  SEL R38, R3, R4, !P0 ;  /* 0x0000000403267207 */ /* 0x000fe20004000000 */
[----:B------:R-:W-:Y:S01]  /*61f90*/  IMAD.IADD R3, R6, 0x1, R3 ;  /* 0x0000000106037824 */ /* 0x000fe200078e0203 */
[----:B------:R-:W-:-:S04]  /*61fa0*/  ISETP.NE.AND P0, PT, R165, 0x4, PT ;  /* 0x00000004a500780c */ /* 0x000fc80003f05270 */
[----:B------:R-:W-:Y:S02]  /*61fb0*/  SEL R38, R3, R38, !P1 ;  /* 0x0000002603267207 */ /* 0x000fe40004800000 */
[----:B------:R-:W-:Y:S02]  /*61fc0*/  IADD3 R3, PT, PT, R7, R3, RZ ;  /* 0x0000000307037210 */ /* 0x000fe40007ffe0ff */
[----:B------:R-:W-:Y:S02]  /*61fd0*/  ISETP.NE.AND P1, PT, R165, 0x5, PT ;  /* 0x00000005a500780c */ /* 0x000fe40003f25270 */
[C---:B------:R-:W-:Y:S01]  /*61fe0*/  SEL R38, R3.reuse, R38, !P0 ;  /* 0x0000002603267207 */ /* 0x040fe20004000000 */
[----:B--2---:R-:W-:Y:S01]  /*61ff0*/  IMAD.IADD R3, R3, 0x1, R40 ;  /* 0x0000000103037824 */ /* 0x004fe200078e0228 */
[----:B------:R-:W-:-:S04]  /*62000*/  ISETP.NE.AND P0, PT, R165, 0x6, PT ;  /* 0x00000006a500780c */ /* 0x000fc80003f05270 */
[----:B------:R-:W-:Y:S02]  /*62010*/  SEL R38, R3, R38, !P1 ;  /* 0x0000002603267207 */ /* 0x000fe40004800000 */
[----:B------:R-:W-:Y:S02]  /*62020*/  IADD3 R3, PT, PT, R41, R3, RZ ;  /* 0x0000000329037210 */ /* 0x000fe40007ffe0ff */
[----:B------:R-:W-:Y:S02]  /*62030*/  ISETP.NE.AND P1, PT, R165, 0x7, PT ;  /* 0x00000007a500780c */ /* 0x000fe40003f25270 */
[----:B------:R-:W-:Y:S01]  /*62040*/  SEL R38, R3, R38, !P0 ;  /* 0x0000002603267207 */ /* 0x000fe20004000000 */
[----:B------:R-:W-:Y:S01]  /*62050*/  IMAD.IADD R3, R42, 0x1, R3 ;  /* 0x000000012a037824 */ /* 0x000fe200078e0203 */
[----:B------:R-:W-:-:S04]  /*62060*/  ISETP.NE.AND P0, PT, R165, 0x8, PT ;  /* 0x00000008a500780c */ /* 0x000fc80003f05270 */
[----:B------:R-:W-:Y:S02]  /*62070*/  SEL R38, R3, R38, !P1 ;  /* 0x0000002603267207 */ /* 0x000fe40004800000 */
[----:B------:R-:W-:Y:S02]  /*62080*/  IADD3 R3, PT, PT, R43, R3, RZ ;  /* 0x000000032b037210 */ /* 0x000fe40007ffe0ff */
[----:B------:R-:W-:Y:S02]  /*62090*/  ISETP.NE.AND P1, PT, R165, 0x9, PT ;  /* 0x00000009a500780c */ /* 0x000fe40003f25270 */
[C---:B------:R-:W-:Y:S01]  /*620a0*/  SEL R38, R3.reuse, R38, !P0 ;  /* 0x0000002603267207 */ /* 0x040fe20004000000 */
[----:B-----5:R-:W-:Y:S01]  /*620b0*/  IMAD.IADD R3, R3, 0x1, R44 ;  /* 0x0000000103037824 */ /* 0x020fe200078e022c */
[----:B------:R-:W-:-:S04]  /*620c0*/  ISETP.NE.AND P0, PT, R165, 0xa, PT ;  /* 0x0000000aa500780c */ /* 0x000fc80003f05270 */
[----:B------:R-:W-:Y:S02]  /*620d0*/  SEL R38, R3, R38, !P1 ;  /* 0x0000002603267207 */ /* 0x000fe40004800000 */
[----:B------:R-:W-:Y:S02]  /*620e0*/  IADD3 R3, PT, PT, R45, R3, RZ ;  /* 0x000000032d037210 */ /* 0x000fe40007ffe0ff */
[----:B------:R-:W-:Y:S02]  /*620f0*/  ISETP.NE.AND P1, PT, R165, 0xb, PT ;  /* 0x0000000ba500780c */ /* 0x000fe40003f25270 */
[----:B------:R-:W-:Y:S01]  /*62100*/  SEL R38, R3, R38, !P0 ;  /* 0x0000002603267207 */ /* 0x000fe20004000000 */
[----:B------:R-:W-:Y:S01]  /*62110*/  IMAD.IADD R3, R46, 0x1, R3 ;  /* 0x000000012e037824 */ /* 0x000fe200078e0203 */
[----:B------:R-:W-:-:S04]  /*62120*/  ISETP.GE.U32.AND P0, PT, R8, 0x20, PT ;  /* 0x000000200800780c */ /* 0x000fc80003f06070 */
[C---:B------:R-:W-:Y:S02]  /*62130*/  SEL R38, R3.reuse, R38, !P1 ;  /* 0x0000002603267207 */ /* 0x040fe40004800000 */
[----:B------:R-:W-:Y:S02]  /*62140*/  IADD3 R3, PT, PT, R3, UR6, R47 ;  /* 0x0000000603037c10 */ /* 0x000fe4000fffe02f */
[----:B------:R-:W-:-:S03]  /*62150*/  SEL R38, R38, RZ, P0 ;  /* 0x000000ff26267207 */ /* 0x000fc60000000000 */
[----:B------:R-:W-:Y:S01]  /*62160*/  VIADD R3, R3, 0xffffef80 ;  /* 0xffffef8003037836 */ /* 0x000fe20000000000 */
[----:B------:R-:W-:-:S04]  /*62170*/  IADD3 R39, PT, PT, R38, R39, RZ ;  /* 0x0000002726277210 */ /* 0x000fc80007ffe0ff */
[----:B------:R-:W-:Y:S01]  /*62180*/  ISETP.GT.AND P0, PT, R3, 0x180, PT ;  /* 0x000001800300780c */ /* 0x000fe20003f04270 */
        /* <DEDUP_REMOVED lines=9> */
[----:B------:R-:W-:-:S03]  /*62220*/  IADD3 R49, PT, PT, R39, R0, RZ ;  /* 0x0000000027317210 */ /* 0x000fc60007ffe0ff */
[----:B------:R-:W-:Y:S05]  /*62230*/  @P0 BRA `(.L_x_1108) ;  /* 0x0000000800c00947 */ /* 0x000fea0003800000 */
[----:B------:R-:W-:Y:S01]  /*62240*/  ISETP.GE.AND P0, PT, R39, R3, PT ;  /* 0x000000032700720c */ /* 0x000fe20003f06270 */
[----:B------:R-:W1:Y:S01]  /*62250*/  LDCU.U8 UR6, c[0x0][0x3d8] ;  /* 0x00007b00ff0677ac */ /* 0x000e620008000000 */
[----:B------:R-:W-:Y:S02]  /*62260*/  BSSY.RECONVERGENT B2, `(.L_x_1109) ;  /* 0x000000e000027945 */ /* 0x000fe40003800200 */
[----:B------:R-:W-:-:S13]  /*62270*/  ISETP.NE.AND P0, PT, R0, RZ, !P0 ;  /* 0x000000ff0000720c */ /* 0x000fda0004705270 */
[----:B------:R-:W-:Y:S05]  /*62280*/  @!P0 BRA `(.L_x_1110) ;  /* 0x00000000002c8947 */ /* 0x000fea0003800000 */
[----:B-1----:R-:W-:Y:S01]  /*62290*/  UISETP.NE.AND UP0, UPT, UR6, URZ, UPT ;  /* 0x000000ff0600728c */ /* 0x002fe2000bf05270 */
[----:B------:R-:W-:Y:S01]  /*622a0*/  CS2R R4, SRZ ;  /* 0x0000000000047805 */ /* 0x000fe2000001ff00 */
[----:B------:R-:W1:Y:S07]  /*622b0*/  LDCU.64 UR8, c[0x0][0x390] ;  /* 0x00007200ff0877ac */ /* 0x000e6e0008000a00 */
[----:B------:R-:W-:Y:S05]  /*622c0*/  BRA.U UP0, `(.L_x_1111) ;  /* 0x0000000100087547 */ /* 0x000fea000b800000 */
[----:B------:R-:W2:Y:S02]  /*622d0*/  LDC.64 R4, c[0x0][0x3f0] ;  /* 0x0000fc00ff047b82 */ /* 0x000ea40000000a00 */
[----:B--2---:R-:W5:Y:S02]  /*622e0*/  LDG.E.64 R4, desc[UR12][R4.64] ;  /* 0x0000000c04047981 */ /* 0x004f64000c1e1b00 */
.L_x_1111:
[----:B-----5:R-:W-:-:S04]  /*622f0*/  IADD3 R0, P0, PT, R39, R4, RZ ;  /* 0x0000000427007210 */ /* 0x020fc80007f1e0ff */
[----:B------:R-:W-:Y:S02]  /*62300*/  LEA.HI.X.SX32 R5, R39, R5, 0x1, P0 ;  /* 0x0000000527057211 */ /* 0x000fe400000f0eff */
[----:B-1----:R-:W-:-:S04]  /*62310*/  LEA R4, P0, R0, UR8, 0x3 ;  /* 0x0000000800047c11 */ /* 0x002fc8000f8018ff */
[----:B------:R-:W-:-:S05]  /*62320*/  LEA.HI.X R5, R0, UR9, R5, 0x3, P0 ;  /* 0x0000000900057c11 */ /* 0x000fca00080f1c05 */
[----:B------:R2:W-:Y:S04]  /*62330*/  STG.E.64 desc[UR12][R4.64], R16 ;  /* 0x0000001004007986 */ /* 0x0005e8000c101b0c */
.L_x_1110:
[----:B-1----:R-:W-:Y:S05]  /*62340*/  BSYNC.RECONVERGENT B2 ;  /* 0x0000000000027941 */ /* 0x002fea0003800200 */
.L_x_1109:
[----:B------:R-:W-:Y:S01]  /*62350*/  ISETP.GE.AND P0, PT, R49, R3, PT ;  /* 0x000000033100720c */ /* 0x000fe20003f06270 */
[----:B------:R-:W-:Y:S03]  /*62360*/  BSSY.RECONVERGENT B2, `(.L_x_1112) ;  /* 0x000000e000027945 */ /* 0x000fe60003800200 */
[----:B------:R-:W-:-:S13]  /*62370*/  ISETP.EQ.OR P0, PT, R9, RZ, P0 ;  /* 0x000000ff0900720c */ /* 0x000fda0000702670 */
[----:B------:R-:W-:Y:S05]  /*62380*/  @P0 BRA `(.L_x_1113) ;  /* 0x00000000002c0947 */ /* 0x000fea0003800000 */
[----:B------:R-:W-:Y:S01]  /*62390*/  UISETP.NE.AND UP0, UPT, UR6, URZ, UPT ;  /* 0x000000ff0600728c */ /* 0x000fe2000bf05270 */
[----:B--2---:R-:W-:Y:S01]  /*623a0*/  CS2R R4, SRZ ;  /* 0x0000000000047805 */ /* 0x004fe2000001ff00 */
[----:B------:R-:W1:Y:S07]  /*623b0*/  LDCU.64 UR8, c[0x0][0x390] ;  /* 0x00007200ff0877ac */ /* 0x000e6e0008000a00 */
[----:B------:R-:W-:Y:S05]  /*623c0*/  BRA.U UP0, `(.L_x_1114) ;  /* 0x0000000100087547 */ /* 0x000fea000b800000 */
[----:B------:R-:W2:Y:S02]  /*623d0*/  LDC.64 R4, c[0x0][0x3f0] ;  /* 0x0000fc00ff047b82 */ /* 0x000ea40000000a00 */
[----:B--2---:R-:W5:Y:S02]  /*623e0*/  LDG.E.64 R4, desc[UR12][R4.64] ;  /* 0x0000000c04047981 */ /* 0x004f64000c1e1b00 */
.L_x_1114:
[----:B-----5:R-:W-:-:S04]  /*623f0*/  IADD3 R0, P0, PT, R49, R4, RZ ;  /* 0x0000000431007210 */ /* 0x020fc80007f1e0ff */
[----:B------:R-:W-:Y:S02]  /*62400*/  LEA.HI.X.SX32 R5, R49, R5, 0x1, P0 ;  /* 0x0000000531057211 */ /* 0x000fe400000f0eff */
[----:B-1----:R-:W-:-:S04]  /*62410*/  LEA R4, P0, R0, UR8, 0x3 ;  /* 0x0000000800047c11 */ /* 0x002fc8000f8018ff */
[----:B------:R-:W-:-:S05]  /*62420*/  LEA.HI.X R5, R0, UR9, R5, 0x3, P0 ;  /* 0x0000000900057c11 */ /* 0x000fca00080f1c05 */
[----:B0-----:R1:W-:Y:S04]  /*62430*/  STG.E.64 desc[UR12][R4.64], R18 ;  /* 0x0000001204007986 */ /* 0x0013e8000c101b0c */
.L_x_1113:
[----:B------:R-:W-:Y:S05]  /*62440*/  BSYNC.RECONVERGENT B2 ;  /* 0x0000000000027941 */ /* 0x000fea0003800200 */
.L_x_1112:
[----:B------:R-:W-:Y:S01]  /*62450*/  ISETP.GE.AND P0, PT, R59, R3, PT ;  /* 0x000000033b00720c */ /* 0x000fe20003f06270 */
[----:B------:R-:W-:Y:S03]  /*62460*/  BSSY.RECONVERGENT B2, `(.L_x_1115) ;  /* 0x000000e000027945 */ /* 0x000fe60003800200 */
[----:B------:R-:W-:-:S13]  /*62470*/  ISETP.EQ.OR P0, PT, R159, RZ, P0 ;  /* 0x000000ff9f00720c */ /* 0x000fda0000702670 */
[----:B------:R-:W-:Y:S05]  /*62480*/  @P0 BRA `(.L_x_1116) ;  /* 0x00000000002c0947 */ /* 0x000fea0003800000 */
[----:B------:R-:W-:Y:S01]  /*62490*/  UISETP.NE.AND UP0, UPT, UR6, URZ, UPT ;  /* 0x000000ff0600728c */ /* 0x000fe2000bf05270 */
[----:B-12---:R-:W-:Y:S01]  /*624a0*/  CS2R R4, SRZ ;  /* 0x0000000000047805 */ /* 0x006fe2000001ff00 */
[----:B------:R-:W1:Y:S07]  /*624b0*/  LDCU.64 UR8, c[0x0][0x390] ;  /* 0x00007200ff0877ac */ /* 0x000e6e0008000a00 */
[----:B------:R-:W-:Y:S05]  /*624c0*/  BRA.U UP0, `(.L_x_1117) ;  /* 0x0000000100087547 */ /* 0x000fea000b800000 */
[----:B------:R-:W2:Y:S02]  /*624d0*/  LDC.64 R4, c[0x0][0x3f0] ;  /* 0x0000fc00ff047b82 */ /* 0x000ea40000000a00 */
[----:B--2---:R-:W5:Y:S02]  /*624e0*/  LDG.E.64 R4, desc[UR12][R4.64] ;  /* 0x0000000c04047981 */ /* 0x004f64000c1e1b00 */
.L_x_1117:
[----:B-----5:R-:W-:-:S04]  /*624f0*/  IADD3 R0, P0, PT, R59, R4, RZ ;  /* 0x000000043b007210 */ /* 0x020fc80007f1e0ff */
[----:B------:R-:W-:Y:S02]  /*62500*/  LEA.HI.X.SX32 R5, R59, R5, 0x1, P0 ;  /* 0x000000053b057211 */ /* 0x000fe400000f0eff */
[----:B-1----:R-:W-:-:S04]  /*62510*/  LEA R4, P0, R0, UR8, 0x3 ;  /* 0x0000000800047c11 */ /* 0x002fc8000f8018ff */
[----:B------:R-:W-:-:S05]  /*62520*/  LEA.HI.X R5, R0, UR9, R5, 0x3, P0 ;  /* 0x0000000900057c11 */ /* 0x000fca00080f1c05 */
[----:B---3--:R1:W-:Y:S04]  /*62530*/  STG.E.64 desc[UR12][R4.64], R20 ;  /* 0x0000001404007986 */ /* 0x0083e8000c101b0c */
.L_x_1116:
[----:B------:R-:W-:Y:S05]  /*62540*/  BSYNC.RECONVERGENT B2 ;  /* 0x0000000000027941 */ /* 0x000fea0003800200 */
.L_x_1115:
        /* <DEDUP_REMOVED lines=10> */
.L_x_1120:
[----:B-----5:R-:W-:-:S04]  /*625f0*/  IADD3 R0, P0, PT, R61, R4, RZ ;  /* 0x000000043d007210 */ /* 0x020fc80007f1e0ff */
[----:B------:R-:W-:Y:S02]  /*62600*/  LEA.HI.X.SX32 R5, R61, R5, 0x1, P0 ;  /* 0x000000053d057211 */ /* 0x000fe400000f0eff */
[----:B-1----:R-:W-:-:S04]  /*62610*/  LEA R4, P0, R0, UR8, 0x3 ;  /* 0x0000000800047c11 */ /* 0x002fc8000f8018ff */
[----:B------:R-:W-:-:S05]  /*62620*/  LEA.HI.X R5, R0, UR9, R5, 0x3, P0 ;  /* 0x0000000900057c11 */ /* 0x000fca00080f1c05 */
[----:B----4-:R1:W-:Y:S04]  /*62630*/  STG.E.64 desc[UR12][R4.64], R22 ;  /* 0x0000001604007986 */ /* 0x0103e8000c101b0c */
.L_x_1119:
[----:B------:R-:W-:Y:S05]  /*62640*/  BSYNC.RECONVERGENT B2 ;  /* 0x0000000000027941 */ /* 0x000fea0003800200 */
.L_x_1118:
        /* <DEDUP_REMOVED lines=10> */
.L_x_1123:
[----:B-----5:R-:W-:-:S04]  /*626f0*/  IADD3 R0, P0, PT, R51, R4, RZ ;  /* 0x0000000433007210 */ /* 0x020fc80007f1e0ff */
[----:B------:R-:W-:Y:S02]  /*62700*/  LEA.HI.X.SX32 R5, R51, R5, 0x1, P0 ;  /* 0x0000000533057211 */ /* 0x000fe400000f0eff */
[----:B-1----:R-:W-:-:S04]  /*62710*/  LEA R4, P0, R0, UR8, 0x3 ;  /* 0x0000000800047c11 */ /* 0x002fc8000f8018ff */
[----:B------:R-:W-:-:S05]  /*62720*/  LEA.HI.X R5, R0, UR9, R5, 0x3, P0 ;  /* 0x0000000900057c11 */ /* 0x000fca00080f1c05 */
[----:B0-----:R0:W-:Y:S04]  /*62730*/  STG.E.64 desc[UR12][R4.64], R24 ;  /* 0x0000001804007986 */ /* 0x0011e8000c101b0c */
.L_x_1122:
[----:B------:R-:W-:Y:S05]  /*62740*/  BSYNC.RECONVERGENT B2 ;  /* 0x0000000000027941 */ /* 0x000fea0003800200 */
.L_x_1121:
[----:B------:R-:W-:Y:S01]  /*62750*/  ISETP.GE.AND P0, PT, R63, R3, PT ;  /* 0x000000033f00720c */ /* 0x000fe20003f06270 */
[----:B------:R-:W-:Y:S03]  /*62760*/  BSSY.RECONVERGENT B2, `(.L_x_1124) ;  /* 0x000000e000027945 */ /* 0x000fe60003800200 */
[----:B------:R-:W-:-:S13]  /*62770*/  ISETP.EQ.OR P0, PT, R11, RZ, P0 ;  /* 0x000000ff0b00720c */ /* 0x000fda0000702670 */
[----:B------:R-:W-:Y:S05]  /*62780*/  @P0 BRA `(.L_x_1125) ;  /* 0x00000000002c0947 */ /* 0x000fea0003800000 */
[----:B------:R-:W-:Y:S01]  /*62790*/  UISETP.NE.AND UP0, UPT, UR6, URZ, UPT ;  /* 0x000000ff0600728c */ /* 0x000fe2000bf05270 */
[----:B012---:R-:W-:Y:S01]  /*627a0*/  CS2R R4, SRZ ;  /* 0x0000000000047805 */ /* 0x007fe2000001ff00 */
[----:B------:R-:W0:Y:S07]  /*627b0*/  LDCU.64 UR8, c[0x0][0x390] ;  /* 0x00007200ff0877ac */ /* 0x000e2e0008000a00 */
[----:B------:R-:W-:Y:S05]  /*627c0*/  BRA.U UP0, `(.L_x_1126) ;  /* 0x0000000100087547 */ /* 0x000fea000b800000 */
[----:B------:R-:W1:Y:S02]  /*627d0*/  LDC.64 R4, c[0x0][0x3f0] ;  /* 0x0000fc00ff047b82 */ /* 0x000e640000000a00 */
[----:B-1----:R-:W5:Y:S02]  /*627e0*/  LDG.E.64 R4, desc[UR12][R4.64] ;  /* 0x0000000c04047981 */ /* 0x002f64000c1e1b00 */
.L_x_1126:
[----:B-----5:R-:W-:-:S04]  /*627f0*/  IADD3 R0, P0, PT, R63, R4, RZ ;  /* 0x000000043f007210 */ /* 0x020fc80007f1e0ff */
[----:B------:R-:W-:Y:S02]  /*62800*/  LEA.HI.X.SX32 R5, R63, R5, 0x1, P0 ;  /* 0x000000053f057211 */ /* 0x000fe400000f0eff */
[----:B0-----:R-:W-:-:S04]  /*62810*/  LEA R4, P0, R0, UR8, 0x3 ;  /* 0x0000000800047c11 */ /* 0x001fc8000f8018ff */
[----:B------:R-:W-:-:S05]  /*62820*/  LEA.HI.X R5, R0, UR9, R5, 0x3, P0 ;  /* 0x0000000900057c11 */ /* 0x000fca00080f1c05 */
[----:B------:R0:W-:Y:S04]  /*62830*/  STG.E.64 desc[UR12][R4.64], R26 ;  /* 0x0000001a04007986 */ /* 0x0001e8000c101b0c */
.L_x_1125:
[----:B------:R-:W-:Y:S05]  /*62840*/  BSYNC.RECONVERGENT B2 ;  /* 0x0000000000027941 */ /* 0x000fea0003800200 */
.L_x_1124:
        /* <DEDUP_REMOVED lines=10> */
.L_x_1129:
[----:B-----5:R-:W-:-:S04]  /*628f0*/  IADD3 R0, P0, PT, R53, R4, RZ ;  /* 0x0000000435007210 */ /* 0x020fc80007f1e0ff */
[----:B------:R-:W-:Y:S02]  /*62900*/  LEA.HI.X.SX32 R5, R53, R5, 0x1, P0 ;  /* 0x0000000535057211 */ /* 0x000fe400000f0eff */
[----:B0-----:R-:W-:-:S04]  /*62910*/  LEA R4, P0, R0, UR8, 0x3 ;  /* 0x0000000800047c11 */ /* 0x001fc8000f8018ff */
[----:B------:R-:W-:-:S05]  /*62920*/  LEA.HI.X R5, R0, UR9, R5, 0x3, P0 ;  /* 0x0000000900057c11 */ /* 0x000fca00080f1c05 */
[----:B------:R0:W-:Y:S04]  /*62930*/  STG.E.64 desc[UR12][R4.64], R28 ;  /* 0x0000001c04007986 */ /* 0x0001e8000c101b0c */
.L_x_1128:
[----:B------:R-:W-:Y:S05]  /*62940*/  BSYNC.RECONVERGENT B2 ;  /* 0x0000000000027941 */ /* 0x000fea0003800200 */
.L_x_1127:
        /* <DEDUP_REMOVED lines=10> */
.L_x_1132:
[----:B-----5:R-:W-:-:S04]  /*629f0*/  IADD3 R0, P0, PT, R65, R4, RZ ;  /* 0x0000000441007210 */ /* 0x020fc80007f1e0ff */
[----:B------:R-:W-:Y:S02]  /*62a00*/  LEA.HI.X.SX32 R5, R65, R5, 0x1, P0 ;  /* 0x0000000541057211 */ /* 0x000fe400000f0eff */
[----:B0-----:R-:W-:-:S04]  /*62a10*/  LEA R4, P0, R0, UR8, 0x3 ;  /* 0x0000000800047c11 */ /* 0x001fc8000f8018ff */
[----:B------:R-:W-:-:S05]  /*62a20*/  LEA.HI.X R5, R0, UR9, R5, 0x3, P0 ;  /* 0x0000000900057c11 */ /* 0x000fca00080f1c05 */
[----:B------:R0:W-:Y:S04]  /*62a30*/  STG.E.64 desc[UR12][R4.64], R30 ;  /* 0x0000001e04007986 */ /* 0x0001e8000c101b0c */
.L_x_1131:
[----:B------:R-:W-:Y:S05]  /*62a40*/  BSYNC.RECONVERGENT B2 ;  /* 0x0000000000027941 */ /* 0x000fea0003800200 */
.L_x_1130:
        /* <DEDUP_REMOVED lines=10> */
.L_x_1135:
[----:B-----5:R-:W-:-:S04]  /*62af0*/  IADD3 R0, P0, PT, R55, R4, RZ ;  /* 0x0000000437007210 */ /* 0x020fc80007f1e0ff */
[----:B------:R-:W-:Y:S02]  /*62b00*/  LEA.HI.X.SX32 R5, R55, R5, 0x1, P0 ;  /* 0x0000000537057211 */ /* 0x000fe400000f0eff */
[----:B0-----:R-:W-:-:S04]  /*62b10*/  LEA R4, P0, R0, UR8, 0x3 ;  /* 0x0000000800047c11 */ /* 0x001fc8000f8018ff */
[----:B------:R-:W-:-:S05]  /*62b20*/  LEA.HI.X R5, R0, UR9, R5, 0x3, P0 ;  /* 0x0000000900057c11 */ /* 0x000fca00080f1c05 */
[----:B------:R0:W-:Y:S04]  /*62b30*/  STG.E.64 desc[UR12][R4.64], R32 ;  /* 0x0000002004007986 */ /* 0x0001e8000c101b0c */
.L_x_1134:
[----:B------:R-:W-:Y:S05]  /*62b40*/  BSYNC.RECONVERGENT B2 ;  /* 0x0000000000027941 */ /* 0x000fea0003800200 */
.L_x_1133:
        /* <DEDUP_REMOVED lines=10> */
.L_x_1138:
[----:B-----5:R-:W-:-:S04]  /*62bf0*/  IADD3 R0, P0, PT, R67, R4, RZ ;  /* 0x0000000443007210 */ /* 0x020fc80007f1e0ff */
[----:B------:R-:W-:Y:S02]  /*62c00*/  LEA.HI.X.SX32 R5, R67, R5, 0x1, P0 ;  /* 0x0000000543057211 */ /* 0x000fe400000f0eff */
[----:B0-----:R-:W-:-:S04]  /*62c10*/  LEA R4, P0, R0, UR8, 0x3 ;  /* 0x0000000800047c11 */ /* 0x001fc8000f8018ff */
[----:B------:R-:W-:-:S05]  /*62c20*/  LEA.HI.X R5, R0, UR9, R5, 0x3, P0 ;  /* 0x0000000900057c11 */ /* 0x000fca00080f1c05 */
[----:B------:R0:W-:Y:S04]  /*62c30*/  STG.E.64 desc[UR12][R4.64], R34 ;  /* 0x0000002204007986 */ /* 0x0001e8000c101b0c */
.L_x_1137:
[----:B------:R-:W-:Y:S05]  /*62c40*/  BSYNC.RECONVERGENT B2 ;  /* 0x0000000000027941 */ /* 0x000fea0003800200 */
.L_x_1136:
[----:B------:R-:W-:-:S04]  /*62c50*/  ISETP.GE.AND P0, PT, R57, R3, PT ;  /* 0x000000033900720c */ /* 0x000fc80003f06270 */
        /* <DEDUP_REMOVED lines=8> */
.L_x_1140:
[----:B-----5:R-:W-:-:S04]  /*62ce0*/  IADD3 R0, P0, PT, R57, R4, RZ ;  /* 0x0000000439007210 */ /* 0x020fc80007f1e0ff */
[----:B------:R-:W-:Y:S02]  /*62cf0*/  LEA.HI.X.SX32 R5, R57, R5, 0x1, P0 ;  /* 0x0000000539057211 */ /* 0x000fe400000f0eff */
[----:B0-----:R-:W-:-:S04]  /*62d00*/  LEA R4, P0, R0, UR8, 0x3 ;  /* 0x0000000800047c11 */ /* 0x001fc8000f8018ff */
[----:B------:R-:W-:-:S05]  /*62d10*/  LEA.HI.X R5, R0, UR9, R5, 0x3, P0 ;  /* 0x0000000900057c11 */ /* 0x000fca00080f1c05 */
[----:B------:R0:W-:Y:S01]  /*62d20*/  STG.E.64 desc[UR12][R4.64], R36 ;  /* 0x0000002404007986 */ /* 0x0001e2000c101b0c */
[----:B------:R-:W-:Y:S05]  /*62d30*/  BRA `(.L_x_1139) ;  /* 0x00000008001c7947 */ /* 0x000fea0003800000 */
.L_x_1108:
[----:B------:R-:W-:Y:S01]  /*62d40*/  BAR.SYNC.DEFER_BLOCKING 0x0 ;  /* 0x0000000000007b1d */ /* 0x000fe20000010000 */
[----:B------:R-:W-:Y:S02]  /*62d50*/  ISETP.NE.AND P5, PT, R0, RZ, PT ;  /* 0x000000ff0000720c */ /* 0x000fe40003fa5270 */
[----:B------:R-:W-:Y:S02]  /*62d60*/  ISETP.NE.AND P6, PT, R9, RZ, PT ;  /* 0x000000ff0900720c */ /* 0x000fe40003fc5270 */
[----:B------:R-:W-:Y:S01]  /*62d70*/  ISETP.NE.AND P0, PT, R159, RZ, PT ;  /* 0x000000ff9f00720c */ /* 0x000fe20003f05270 */
[----:B------:R-:W1:Y:S01]  /*62d80*/  LDCU.64 UR8, c[0x0][0x390] ;  /* 0x00007200ff0877ac */ /* 0x000e620008000a00 */
[----:B------:R-:W-:Y:S02]  /*62d90*/  ISETP.NE.AND P3, PT, R11, RZ, PT ;  /* 0x000000ff0b00720c */ /* 0x000fe40003f65270 */
[----:B------:R-:W-:Y:S02]  /*62da0*/  ISETP.NE.AND P1, PT, R158, RZ, PT ;  /* 0x000000ff9e00720c */ /* 0x000fe40003f25270 */
[----:B------:R-:W-:-:S02]  /*62db0*/  ISETP.NE.AND P2, PT, R10, RZ, PT ;  /* 0x000000ff0a00720c */ /* 0x000fc40003f45270 */
[----:B------:R-:W-:Y:S02]  /*62dc0*/  ISETP.NE.AND P4, PT, R12, RZ, PT ;  /* 0x000000ff0c00720c */ /* 0x000fe40003f85270 */
[----:B------:R-:W-:Y:S02]  /*62dd0*/  @P5 LEA R9, R39, UR5, 0x3 ;  /* 0x0000000527095c11 */ /* 0x000fe4000f8e18ff */
[----:B------:R-:W-:Y:S02]  /*62de0*/  @P6 LEA R11, R49, UR5, 0x3 ;  /* 0x00000005310b6c11 */ /* 0x000fe4000f8e18ff */
[----:B------:R-:W-:Y:S01]  /*62df0*/  @P0 LEA R39, R59, UR5, 0x3 ;  /* 0x000000053b270c11 */ /* 0x000fe2000f8e18ff */
[----:B------:R2:W-:Y:S01]  /*62e00*/  @P5 STS.64 [R9], R16 ;  /* 0x0000001009005388 */ /* 0x0005e20000000a00 */
[----:B------:R-:W-:Y:S02]  /*62e10*/  ISETP.NE.AND P5, PT, R13, RZ, PT ;  /* 0x000000ff0d00720c */ /* 0x000fe40003fa5270 */
[----:B------:R-:W-:Y:S01]  /*62e20*/  @P1 LEA R13, R61, UR5, 0x3 ;  /* 0x000000053d0d1c11 */ /* 0x000fe2000f8e18ff */
[----:B0-----:R0:W-:Y:S01]  /*62e30*/  @P6 STS.64 [R11], R18 ;  /* 0x000000120b006388 */ /* 0x0011e20000000a00 */
[----:B------:R-:W-:-:S03]  /*62e40*/  ISETP.NE.AND P6, PT, R14, RZ, PT ;  /* 0x000000ff0e00720c */ /* 0x000fc60003fc5270 */
[----:B---3--:R3:W-:Y:S01]  /*62e50*/  @P0 STS.64 [R39], R20 ;  /* 0x0000001427000388 */ /* 0x0087e20000000a00 */
[----:B------:R-:W-:Y:S02]  /*62e60*/  ISETP.NE.AND P0, PT, R15, RZ, PT ;  /* 0x000000ff0f00720c */ /* 0x000fe40003f05270 */
[----:B------:R-:W-:Y:S01]  /*62e70*/  @P2 LEA R15, R51, UR5, 0x3 ;  /* 0x00000005330f2c11 */ /* 0x000fe2000f8e18ff */
[----:B----4-:R4:W-:Y:S01]  /*62e80*/  @P1 STS.64 [R13], R22 ;  /* 0x000000160d001388 */ /* 0x0109e20000000a00 */
[----:B--2---:R-:W-:Y:S02]  /*62e90*/  @P3 LEA R9, R63, UR5, 0x3 ;  /* 0x000000053f093c11 */ /* 0x004fe4000f8e18ff */
[----:B------:R-:W-:Y:S01]  /*62ea0*/  @P4 LEA R17, R53, UR5, 0x3 ;  /* 0x0000000535114c11 */ /* 0x000fe2000f8e18ff */
[----:B------:R4:W-:Y:S01]  /*62eb0*/  @P2 STS.64 [R15], R24 ;  /* 0x000000180f002388 */ /* 0x0009e20000000a00 */
[----:B0-----:R-:W-:Y:S02]  /*62ec0*/  @P5 LEA R11, R65, UR5, 0x3 ;  /* 0x00000005410b5c11 */ /* 0x001fe4000f8e18ff */
[----:B------:R-:W-:Y:S01]  /*62ed0*/  ISETP.NE.AND P1, PT, R2, RZ, PT ;  /* 0x000000ff0200720c */ /* 0x000fe20003f25270 */
[----:B------:R4:W-:Y:S01]  /*62ee0*/  @P3 STS.64 [R9], R26 ;  /* 0x0000001a09003388 */ /* 0x0009e20000000a00 */
[----:B------:R-:W-:-:S02]  /*62ef0*/  @P6 LEA R19, R55, UR5, 0x3 ;  /* 0x0000000537136c11 */ /* 0x000fc4000f8e18ff */
[----:B---3--:R-:W-:Y:S01]  /*62f00*/  @P0 LEA R21, R67, UR5, 0x3 ;  /* 0x0000000543150c11 */ /* 0x008fe2000f8e18ff */
[----:B------:R4:W-:Y:S04]  /*62f10*/  @P4 STS.64 [R17], R28 ;  /* 0x0000001c11004388 */ /* 0x0009e80000000a00 */
[----:B------:R4:W-:Y:S04]  /*62f20*/  @P5 STS.64 [R11], R30 ;  /* 0x0000001e0b005388 */ /* 0x0009e80000000a00 */
[----:B------:R4:W-:Y:S01]  /*62f30*/  @P6 STS.64 [R19], R32 ;  /* 0x0000002013006388 */ /* 0x0009e20000000a00 */
[----:B------:R-:W-:-:S03]  /*62f40*/  @P1 LEA R39, R57, UR5, 0x3 ;  /* 0x0000000539271c11 */ /* 0x000fc6000f8e18ff */
[----:B------:R4:W-:Y:S01]  /*62f50*/  @P0 STS.64 [R21], R34 ;  /* 0x0000002215000388 */ /* 0x0009e20000000a00 */
[----:B------:R-:W-:-:S03]  /*62f60*/  ISETP.GE.U32.AND P0, PT, R8, R3, PT ;  /* 0x000000030800720c */ /* 0x000fc60003f06070 */
[----:B------:R4:W-:Y:S01]  /*62f70*/  @P1 STS.64 [R39], R36 ;  /* 0x0000002427001388 */ /* 0x0009e20000000a00 */
[----:B------:R-:W-:Y:S09]  /*62f80*/  BAR.SYNC.DEFER_BLOCKING 0x0 ;  /* 0x0000000000007b1d */ /* 0x000ff20000010000 */
[----:B-1----:R-:W-:Y:S05]  /*62f90*/  @P0 BRA `(.L_x_1139) ;  /* 0x0000000400840947 */ /* 0x002fea0003800000 */
[----:B------:R-:W-:Y:S01]  /*62fa0*/  IADD3 R5, PT, PT, R7, R5, R6 ;  /* 0x0000000507057210 */ /* 0x000fe20007ffe006 */
[----:B------:R-:W0:Y:S01]  /*62fb0*/  LDCU UR6, c[0x0][0x3cc] ;  /* 0x00007980ff0677ac */ /* 0x000e220008000800 */
[----:B------:R-:W1:Y:S01]  /*62fc0*/  LDC.U8 R14, c[0x0][0x3d8] ;  /* 0x0000f600ff0e7b82 */ /* 0x000e620000000000 */
[----:B------:R-:W-:Y:S01]  /*62fd0*/  BSSY.RECONVERGENT B2, `(.L_x_1141) ;  /* 0x0000025000027945 */ /* 0x000fe20003800200 */
[----:B------:R-:W-:-:S04]  /*62fe0*/  IADD3 R5, PT, PT, R41, R5, R40 ;  /* 0x0000000529057210 */ /* 0x000fc80007ffe028 */
[----:B------:R-:W-:-:S04]  /*62ff0*/  IADD3 R5, PT, PT, R43, R5, R42 ;  /* 0x000000052b057210 */ /* 0x000fc80007ffe02a */
[----:B------:R-:W-:-:S04]  /*63000*/  IADD3 R5, PT, PT, R45, R5, R44 ;  /* 0x000000052d057210 */ /* 0x000fc80007ffe02c */
[----:B------:R-:W-:-:S04]  /*63010*/  IADD3 R5, PT, PT, R47, R5, R46 ;  /* 0x000000052f057210 */ /* 0x000fc80007ffe02e */
[----:B0-----:R-:W-:-:S04]  /*63020*/  IADD3 R5, PT, PT, R5, UR6, R4 ;  /* 0x0000000605057c10 */ /* 0x001fc8000fffe004 */
[----:B------:R-:W-:-:S05]  /*63030*/  IADD3 R12, PT, PT, R5, -0x1081, -R8 ;  /* 0xffffef7f050c7810 */ /* 0x000fca0007ffe808 */
[----:B------:R-:W-:-:S05]  /*63040*/  IMAD.HI.U32 R0, R12, -0x55555555, RZ ;  /* 0xaaaaaaab0c007827 */ /* 0x000fca00078e00ff */
[----:B------:R-:W-:-:S04]  /*63050*/  SHF.R.U32.HI R0, RZ, 0x8, R0 ;  /* 0x00000008ff007819 */ /* 0x000fc80000011600 */
[----:B------:R-:W-:-:S04]  /*63060*/  LOP3.LUT R2, R0, 0x3, RZ, 0xc0, !PT ;  /* 0x0000000300027812 */ /* 0x000fc800078ec0ff */
[----:B------:R-:W-:-:S13]  /*63070*/  ISETP.NE.AND P0, PT, R2, 0x3, PT ;  /* 0x000000030200780c */ /* 0x000fda0003f05270 */
[----:B-1----:R-:W-:Y:S05]  /*63080*/  @!P0 BRA `(.L_x_1142) ;  /* 0x0000000000648947 */ /* 0x002fea0003800000 */
[----:B------:R-:W-:Y:S01]  /*63090*/  VIADD R0, R0, 0x1 ;  /* 0x0000000100007836 */ /* 0x000fe20000000000 */
[----:B------:R-:W-:Y:S01]  /*630a0*/  BSSY.RECONVERGENT B3, `(.L_x_1142) ;  /* 0x0000017000037945 */ /* 0x000fe20003800200 */
[----:B------:R-:W-:Y:S01]  /*630b0*/  ISETP.NE.AND P2, PT, R14, RZ, PT ;  /* 0x000000ff0e00720c */ /* 0x000fe20003f45270 */
[----:B----4-:R-:W-:Y:S01]  /*630c0*/  IMAD.MOV.U32 R13, RZ, RZ, RZ ;  /* 0x000000ffff0d7224 */ /* 0x010fe200078e00ff */
[----:B------:R-:W-:Y:S02]  /*630d0*/  LEA R2, R8, UR5, 0x3 ;  /* 0x0000000508027c11 */ /* 0x000fe4000f8e18ff */
[----:B------:R-:W-:Y:S02]  /*630e0*/  LOP3.LUT R0, R0, 0x3, RZ, 0xc0, !PT ;  /* 0x0000000300007812 */ /* 0x000fe400078ec0ff */
[----:B------:R-:W-:Y:S02]  /*630f0*/  MOV R11, R8 ;  /* 0x00000008000b7202 */ /* 0x000fe40000000f00 */
[----:B------:R-:W-:-:S07]  /*63100*/  IADD3 R0, PT, PT, -R0, RZ, RZ ;  /* 0x000000ff00007210 */ /* 0x000fce0007ffe1ff */
.L_x_1143:
[----:B0-----:R-:W0:Y:S01]  /*63110*/  @!P2 LDC.64 R8, c[0x0][0x3f0] ;  /* 0x0000fc00ff08ab82 */ /* 0x001e220000000a00 */
[----:B------:R-:W-:Y:S01]  /*63120*/  CS2R R4, SRZ ;  /* 0x0000000000047805 */ /* 0x000fe2000001ff00 */
[----:B------:R1:W2:Y:S05]  /*63130*/  LDS.64 R6, [R2] ;  /* 0x0000000002067984 */ /* 0x0002aa0000000a00 */
[----:B0-----:R0:W3:Y:S01]  /*63140*/  @!P2 LDG.E.64 R4, desc[UR12][R8.64] ;  /* 0x0000000c0804a981 */ /* 0x0010e2000c1e1b00 */
[----:B------:R-:W-:Y:S01]  /*63150*/  IADD3 R0, PT, PT, R0, 0x1, RZ ;  /* 0x0000000100007810 */ /* 0x000fe20007ffe0ff */
[----:B-1----:R-:W-:Y:S01]  /*63160*/  VIADD R2, R2, 0xc00 ;  /* 0x00000c0002027836 */ /* 0x002fe20000000000 */
[----:B0-----:R-:W-:-:S02]  /*63170*/  IADD3 R8, P1, PT, R11, 0x180, RZ ;  /* 0x000001800b087810 */ /* 0x001fc40007f3e0ff */
[----:B---3--:R-:W-:Y:S02]  /*63180*/  IADD3 R10, P0, PT, R11, R4, RZ ;  /* 0x000000040b0a7210 */ /* 0x008fe40007f1e0ff */
[----:B------:R-:W-:-:S03]  /*63190*/  MOV R11, R8 ;  /* 0x00000008000b7202 */ /* 0x000fc60000000f00 */
        /* <DEDUP_REMOVED lines=8> */
.L_x_1142:
[----:B------:R-:W-:Y:S05]  /*63220*/  BSYNC.RECONVERGENT B2 ;  /* 0x0000000000027941 */ /* 0x000fea0003800200 */
.L_x_1141:
[----:B------:R-:W-:-:S13]  /*63230*/  ISETP.GE.U32.AND P0, PT, R12, 0x480, PT ;  /* 0x000004800c00780c */ /* 0x000fda0003f06070 */
[----:B------:R-:W-:Y:S05]  /*63240*/  @!P0 BRA `(.L_x_1139) ;  /* 0x0000000000d88947 */ /* 0x000fea0003800000 */
[----:B------:R-:W1:Y:S01]  /*63250*/  S2UR UR7, SR_CgaCtaId ;  /* 0x00000000000779c3 */ /* 0x000e620000008800 */
[----:B------:R-:W-:Y:S01]  /*63260*/  UMOV UR6, 0x400 ;  /* 0x0000040000067882 */ /* 0x000fe20000000000 */
[----:B----4-:R-:W-:Y:S01]  /*63270*/  HFMA2 R23, -RZ, RZ, 0, 0 ;  /* 0x00000000ff177431 */ /* 0x010fe200000001ff */
[C---:B------:R-:W-:Y:S01]  /*63280*/  ISETP.NE.AND P0, PT, R14.reuse, RZ, PT ;  /* 0x000000ff0e00720c */ /* 0x040fe20003f05270 */
[----:B------:R-:W-:Y:S01]  /*63290*/  IMAD.MOV.U32 R25, RZ, RZ, RZ ;  /* 0x000000ffff197224 */ /* 0x000fe200078e00ff */
[----:B------:R-:W-:-:S03]  /*632a0*/  ISETP.NE.AND P1, PT, R14, RZ, PT ;  /* 0x000000ff0e00720c */ /* 0x000fc60003f25270 */
[----:B------:R-:W2:Y:S01]  /*632b0*/  LDC.64 R16, c[0x0][0x390] ;  /* 0x0000e400ff107b82 */ /* 0x000ea20000000a00 */
[----:B-1----:R-:W-:-:S06]  /*632c0*/  ULEA UR6, UR7, UR6, 0x18 ;  /* 0x0000000607067291 */ /* 0x002fcc000f8ec0ff */
[C---:B------:R-:W-:Y:S01]  /*632d0*/  LEA R0, R8.reuse, UR6, 0x3 ;  /* 0x0000000608007c11 */ /* 0x040fe2000f8e18ff */
[----:B--2---:R-:W-:-:S03]  /*632e0*/  IMAD.WIDE.U32 R16, R8, 0x8, R16 ;  /* 0x0000000808107825 */ /* 0x004fc600078e0010 */
[----:B------:R-:W-:-:S07]  /*632f0*/  IADD3 R0, PT, PT, R0, 0x1800, RZ ;  /* 0x0000180000007810 */ /* 0x000fce0007ffe0ff */
.L_x_1144:
[----:B0-----:R-:W1:Y:S01]  /*63300*/  @!P0 LDC.64 R10, c[0x0][0x3f0] ;  /* 0x0000fc00ff0a8b82 */ /* 0x001e620000000a00 */
[----:B0-----:R-:W-:Y:S01]  /*63310*/  CS2R R4, SRZ ;  /* 0x0000000000047805 */ /* 0x001fe2000001ff00 */
[----:B------:R-:W0:Y:S05]  /*63320*/  LDS.64 R6, [R0+-0x1800] ;  /* 0xffe8000000067984 */ /* 0x000e2a0000000a00 */
[----:B-1----:R1:W2:Y:S01]  /*63330*/  @!P0 LDG.E.64 R4, desc[UR12][R10.64] ;  /* 0x0000000c0a048981 */ /* 0x0022a2000c1e1b00 */
[----:B------:R-:W-:-:S03]  /*63340*/  PLOP3.LUT P0, PT, P1, PT, PT, 0x80, 0x8 ;  /* 0x000000000008781c */ /* 0x000fc60000f0f070 */
[----:B-1----:R-:W1:Y:S10]  /*63350*/  LDS.64 R10, [R0+-0xc00] ;  /* 0xfff40000000a7984 */ /* 0x002e740000000a00 */
[----:B------:R-:W3:Y:S01]  /*63360*/  @!P0 LDC.64 R18, c[0x0][0x3f0] ;  /* 0x0000fc00ff128b82 */ /* 0x000ee20000000a00 */
[----:B--2---:R-:W-:-:S04]  /*63370*/  LEA R13, P2, R4, R23, 0x3 ;  /* 0x00000017040d7211 */ /* 0x004fc800078418ff */
[----:B------:R-:W-:Y:S02]  /*63380*/  LEA.HI.X R5, R4, R25, R5, 0x3, P2 ;  /* 0x0000001904057211 */ /* 0x000fe400010f1c05 */
[----:B------:R-:W-:-:S05]  /*63390*/  IADD3 R12, P2, PT, R16, R13, RZ ;  /* 0x0000000d100c7210 */ /* 0x000fca0007f5e0ff */
[----:B------:R-:W-:Y:S01]  /*633a0*/  IMAD.X R13, R17, 0x1, R5, P2 ;  /* 0x00000001110d7824 */ /* 0x000fe200010e0605 */
[----:B------:R-:W-:-:S04]  /*633b0*/  CS2R R4, SRZ ;  /* 0x0000000000047805 */ /* 0x000fc8000001ff00 */
[----:B0-----:R0:W-:Y:S04]  /*633c0*/  STG.E.64 desc[UR12][R12.64], R6 ;  /* 0x000000060c007986 */ /* 0x0011e8000c101b0c */
        /* <DEDUP_REMOVED lines=8> */
[----:B-1----:R-:W-:Y:S04]  /*63450*/  STG.E.64 desc[UR12][R14.64+0xc00], R10 ;  /* 0x000c000a0e007986 */ /* 0x002fe8000c101b0c */
[----:B---3--:R-:W0:Y:S01]  /*63460*/  @!P0 LDG.E.64 R4, desc[UR12][R20.64] ;  /* 0x0000000c14048981 */ /* 0x008e22000c1e1b00 */
[----:B------:R-:W1:Y:S03]  /*63470*/  @!P0 LDC.64 R18, c[0x0][0x3f0] ;  /* 0x0000fc00ff128b82 */ /* 0x000e660000000a00 */
[----:B------:R2:W3:Y:S01]  /*63480*/  LDS.64 R10, [R0+0xc00] ;  /* 0x000c0000000a7984 */ /* 0x0004e20000000a00 */
[----:B0-----:R-:W-:-:S04]  /*63490*/  LEA R13, P2, R4, R23, 0x3 ;  /* 0x00000017040d7211 */ /* 0x001fc800078418ff */
[----:B------:R-:W-:Y:S02]  /*634a0*/  LEA.HI.X R5, R4, R25, R5, 0x3, P2 ;  /* 0x0000001904057211 */ /* 0x000fe400010f1c05 */
[----:B------:R-:W-:-:S05]  /*634b0*/  IADD3 R12, P2, PT, R16, R13, RZ ;  /* 0x0000000d100c7210 */ /* 0x000fca0007f5e0ff */
[----:B------:R-:W-:Y:S01]  /*634c0*/  IMAD.X R13, R17, 0x1, R5, P2 ;  /* 0x00000001110d7824 */ /* 0x000fe200010e0605 */
[----:B------:R-:W-:-:S04]  /*634d0*/  CS2R R4, SRZ ;  /* 0x0000000000047805 */ /* 0x000fc8000001ff00 */
[----:B----4-:R0:W-:Y:S04]  /*634e0*/  STG.E.64 desc[UR12][R12.64+0x1800], R6 ;  /* 0x001800060c007986 */ /* 0x0101e8000c101b0c */
[----:B-1----:R-:W4:Y:S01]  /*634f0*/  @!P0 LDG.E.64 R4, desc[UR12][R18.64] ;  /* 0x0000000c12048981 */ /* 0x002f22000c1e1b00 */
[----:B------:R-:W-:Y:S01]  /*63500*/  VIADD R8, R8, 0x600 ;  /* 0x0000060008087836 */ /* 0x000fe20000000000 */
[----:B--2---:R-:W-:Y:S02]  /*63510*/  IADD3 R0, PT, PT, R0, 0x3000, RZ ;  /* 0x0000300000007810 */ /* 0x004fe40007ffe0ff */
[----:B----4-:R-:W-:Y:S02]  /*63520*/  LEA R9, P2, R4, R23, 0x3 ;  /* 0x0000001704097211 */ /* 0x010fe400078418ff */
[----:B------:R-:W-:-:S02]  /*63530*/  IADD3 R23, P3, PT, R23, 0x3000, RZ ;  /* 0x0000300017177810 */ /* 0x000fc40007f7e0ff */
[----:B------:R-:W-:Y:S02]  /*63540*/  LEA.HI.X R5, R4, R25, R5, 0x3, P2 ;  /* 0x0000001904057211 */ /* 0x000fe400010f1c05 */
[----:B------:R-:W-:Y:S01]  /*63550*/  IADD3 R4, P2, PT, R16, R9, RZ ;  /* 0x0000000910047210 */ /* 0x000fe20007f5e0ff */
[----:B------:R-:W-:-:S03]  /*63560*/  IMAD.X R25, RZ, RZ, R25, P3 ;  /* 0x000000ffff197224 */ /* 0x000fc600018e0619 */
[----:B------:R-:W-:Y:S02]  /*63570*/  IADD3.X R5, PT, PT, R17, R5, RZ, P2, !PT ;  /* 0x0000000511057210 */ /* 0x000fe400017fe4ff */
[----:B------:R-:W-:-:S03]  /*63580*/  ISETP.GE.AND P2, PT, R8, R3, PT ;  /* 0x000000030800720c */ /* 0x000fc60003f46270 */
[----:B---3--:R0:W-:Y:S10]  /*63590*/  STG.E.64 desc[UR12][R4.64+0x2400], R10 ;  /* 0x0024000a04007986 */ /* 0x0081f4000c101b0c */
[----:B------:R-:W-:Y:S05]  /*635a0*/  @!P2 BRA `(.L_x_1144) ;  /* 0xfffffffc0054a947 */ /* 0x000fea000383ffff */
.L_x_1139:
[----:B------:R-:W-:Y:S05]  /*635b0*/  BSYNC.RECONVERGENT B1 ;  /* 0x0000000000017941 */ /* 0x000fea0003800200 */
.L_x_1107:
[----:B------:R-:W-:Y:S05]  /*635c0*/  BRA `(.L_x_1145) ;  /* 0x0000023800607947 */ /* 0x000fea0003800000 */
.L_x_754:
[----:B------:R-:W0:Y:S01]  /*635d0*/  S2R R14, SR_TID.X ;  /* 0x00000000000e7919 */ /* 0x000e220000002100 */
[----:B------:R-:W1:Y:S01]  /*635e0*/  LDCU.U8 UR7, c[0x0][0x3d8] ;  /* 0x00007b00ff0777ac */ /* 0x000e620008000000 */
[----:B------:R-:W2:Y:S01]  /*635f0*/  S2UR UR14, SR_CgaCtaId ;  /* 0x00000000000e79c3 */ /* 0x000ea20000008800 */
[----:B------:R-:W-:Y:S01]  /*63600*/  BSSY.RECONVERGENT B1, `(.L_x_1146) ;  /* 0x0000349000017945 */ /* 0x000fe20003800200 */
[----:B------:R-:W3:Y:S01]  /*63610*/  S2R R165, SR_LANEID ;  /* 0x0000000000a57919 */ /* 0x000ee20000000000 */
[----:B------:R-:W4:Y:S01]  /*63620*/  LDCU.64 UR8, c[0x0][0x3e8] ;  /* 0x00007d00ff0877ac */ /* 0x000f220008000a00 */
[----:B------:R-:W5:Y:S01]  /*63630*/  LDCU.64 UR10, c[0x0][0x380] ;  /* 0x00007000ff0a77ac */ /* 0x000f620008000a00 */
[----:B-1----:R-:W-:Y:S02]  /*63640*/  UISETP.NE.AND UP0, UPT, UR7, URZ, UPT ;  /* 0x000000ff0700728c */ /* 0x002fe4000bf05270 */
[----:B------:R-:W-:Y:S02]  /*63650*/  USHF.R.S32.HI UR7, URZ, 0x1f, UR4 ;  /* 0x0000001fff077899 */ /* 0x000fe40008011404 */
[----:B----4-:R-:W-:-:S02]  /*63660*/  USEL UR8, UR8, URZ, !UP0 ;  /* 0x000000ff08087287 */ /* 0x010fc4000c000000 */
[----:B------:R-:W-:Y:S02]  /*63670*/  USEL UR9, UR9, URZ, !UP0 ;  /* 0x000000ff09097287 */ /* 0x000fe4000c000000 */
[----:B-----5:R-:W-:-:S04]  /*63680*/  UIADD3 UR8, UP0, UP1, UR8, UR10, UR4 ;  /* 0x0000000a08087290 */ /* 0x020fc8000f91e004 */
[----:B------:R-:W-:Y:S01]  /*63690*/  UIADD3.X UR7, UPT, UPT, UR9, UR11, UR7, UP0, UP1 ;  /* 0x0000000b09077290 */ /* 0x000fe200087e2407 */
[C---:B0-----:R-:W-:Y:S01]  /*636a0*/  LOP3.LUT R0, R14.reuse, 0x1f, RZ, 0xc0, !PT ;  /* 0x0000001f0e007812 */ /* 0x041fe200078ec0ff */
[C---:B------:R-:W-:Y:S01]  /*636b0*/  IMAD R38, R14.reuse, 0xb, RZ ;  /* 0x0000000b0e267824 */ /* 0x040fe200078e02ff */
[----:B------:R-:W-:Y:S01]  /*636c0*/  LOP3.LUT R3, R14, 0x3e0, RZ, 0xc0, !PT ;  /* 0x000003e00e037812 */ /* 0x000fe200078ec0ff */
[----:B------:R-:W-:Y:S01]  /*636d0*/  UMOV UR9, 0x400 ;  /* 0x0000040000097882 */ /* 0x000fe20000000000 */
[----:B------:R-:W-:Y:S01]  /*636e0*/  SHF.R.U32.HI R2, RZ, 0x5, R14 ;  /* 0x00000005ff027819 */ /* 0x000fe2000001160e */
[----:B--2---:R-:W-:Y:S02]  /*636f0*/  ULEA UR9, UR14, UR9, 0x18 ;  /* 0x000000090e097291 */ /* 0x004fe4000f8ec0ff */
[----:B------:R-:W-:Y:S02]  /*63700*/  IMAD R0, R3, 0xb, R0 ;  /* 0x0000000b03007824 */ /* 0x000fe400078e0200 */
[----:B---3--:R-:W-:-:S02]  /*63710*/  IMAD R5, R2, 0x160, R165 ;  /* 0x0000016002057824 */ /* 0x008fc400078e02a5 */
[C---:B------:R-:W-:Y:S01]  /*63720*/  VIADD R8, R0.reuse, 0x60 ;  /* 0x0000006000087836 */ /* 0x040fe20000000000 */
[C---:B------:R-:W-:Y:S02]  /*63730*/  IADD3 R2, P0, PT, R0.reuse, UR8, RZ ;  /* 0x0000000800027c10 */ /* 0x040fe4000ff1e0ff */
[C---:B------:R-:W-:Y:S02]  /*63740*/  IADD3 R4, PT, PT, R0.reuse, 0x20, RZ ;  /* 0x0000002000047810 */ /* 0x040fe40007ffe0ff */
[----:B------:R-:W-:Y:S01]  /*63750*/  IADD3 R6, PT, PT, R0, 0x40, RZ ;  /* 0x0000004000067810 */ /* 0x000fe20007ffe0ff */
[----:B------:R-:W-:Y:S01]  /*63760*/  IMAD.X R3, RZ, RZ, UR7, P0 ;  /* 0x00000007ff037e24 */ /* 0x000fe200080e06ff */
[----:B------:R-:W-:Y:S02]  /*63770*/  LEA R33, R5, UR9, 0x3 ;  /* 0x0000000905217c11 */ /* 0x000fe4000f8e18ff */
[----:B------:R-:W-:Y:S02]  /*63780*/  IADD3 R4, P0, PT, R4, UR8, RZ ;  /* 0x0000000804047c10 */ /* 0x000fe4000ff1e0ff */
[----:B------:R-:W-:Y:S01]  /*63790*/  IADD3 R6, P1, PT, R6, UR8, RZ ;  /* 0x0000000806067c10 */ /* 0x000fe2000ff3e0ff */
[----:B------:R0:W-:Y:S01]  /*637a0*/  STS.64 [R33], R2 ;  /* 0x0000000221007388 */ /* 0x0001e20000000a00 */
[C---:B------:R-:W-:Y:S01]  /*637b0*/  IADD3 R10, PT, PT, R0.reuse, 0x80, RZ ;  /* 0x00000080000a7810 */ /* 0x040fe20007ffe0ff */
[----:B------:R-:W-:Y:S01]  /*637c0*/  IMAD.X R5, RZ, RZ, UR7, P0 ;  /* 0x00000007ff057e24 */ /* 0x000fe200080e06ff */
[----:B------:R-:W-:Y:S01]  /*637d0*/  IADD3 R12, PT, PT, R0, 0xa0, RZ ;  /* 0x000000a0000c7810 */ /* 0x000fe20007ffe0ff */
[----:B------:R-:W-:Y:S01]  /*637e0*/  IMAD.X R7, RZ, RZ, UR7, P1 ;  /* 0x00000007ff077e24 */ /* 0x000fe200088e06ff */
[----:B------:R-:W-:-:S02]  /*637f0*/  IADD3 R8, P0, PT, R8, UR8, RZ ;  /* 0x0000000808087c10 */ /* 0x000fc4000ff1e0ff */
[----:B------:R-:W-:Y:S01]  /*63800*/  IADD3 R10, P2, PT, R10, UR8, RZ ;  /* 0x000000080a0a7c10 */ /* 0x000fe2000ff5e0ff */
[----:B------:R1:W-:Y:S01]  /*63810*/  STS.64 [R33+0x100], R4 ;  /* 0x0001000421007388 */ /* 0x0003e20000000a00 */
[----:B------:R-:W-:Y:S02]  /*63820*/  IADD3 R12, P1, PT, R12, UR8, RZ ;  /* 0x000000080c0c7c10 */ /* 0x000fe4000ff3e0ff */
[----:B------:R-:W-:Y:S01]  /*63830*/  IADD3.X R9, PT, PT, RZ, UR7, RZ, P0, !PT ;  /* 0x00000007ff097c10 */ /* 0x000fe200087fe4ff */
[C---:B0-----:R-:W-:Y:S01]  /*63840*/  VIADD R2, R0.reuse, 0xc0 ;  /* 0x000000c000027836 */ /* 0x041fe20000000000 */
[----:B------:R-:W-:Y:S01]  /*63850*/  IADD3 R3, PT, PT, R0, 0xe0, RZ ;  /* 0x000000e000037810 */ /* 0x000fe20007ffe0ff */
[----:B------:R-:W-:Y:S01]  /*63860*/  IMAD.X R11, RZ, RZ, UR7, P2 ;  /* 0x00000007ff0b7e24 */ /* 0x000fe200090e06ff */
[----:B------:R-:W-:Y:S01]  /*63870*/  IADD3.X R13, PT, PT, RZ, UR7, RZ, P1, !PT ;  /* 0x00000007ff0d7c10 */ /* 0x000fe20008ffe4ff */
[----:B------:R0:W-:Y:S01]  /*63880*/  STS.64 [R33+0x200], R6 ;  /* 0x0002000621007388 */ /* 0x0001e20000000a00 */
[----:B------:R-:W-:-:S02]  /*63890*/  IADD3 R2, P0, PT, R2, UR8, RZ ;  /* 0x0000000802027c10 */ /* 0x000fc4000ff1e0ff */
        /* <DEDUP_REMOVED lines=11> */
[----:B------:R-:W-:Y:S02]  /*63950*/  ISETP.GE.AND P0, PT, R38, UR6, PT ;  /* 0x0000000626007c0c */ /* 0x000fe4000bf06270 */
[----:B-1----:R-:W-:Y:S01]  /*63960*/  IADD3 R8, P2, PT, R15, UR8, RZ ;  /* 0x000000080f087c10 */ /* 0x002fe2000ff5e0ff */
[----:B------:R-:W-:Y:S01]  /*63970*/  STS.64 [R33+0x600], R2 ;  /* 0x0006000221007388 */ /* 0x000fe20000000a00 */
[----:B0-----:R-:W-:-:S03]  /*63980*/  IADD3 R10, P1, PT, R0, UR8, RZ ;  /* 0x00000008000a7c10 */ /* 0x001fc6000ff3e0ff */
[----:B------:R-:W-:Y:S01]  /*63990*/  IMAD.X R9, RZ, RZ, UR7, P2 ;  /* 0x00000007ff097e24 */ /* 0x000fe200090e06ff */
[----:B------:R-:W-:Y:S01]  /*639a0*/  STS.64 [R33+0x700], R4 ;  /* 0x0007000421007388 */ /* 0x000fe20000000a00 */
[----:B------:R-:W-:Y:S01]  /*639b0*/  IMAD.MOV.U32 R0, RZ, RZ, 0x1 ;  /* 0x00000001ff007424 */ /* 0x000fe200078e00ff */
[----:B------:R-:W-:Y:S01]  /*639c0*/  IADD3.X R11, PT, PT, RZ, UR7, RZ, P1, !PT ;  /* 0x00000007ff0b7c10 */ /* 0x000fe20008ffe4ff */
[----:B--2---:R-:W-:Y:S01]  /*639d0*/  IMAD R12, R165, 0x50, R33 ;  /* 0x00000050a50c7824 */ /* 0x004fe200078e0221 */
[----:B------:R-:W-:Y:S04]  /*639e0*/  STS.64 [R33+0x800], R6 ;  /* 0x0008000621007388 */ /* 0x000fe80000000a00 */
        /* <DEDUP_REMOVED lines=45> */
.L_x_1149:
        /* <DEDUP_REMOVED lines=15> */
.L_x_1150:
[----:B------:R-:W-:Y:S05]  /*63db0*/  BSYNC.RECONVERGENT B2 ;  /* 0x0000000000027941 */ /* 0x000fea0003800200 */
.L_x_1148:
        /* <DEDUP_REMOVED lines=36> */
.L_x_1152:
        /* <DEDUP_REMOVED lines=17> */
.L_x_1153:
[----:B------:R-:W-:Y:S05]  /*64110*/  BSYNC.RECONVERGENT B2 ;  /* 0x0000000000027941 */ /* 0x000fea0003800200 */
.L_x_1151:
        /* <DEDUP_REMOVED lines=36> */
.L_x_1155:
        /* <DEDUP_REMOVED lines=17> */
.L_x_1156:
[----:B------:R-:W-:Y:S05]  /*64470*/  BSYNC.RECONVERGENT B2 ;  /* 0x0000000000027941 */ /* 0x000fea0003800200 */
.L_x_1154:
        /* <DEDUP_REMOVED lines=36> */
.L_x_1158:
        /* <DEDUP_REMOVED lines=17> */
.L_x_1159:
[----:B------:R-:W-:Y:S05]  /*647d0*/  BSYNC.RECONVERGENT B2 ;  /* 0x0000000000027941 */ /* 0x000fea0003800200 */
.L_x_1157:
        /* <DEDUP_REMOVED lines=36> */
.L_x_1161:
        /* <DEDUP_REMOVED lines=17> */
.L_x_1162:
[----:B------:R-:W-:Y:S05]  /*64b30*/  BSYNC.RECONVERGENT B2 ;  /* 0x0000000000027941 */ /* 0x000fea0003800200 */
.L_x_1160:
        /* <DEDUP_REMOVED lines=36> */
.L_x_1164:
        /* <DEDUP_REMOVED lines=17> */
.L_x_1165:
[----:B------:R-:W-:Y:S05]  /*64e90*/  BSYNC.RECONVERGENT B2 ;  /* 0x0000000000027941 */ /* 0x000fea0003800200 */
.L_x_1163:
        /* <DEDUP_REMOVED lines=36> */
.L_x_1167:
        /* <DEDUP_REMOVED lines=17> */
.L_x_1168:
[----:B------:R-:W-:Y:S05]  /*651f0*/  BSYNC.RECONVERGENT B2 ;  /* 0x0000000000027941 */ /* 0x000fea0003800200 */
.L_x_1166:
        /* <DEDUP_REMOVED lines=36> */
.L_x_1170:
        /* <DEDUP_REMOVED lines=17> */
.L_x_1171:
[----:B------:R-:W-:Y:S05]  /*65550*/  BSYNC.RECONVERGENT B2 ;  /* 0x0000000000027941 */ /* 0x000fea0003800200 */
.L_x_1169:
        /* <DEDUP_REMOVED lines=35> */
.L_x_1173:
        /* <DEDUP_REMOVED lines=16> */
.L_x_1174:
[----:B------:R-:W-:Y:S05]  /*65890*/  BSYNC.RECONVERGENT B2 ;  /* 0x0000000000027941 */ /* 0x000fea0003800200 */
.L_x_1172:
        /* <DEDUP_REMOVED lines=31> */
.L_x_1176:
[----:B------:R-:W-:Y:S01]  /*65a90*/  MOV R3, R5 ;  /* 0x0000000500037202 */ /* 0x000fe20000000f00 */
[----:B------:R-:W-:Y:S01]  /*65aa0*/  IMAD.MOV.U32 R6, RZ, RZ, R52 ;  /* 0x000000ffff067224 */ /* 0x000fe200078e0034 */
[----:B------:R-:W-:Y:S02]  /*65ab0*/  MOV R5, R53 ;  /* 0x0000003500057202 */ /* 0x000fe40000000f00 */
[----:B------:R-:W-:-:S07]  /*65ac0*/  MOV R2, 0x65ae0 ;  /* 0x00065ae000027802 */ /* 0x000fce0000000f00 */
[----:B0--34-:R-:W-:Y:S05]  /*65ad0*/  CALL.REL.NOINC `($__internal_1_$__cuda_sm20_rem_s64) ;  /* 0x0000023000007944 */ /* 0x019fea0003c00000 */
[----:B------:R-:W-:Y:S01]  /*65ae0*/  IMAD.MOV.U32 R98, RZ, RZ, R4 ;  /* 0x000000ffff627224 */ /* 0x000fe200078e0004 */
[----:B------:R-:W-:-:S07]  /*65af0*/  MOV R99, R3 ;  /* 0x0000000300637202 */ /* 0x000fce0000000f00 */
.L_x_1177:
[----:B------:R-:W-:Y:S05]  /*65b00*/  BSYNC.RECONVERGENT B2 ;  /* 0x0000000000027941 */ /* 0x000fea0003800200 */
.L_x_1175:
        /* <DEDUP_REMOVED lines=248> */
.L_x_1147:
[----:B------:R-:W-:Y:S05]  /*66a90*/  BSYNC.RECONVERGENT B1 ;  /* 0x0000000000017941 */ /* 0x000fea0003800200 */
.L_x_1146:
        /* <DEDUP_REMOVED lines=36> */
.L_x_1181:
        /* <DEDUP_REMOVED lines=15> */
.L_x_1182:
[----:B------:R-:W-:Y:S05]  /*66dd0*/  BSYNC.RECONVERGENT B2 ;  /* 0x0000000000027941 */ /* 0x000fea0003800200 */
.L_x_1180:
        /* <DEDUP_REMOVED lines=36> */
.L_x_1184:
        /* <DEDUP_REMOVED lines=17> */
.L_x_1185:
[----:B------:R-:W-:Y:S05]  /*67130*/  BSYNC.RECONVERGENT B2 ;  /* 0x0000000000027941 */ /* 0x000fea0003800200 */
.L_x_1183:
        /* <DEDUP_REMOVED lines=36> */
.L_x_1187:
        /* <DEDUP_REMOVED lines=17> */
.L_x_1188:
[----:B------:R-:W-:Y:S05]  /*67490*/  BSYNC.RECONVERGENT B2 ;  /* 0x0000000000027941 */ /* 0x000fea0003800200 */
.L_x_1186:
        /* <DEDUP_REMOVED lines=36> */
.L_x_1190:
        /* <DEDUP_REMOVED lines=17> */
.L_x_1191:
[----:B------:R-:W-:Y:S05]  /*677f0*/  BSYNC.RECONVERGENT B2 ;  /* 0x0000000000027941 */ /* 0x000fea0003800200 */
.L_x_1189:
        /* <DEDUP_REMOVED lines=36> */
.L_x_1193:
        /* <DEDUP_REMOVED lines=17> */
.L_x_1194:
[----:B------:R-:W-:Y:S05]  /*67b50*/  BSYNC.RECONVERGENT B2 ;  /* 0x0000000000027941 */ /* 0x000fea0003800200 */
.L_x_1192:
        /* <DEDUP_REMOVED lines=36> */
.L_x_1196:
        /* <DEDUP_REMOVED lines=17> */
.L_x_1197:
[----:B------:R-:W-:Y:S05]  /*67eb0*/  BSYNC.RECONVERGENT B2 ;  /* 0x0000000000027941 */ /* 0x000fea0003800200 */
.L_x_1195:
        /* <DEDUP_REMOVED lines=36> */
.L_x_1199:
        /* <DEDUP_REMOVED lines=17> */
.L_x_1200:
[----:B------:R-:W-:Y:S05]  /*68210*/  BSYNC.RECONVERGENT B2 ;  /* 0x0000000000027941 */ /* 0x000fea0003800200 */
.L_x_1198:
        /* <DEDUP_REMOVED lines=36> */
.L_x_1202:
        /* <DEDUP_REMOVED lines=17> */
.L_x_1203:
[----:B------:R-:W-:Y:S05]  /*68570*/  BSYNC.RECONVERGENT B2 ;  /* 0x0000000000027941 */ /* 0x000fea0003800200 */
.L_x_1201:
        /* <DEDUP_REMOVED lines=36> */
.L_x_1205:
        /* <DEDUP_REMOVED lines=16> */
.L_x_1206:
[----:B------:R-:W-:Y:S05]  /*688c0*/  BSYNC.RECONVERGENT B2 ;  /* 0x0000000000027941 */ /* 0x000fea0003800200 */
.L_x_1204:
        /* <DEDUP_REMOVED lines=31> */
.L_x_1208:
[----:B------:R-:W-:Y:S01]  /*68ac0*/  IMAD.MOV.U32 R3, RZ, RZ, R5 ;  /* 0x000000ffff037224 */ /* 0x000fe200078e0005 */
[----:B------:R-:W-:Y:S01]  /*68ad0*/  MOV R6, R54 ;  /* 0x0000003600067202 */ /* 0x000fe20000000f00 */
[----:B------:R-:W-:Y:S01]  /*68ae0*/  IMAD.MOV.U32 R5, RZ, RZ, R55 ;  /* 0x000000ffff057224 */ /* 0x000fe200078e0037 */
[----:B------:R-:W-:-:S07]  /*68af0*/  MOV R2, 0x68b10 ;  /* 0x00068b1000027802 */ /* 0x000fce0000000f00 */
[----:B---34-:R-:W-:Y:S05]  /*68b00*/  CALL.REL.NOINC `($__internal_1_$__cuda_sm20_rem_s64) ;  /* 0x000001fc00f47944 */ /* 0x018fea0003c00000 */
[----:B------:R-:W-:Y:S01]  /*68b10*/  MOV R52, R4 ;  /* 0x0000000400347202 */ /* 0x000fe20000000f00 */
[----:B------:R-:W-:-:S07]  /*68b20*/  IMAD.MOV.U32 R53, RZ, RZ, R3 ;  /* 0x000000ffff357224 */ /* 0x000fce00078e0003 */
.L_x_1209:
[----:B------:R-:W-:Y:S05]  /*68b30*/  BSYNC.RECONVERGENT B2 ;  /* 0x0000000000027941 */ /* 0x000fea0003800200 */
.L_x_1207:
        /* <DEDUP_REMOVED lines=248> */
.L_x_1179:
[----:B------:R-:W-:Y:S05]  /*69ac0*/  BSYNC.RECONVERGENT B1 ;  /* 0x0000000000017941 */ /* 0x000fea0003800200 */
.L_x_1178:
        /* <DEDUP_REMOVED lines=36> */
.L_x_1213:
        /* <DEDUP_REMOVED lines=15> */
.L_x_1214:
[----:B------:R-:W-:Y:S05]  /*69e00*/  BSYNC.RECONVERGENT B2 ;  /* 0x0000000000027941 */ /* 0x000fea0003800200 */
.L_x_1212:
        /* <DEDUP_REMOVED lines=36> */
.L_x_1216:
[----:B------:R-:W-:Y:S01]  /*6a050*/  IMAD.MOV.U32 R6, RZ, RZ, R12 ;  /* 0x000000ffff067224 */ /* 0x000fe200078e000c */
[----:B------:R-:W-:Y:S01]  /*6a060*/  MOV R5, R13 ;  /* 0x0000000d00057202 */ /* 0x000fe20000000f00 */
[----:B------:R-:W-:Y:S01]  /*6a070*/  IMAD.MOV.U32 R4, RZ, RZ, R14 ;  /* 0x000000ffff047224 */ /* 0x000fe200078e000e */
[----:B------:R-:W-:Y:S02]  /*6a080*/  MOV R3, R15 ;  /* 0x0000000f00037202 */ /* 0x000fe40000000f00 */
[----:B------:R-:W-:-:S07]  /*6a090*/  MOV R2, 0x6a0b0 ;  /* 0x0006a0b000027802 */ /* 0x000fce0000000f00 */
[----:B0---4-:R-:W-:Y:S05]  /*6a0a0*/  CALL.REL.NOINC `($__internal_0_$__cuda_sm20_div_s64) ;  /* 0x000001e4003c7944 */ /* 0x011fea0003c00000 */
        /* <DEDUP_REMOVED lines=11> */
.L_x_1217:
[----:B------:R-:W-:Y:S05]  /*6a160*/  BSYNC.RECONVERGENT B2 ;  /* 0x0000000000027941 */ /* 0x000fea0003800200 */
.L_x_1215:
        /* <DEDUP_REMOVED lines=36> */
.L_x_1219:
        /* <DEDUP_REMOVED lines=17> */
.L_x_1220:
[----:B------:R-:W-:Y:S05]  /*6a4c0*/  BSYNC.RECONVERGENT B2 ;  /* 0x0000000000027941 */ /* 0x000fea0003800200 */
.L_x_1218:
        /* <DEDUP_REMOVED lines=36> */
.L_x_1222:
        /* <DEDUP_REMOVED lines=17> */
.L_x_1223:
[----:B------:R-:W-:Y:S05]  /*6a820*/  BSYNC.RECONVERGENT B2 ;  /* 0x0000000000027941 */ /* 0x000fea0003800200 */
.L_x_1221:
        /* <DEDUP_REMOVED lines=36> */
.L_x_1225:
        /* <DEDUP_REMOVED lines=17> */
.L_x_1226:
[----:B------:R-:W-:Y:S05]  /*6ab80*/  BSYNC.RECONVERGENT B2 ;  /* 0x0000000000027941 */ /* 0x000fea0003800200 */
.L_x_1224:
        /* <DEDUP_REMOVED lines=36> */
.L_x_1228:
        /* <DEDUP_REMOVED lines=17> */
.L_x_1229:
[----:B------:R-:W-:Y:S05]  /*6aee0*/  BSYNC.RECONVERGENT B2 ;  /* 0x0000000000027941 */ /* 0x000fea0003800200 */
.L_x_1227:
        /* <DEDUP_REMOVED lines=36> */
.L_x_1231:
        /* <DEDUP_REMOVED lines=17> */
.L_x_1232:
[----:B------:R-:W-:Y:S05]  /*6b240*/  BSYNC.RECONVERGENT B2 ;  /* 0x0000000000027941 */ /* 0x000fea0003800200 */
.L_x_1230:
        /* <DEDUP_REMOVED lines=36> */
.L_x_1234:
        /* <DEDUP_REMOVED lines=17> */
.L_x_1235:
[----:B------:R-:W-:Y:S05]  /*6b5a0*/  BSYNC.RECONVERGENT B2 ;  /* 0x0000000000027941 */ /* 0x000fea0003800200 */
.L_x_1233:
        /* <DEDUP_REMOVED lines=36> */
.L_x_1237:
        /* <DEDUP_REMOVED lines=16> */
.L_x_1238:
[----:B------:R-:W-:Y:S05]  /*6b8f0*/  BSYNC.RECONVERGENT B2 ;  /* 0x0000000000027941 */ /* 0x000fea0003800200 */
.L_x_1236:
        /* <DEDUP_REMOVED lines=31> */
.L_x_1240:
[----:B------:R-:W-:Y:S01]  /*6baf0*/  MOV R3, R5 ;  /* 0x0000000500037202 */ /* 0x000fe20000000f00 */
[----:B------:R-:W-:Y:S01]  /*6bb00*/  IMAD.MOV.U32 R6, RZ, RZ, R54 ;  /* 0x000000ffff067224 */ /* 0x000fe200078e0036 */
[----:B------:R-:W-:Y:S02]  /*6bb10*/  MOV R5, R55 ;  /* 0x0000003700057202 */ /* 0x000fe40000000f00 */
[----:B------:R-:W-:-:S07]  /*6bb20*/  MOV R2, 0x6bb40 ;  /* 0x0006bb4000027802 */ /* 0x000fce0000000f00 */
[----:B0---4-:R-:W-:Y:S05]  /*6bb30*/  CALL.REL.NOINC `($__internal_1_$__cuda_sm20_rem_s64) ;  /* 0x000001cc00e87944 */ /* 0x011fea0003c00000 */
[----:B------:R-:W-:Y:S01]  /*6bb40*/  IMAD.MOV.U32 R52, RZ, RZ, R4 ;  /* 0x000000ffff347224 */ /* 0x000fe200078e0004 */
[----:B------:R-:W-:-:S07]  /*6bb50*/  MOV R53, R3 ;  /* 0x0000000300357202 */ /* 0x000fce0000000f00 */
.L_x_1241:
[----:B------:R-:W-:Y:S05]  /*6bb60*/  BSYNC.RECONVERGENT B2 ;  /* 0x0000000000027941 */ /* 0x000fea0003800200 */
.L_x_1239:
        /* <DEDUP_REMOVED lines=248> */
.L_x_1211:
[----:B------:R-:W-:Y:S05]  /*6caf0*/  BSYNC.RECONVERGENT B1 ;  /* 0x0000000000017941 */ /* 0x000fea0003800200 */
.L_x_1210:
        /* <DEDUP_REMOVED lines=36> */
.L_x_1245:
        /* <DEDUP_REMOVED lines=15> */
.L_x_1246:
[----:B------:R-:W-:Y:S05]  /*6ce30*/  BSYNC.RECONVERGENT B2 ;  /* 0x0000000000027941 */ /* 0x000fea0003800200 */
.L_x_1244:
        /* <DEDUP_REMOVED lines=36> */
.L_x_1248:
[----:B------:R-:W-:Y:S01]  /*6d080*/  MOV R6, R12 ;  /* 0x0000000c00067202 */ /* 0x000fe20000000f00 */
[----:B------:R-:W-:Y:S01]  /*6d090*/  IMAD.MOV.U32 R5, RZ, RZ, R13 ;  /* 0x000000ffff057224 */ /* 0x000fe200078e000d */
[----:B------:R-:W-:Y:S01]  /*6d0a0*/  MOV R4, R14 ;  /* 0x0000000e00047202 */ /* 0x000fe20000000f00 */
[----:B------:R-:W-:Y:S01]  /*6d0b0*/  IMAD.MOV.U32 R3, RZ, RZ, R15 ;  /* 0x000000ffff037224 */ /* 0x000fe200078e000f */
[----:B------:R-:W-:-:S07]  /*6d0c0*/  MOV R2, 0x6d0e0 ;  /* 0x0006d0e000027802 */ /* 0x000fce0000000f00 */
[----:B0--3--:R-:W-:Y:S05]  /*6d0d0*/  CALL.REL.NOINC `($__internal_0_$__cuda_sm20_div_s64) ;  /* 0x000001b400307944 */ /* 0x009fea0003c00000 */
        /* <DEDUP_REMOVED lines=11> */
.L_x_1249:
[----:B------:R-:W-:Y:S05]  /*6d190*/  BSYNC.RECONVERGENT B2 ;  /* 0x0000000000027941 */ /* 0x000fea0003800200 */
.L_x_1247:
        /* <DEDUP_REMOVED lines=36> */
.L_x_1251:
[----:B------:R-:W-:Y:S01]  /*6d3e0*/  IMAD.MOV.U32 R6, RZ, RZ, R14 ;  /* 0x000000ffff067224 */ /* 0x000fe200078e000e */
[----:B------:R-:W-:Y:S01]  /*6d3f0*/  MOV R5, R15 ;  /* 0x0000000f00057202 */ /* 0x000fe20000000f00 */
[----:B------:R-:W-:Y:S01]  /*6d400*/  IMAD.MOV.U32 R4, RZ, RZ, R38 ;  /* 0x000000ffff047224 */ /* 0x000fe200078e0026 */
[----:B------:R-:W-:Y:S02]  /*6d410*/  MOV R3, R39 ;  /* 0x0000002700037202 */ /* 0x000fe40000000f00 */
[----:B------:R-:W-:-:S07]  /*6d420*/  MOV R2, 0x6d440 ;  /* 0x0006d44000027802 */ /* 0x000fce0000000f00 */
[----:B0--3--:R-:W-:Y:S05]  /*6d430*/  CALL.REL.NOINC `($__internal_0_$__cuda_sm20_div_s64) ;  /* 0x000001b000587944 */ /* 0x009fea0003c00000 */
        /* <DEDUP_REMOVED lines=11> */
.L_x_1252:
[----:B------:R-:W-:Y:S05]  /*6d4f0*/  BSYNC.RECONVERGENT B2 ;  /* 0x0000000000027941 */ /* 0x000fea0003800200 */
.L_x_1250:
        /* <DEDUP_REMOVED lines=36> */
.L_x_1254:
        /* <DEDUP_REMOVED lines=17> */
.L_x_1255:
[----:B------:R-:W-:Y:S05]  /*6d850*/  BSYNC.RECONVERGENT B2 ;  /* 0x0000000000027941 */ /* 0x000fea0003800200 */
.L_x_1253:
        /* <DEDUP_REMOVED lines=36> */
.L_x_1257:
        /* <DEDUP_REMOVED lines=17> */
.L_x_1258:
[----:B------:R-:W-:Y:S05]  /*6dbb0*/  BSYNC.RECONVERGENT B2 ;  /* 0x0000000000027941 */ /* 0x000fea0003800200 */
.L_x_1256:
        /* <DEDUP_REMOVED lines=36> */
.L_x_1260:
        /* <DEDUP_REMOVED lines=17> */
.L_x_1261:
[----:B------:R-:W-:Y:S05]  /*6df10*/  BSYNC.RECONVERGENT B2 ;  /* 0x0000000000027941 */ /* 0x000fea0003800200 */
.L_x_1259:
        /* <DEDUP_REMOVED lines=36> */
.L_x_1263:
        /* <DEDUP_REMOVED lines=17> */
.L_x_1264:
[----:B------:R-:W-:Y:S05]  /*6e270*/  BSYNC.RECONVERGENT B2 ;  /* 0x0000000000027941 */ /* 0x000fea0003800200 */
.L_x_1262:
        /* <DEDUP_REMOVED lines=36> */
.L_x_1266:
        /* <DEDUP_REMOVED lines=17> */
.L_x_1267:
[----:B------:R-:W-:Y:S05]  /*6e5d0*/  BSYNC.RECONVERGENT B2 ;  /* 0x0000000000027941 */ /* 0x000fea0003800200 */
.L_x_1265:
        /* <DEDUP_REMOVED lines=36> */
.L_x_1269:
        /* <DEDUP_REMOVED lines=16> */
.L_x_1270:
[----:B------:R-:W-:Y:S05]  /*6e920*/  BSYNC.RECONVERGENT B2 ;  /* 0x0000000000027941 */ /* 0x000fea0003800200 */
.L_x_1268:
        /* <DEDUP_REMOVED lines=31> */
.L_x_1272:
[----:B------:R-:W-:Y:S01]  /*6eb20*/  IMAD.MOV.U32 R3, RZ, RZ, R5 ;  /* 0x000000ffff037224 */ /* 0x000fe200078e0005 */
[----:B------:R-:W-:Y:S01]  /*6eb30*/  MOV R6, R54 ;  /* 0x0000003600067202 */ /* 0x000fe20000000f00 */
[----:B------:R-:W-:Y:S01]  /*6eb40*/  IMAD.MOV.U32 R5, RZ, RZ, R55 ;  /* 0x000000ffff057224 */ /* 0x000fe200078e0037 */
[----:B------:R-:W-:-:S07]  /*6eb50*/  MOV R2, 0x6eb70 ;  /* 0x0006eb7000027802 */ /* 0x000fce0000000f00 */
[----:B0--3--:R-:W-:Y:S05]  /*6eb60*/  CALL.REL.NOINC `($__internal_1_$__cuda_sm20_rem_s64) ;  /* 0x0000019c00dc7944 */ /* 0x009fea0003c00000 */
[----:B------:R-:W-:Y:S01]  /*6eb70*/  MOV R52, R4 ;  /* 0x0000000400347202 */ /* 0x000fe20000000f00 */
[----:B------:R-:W-:-:S07]  /*6eb80*/  IMAD.MOV.U32 R53, RZ, RZ, R3 ;  /* 0x000000ffff357224 */ /* 0x000fce00078e0003 */
.L_x_1273:
[----:B------:R-:W-:Y:S05]  /*6eb90*/  BSYNC.RECONVERGENT B2 ;  /* 0x0000000000027941 */ /* 0x000fea0003800200 */
.L_x_1271:
        /* <DEDUP_REMOVED lines=248> */
.L_x_1243:
[----:B------:R-:W-:Y:S05]  /*6fb20*/  BSYNC.RECONVERGENT B1 ;  /* 0x0000000000017941 */ /* 0x000fea0003800200 */
.L_x_1242:
        /* <DEDUP_REMOVED lines=36> */
.L_x_1277:
        /* <DEDUP_REMOVED lines=15> */
.L_x_1278:
[----:B------:R-:W-:Y:S05]  /*6fe60*/  BSYNC.RECONVERGENT B2 ;  /* 0x0000000000027941 */ /* 0x000fea0003800200 */
.L_x_1276:
        /* <DEDUP_REMOVED lines=36> */
.L_x_1280:
        /* <DEDUP_REMOVED lines=17> */
.L_x_1281:
[----:B------:R-:W-:Y:S05]  /*701c0*/  BSYNC.RECONVERGENT B2 ;  /* 0x0000000000027941 */ /* 0x000fea0003800200 */
.L_x_1279:
        /* <DEDUP_REMOVED lines=36> */
.L_x_1283:
        /* <DEDUP_REMOVED lines=17> */
.L_x_1284:
[----:B------:R-:W-:Y:S05]  /*70520*/  BSYNC.RECONVERGENT B2 ;  /* 0x0000000000027941 */ /* 0x000fea0003800200 */
.L_x_1282:
        /* <DEDUP_REMOVED lines=36> */
.L_x_1286:
        /* <DEDUP_REMOVED lines=17> */
.L_x_1287:
[----:B------:R-:W-:Y:S05]  /*70880*/  BSYNC.RECONVERGENT B2 ;  /* 0x0000000000027941 */ /* 0x000fea0003800200 */
.L_x_1285:
        /* <DEDUP_REMOVED lines=36> */
.L_x_1289:
        /* <DEDUP_REMOVED lines=17> */
.L_x_1290:
[----:B------:R-:W-:Y:S05]  /*70be0*/  BSYNC.RECONVERGENT B2 ;  /* 0x0000000000027941 */ /* 0x000fea0003800200 */
.L_x_1288:
        /* <DEDUP_REMOVED lines=36> */
.L_x_1292:
        /* <DEDUP_REMOVED lines=17> */
.L_x_1293:
[----:B------:R-:W-:Y:S05]  /*70f40*/  BSYNC.RECONVERGENT B2 ;  /* 0x0000000000027941 */ /* 0x000fea0003800200 */
.L_x_1291:
        /* <DEDUP_REMOVED lines=36> */
.L_x_1295:
        /* <DEDUP_REMOVED lines=17> */
.L_x_1296:
[----:B------:R-:W-:Y:S05]  /*712a0*/  BSYNC.RECONVERGENT B2 ;  /* 0x0000000000027941 */ /* 0x000fea0003800200 */
.L_x_1294:
        /* <DEDUP_REMOVED lines=36> */
.L_x_1298:
        /* <DEDUP_REMOVED lines=17> */
.L_x_1299:
[----:B------:R-:W-:Y:S05]  /*71600*/  BSYNC.RECONVERGENT B2 ;  /* 0x0000000000027941 */ /* 0x000fea0003800200 */
.L_x_1297:
        /* <DEDUP_REMOVED lines=36> */
.L_x_1301:
        /* <DEDUP_REMOVED lines=16> */
.L_x_1302:
[----:B------:R-:W-:Y:S05]  /*71950*/  BSYNC.RECONVERGENT B2 ;  /* 0x0000000000027941 */ /* 0x000fea0003800200 */
.L_x_1300:
        /* <DEDUP_REMOVED lines=31> */
.L_x_1304:
[----:B------:R-:W-:Y:S01]  /*71b50*/  MOV R3, R5 ;  /* 0x0000000500037202 */ /* 0x000fe20000000f00 */
[----:B------:R-:W-:Y:S01]  /*71b60*/  IMAD.MOV.U32 R6, RZ, RZ, R52 ;  /* 0x000000ffff067224 */ /* 0x000fe200078e0034 */
[----:B------:R-:W-:Y:S02]  /*71b70*/  MOV R5, R53 ;  /* 0x0000003500057202 */ /* 0x000fe40000000f00 */
[----:B------:R-:W-:-:S07]  /*71b80*/  MOV R2, 0x71ba0 ;  /* 0x00071ba000027802 */ /* 0x000fce0000000f00 */
[----:B---34-:R-:W-:Y:S05]  /*71b90*/  CALL.REL.NOINC `($__internal_1_$__cuda_sm20_rem_s64) ;  /* 0x0000016c00d07944 */ /* 0x018fea0003c00000 */
[----:B------:R-:W-:-:S07]  /*71ba0*/  IMAD.MOV.U32 R5, RZ, RZ, R3 ;  /* 0x000000ffff057224 */ /* 0x000fce00078e0003 */
.L_x_1305:
[----:B------:R-:W-:Y:S05]  /*71bb0*/  BSYNC.RECONVERGENT B2 ;  /* 0x0000000000027941 */ /* 0x000fea0003800200 */
.L_x_1303:
        /* <DEDUP_REMOVED lines=248> */
.L_x_1275:
[----:B------:R-:W-:Y:S05]  /*72b40*/  BSYNC.RECONVERGENT B1 ;  /* 0x0000000000017941 */ /* 0x000fea0003800200 */
.L_x_1274:
        /* <DEDUP_REMOVED lines=36> */
.L_x_1309:
        /* <DEDUP_REMOVED lines=15> */
.L_x_1310:
[----:B------:R-:W-:Y:S05]  /*72e80*/  BSYNC.RECONVERGENT B2 ;  /* 0x0000000000027941 */ /* 0x000fea0003800200 */
.L_x_1308:
        /* <DEDUP_REMOVED lines=36> */
.L_x_1312:
        /* <DEDUP_REMOVED lines=17> */
.L_x_1313:
[----:B------:R-:W-:Y:S05]  /*731e0*/  BSYNC.RECONVERGENT B2 ;  /* 0x0000000000027941 */ /* 0x000fea0003800200 */
.L_x_1311:
        /* <DEDUP_REMOVED lines=36> */
.L_x_1315:
        /* <DEDUP_REMOVED lines=17> */
.L_x_1316:
[----:B------:R-:W-:Y:S05]  /*73540*/  BSYNC.RECONVERGENT B2 ;  /* 0x0000000000027941 */ /* 0x000fea0003800200 */
.L_x_1314:
        /* <DEDUP_REMOVED lines=36> */
.L_x_1318:
        /* <DEDUP_REMOVED lines=17> */
.L_x_1319:
[----:B------:R-:W-:Y:S05]  /*738a0*/  BSYNC.RECONVERGENT B2 ;  /* 0x0000000000027941 */ /* 0x000fea0003800200 */
.L_x_1317:
        /* <DEDUP_REMOVED lines=36> */
.L_x_1321:
        /* <DEDUP_REMOVED lines=17> */
.L_x_1322:
[----:B------:R-:W-:Y:S05]  /*73c00*/  BSYNC.RECONVERGENT B2 ;  /* 0x0000000000027941 */ /* 0x000fea0003800200 */
.L_x_1320:
        /* <DEDUP_REMOVED lines=36> */
.L_x_1324:
        /* <DEDUP_REMOVED lines=17> */
.L_x_1325:
[----:B------:R-:W-:Y:S05]  /*73f60*/  BSYNC.RECONVERGENT B2 ;  /* 0x0000000000027941 */ /* 0x000fea0003800200 */
.L_x_1323:
        /* <DEDUP_REMOVED lines=36> */
.L_x_1327:
        /* <DEDUP_REMOVED lines=17> */
.L_x_1328:
[----:B------:R-:W-:Y:S05]  /*742c0*/  BSYNC.RECONVERGENT B2 ;  /* 0x0000000000027941 */ /* 0x000fea0003800200 */
.L_x_1326:
        /* <DEDUP_REMOVED lines=36> */
.L_x_1330:
        /* <DEDUP_REMOVED lines=17> */
.L_x_1331:
[----:B------:R-:W-:Y:S05]  /*74620*/  BSYNC.RECONVERGENT B2 ;  /* 0x0000000000027941 */ /* 0x000fea0003800200 */
.L_x_1329:
        /* <DEDUP_REMOVED lines=36> */
.L_x_1333:
        /* <DEDUP_REMOVED lines=16> */
.L_x_1334:
[----:B------:R-:W-:Y:S05]  /*74970*/  BSYNC.RECONVERGENT B2 ;  /* 0x0000000000027941 */ /* 0x000fea0003800200 */
.L_x_1332:
        /* <DEDUP_REMOVED lines=31> */
.L_x_1336:
[----:B------:R-:W-:Y:S01]  /*74b70*/  MOV R3, R5 ;  /* 0x0000000500037202 */ /* 0x000fe20000000f00 */
[----:B------:R-:W-:Y:S01]  /*74b80*/  IMAD.MOV.U32 R6, RZ, RZ, R56 ;  /* 0x000000ffff067224 */ /* 0x000fe200078e0038 */
[----:B------:R-:W-:Y:S02]  /*74b90*/  MOV R5, R57 ;  /* 0x0000003900057202 */ /* 0x000fe40000000f00 */
[----:B------:R-:W-:-:S07]  /*74ba0*/  MOV R2, 0x74bc0 ;  /* 0x00074bc000027802 */ /* 0x000fce0000000f00 */
[----:B---34-:R-:W-:Y:S05]  /*74bb0*/  CALL.REL.NOINC `($__internal_1_$__cuda_sm20_rem_s64) ;  /* 0x0000013c00c87944 */ /* 0x018fea0003c00000 */
[----:B------:R-:W-:Y:S01]  /*74bc0*/  IMAD.MOV.U32 R54, RZ, RZ, R4 ;  /* 0x000000ffff367224 */ /* 0x000fe200078e0004 */
[----:B------:R-:W-:-:S07]  /*74bd0*/  MOV R55, R3 ;  /* 0x0000000300377202 */ /* 0x000fce0000000f00 */
.L_x_1337:
[----:B------:R-:W-:Y:S05]  /*74be0*/  BSYNC.RECONVERGENT B2 ;  /* 0x0000000000027941 */ /* 0x000fea0003800200 */
.L_x_1335:
        /* <DEDUP_REMOVED lines=248> */
.L_x_1307:
[----:B------:R-:W-:Y:S05]  /*75b70*/  BSYNC.RECONVERGENT B1 ;  /* 0x0000000000017941 */ /* 0x000fea0003800200 */
.L_x_1306:
        /* <DEDUP_REMOVED lines=37> */
.L_x_1341:
        /* <DEDUP_REMOVED lines=15> */
.L_x_1342:
[----:B------:R-:W-:Y:S05]  /*75ec0*/  BSYNC.RECONVERGENT B2 ;  /* 0x0000000000027941 */ /* 0x000fea0003800200 */
.L_x_1340:
        /* <DEDUP_REMOVED lines=36> */
.L_x_1344:
        /* <DEDUP_REMOVED lines=17> */
.L_x_1345:
[----:B------:R-:W-:Y:S05]  /*76220*/  BSYNC.RECONVERGENT B2 ;  /* 0x0000000000027941 */ /* 0x000fea0003800200 */
.L_x_1343:
        /* <DEDUP_REMOVED lines=36> */
.L_x_1347:
        /* <DEDUP_REMOVED lines=17> */
.L_x_1348:
[----:B------:R-:W-:Y:S05]  /*76580*/  BSYNC.RECONVERGENT B2 ;  /* 0x0000000000027941 */ /* 0x000fea0003800200 */
.L_x_1346:
        /* <DEDUP_REMOVED lines=36> */
.L_x_1350:
        /* <DEDUP_REMOVED lines=17> */
.L_x_1351:
[----:B------:R-:W-:Y:S05]  /*768e0*/  BSYNC.RECONVERGENT B2 ;  /* 0x0000000000027941 */ /* 0x000fea0003800200 */
.L_x_1349:
        /* <DEDUP_REMOVED lines=36> */
.L_x_1353:
        /* <DEDUP_REMOVED lines=17> */
.L_x_1354:
[----:B------:R-:W-:Y:S05]  /*76c40*/  BSYNC.RECONVERGENT B2 ;  /* 0x0000000000027941 */ /* 0x000fea0003800200 */
.L_x_1352:
        /* <DEDUP_REMOVED lines=36> */
.L_x_1356:
        /* <DEDUP_REMOVED lines=17> */
.L_x_1357:
[----:B------:R-:W-:Y:S05]  /*76fa0*/  BSYNC.RECONVERGENT B2 ;  /* 0x0000000000027941 */ /* 0x000fea0003800200 */
.L_x_1355:
        /* <DEDUP_REMOVED lines=36> */
.L_x_1359:
        /* <DEDUP_REMOVED lines=17> */
.L_x_1360:
[----:B------:R-:W-:Y:S05]  /*77300*/  BSYNC.RECONVERGENT B2 ;  /* 0x0000000000027941 */ /* 0x000fea0003800200 */
.L_x_1358:
        /* <DEDUP_REMOVED lines=36> */
.L_x_1362:
        /* <DEDUP_REMOVED lines=17> */
.L_x_1363:
[----:B------:R-:W-:Y:S05]  /*77660*/  BSYNC.RECONVERGENT B2 ;  /* 0x0000000000027941 */ /* 0x000fea0003800200 */
.L_x_1361:
        /* <DEDUP_REMOVED lines=36> */
.L_x_1365:
        /* <DEDUP_REMOVED lines=16> */
.L_x_1366:
[----:B------:R-:W-:Y:S05]  /*779b0*/  BSYNC.RECONVERGENT B2 ;  /* 0x0000000000027941 */ /* 0x000fea0003800200 */
.L_x_1364:
        /* <DEDUP_REMOVED lines=32> */
.L_x_1368:
[----:B------:R-:W-:Y:S01]  /*77bc0*/  IMAD.MOV.U32 R3, RZ, RZ, R5 ;  /* 0x000000ffff037224 */ /* 0x000fe200078e0005 */
[----:B------:R-:W-:Y:S01]  /*77bd0*/  MOV R6, R54 ;  /* 0x0000003600067202 */ /* 0x000fe20000000f00 */
[----:B------:R-:W-:Y:S01]  /*77be0*/  IMAD.MOV.U32 R5, RZ, RZ, R55 ;  /* 0x000000ffff057224 */ /* 0x000fe200078e0037 */
[----:B------:R-:W-:-:S07]  /*77bf0*/  MOV R2, 0x77c10 ;  /* 0x00077c1000027802 */ /* 0x000fce0000000f00 */
[----:B---34-:R-:W-:Y:S05]  /*77c00*/  CALL.REL.NOINC `($__internal_1_$__cuda_sm20_rem_s64) ;  /* 0x0000010c00b47944 */ /* 0x018fea0003c00000 */
[----:B------:R-:W-:-:S07]  /*77c10*/  MOV R2, R4 ;  /* 0x0000000400027202 */ /* 0x000fce0000000f00 */
.L_x_1369:
[----:B------:R-:W-:Y:S05]  /*77c20*/  BSYNC.RECONVERGENT B2 ;  /* 0x0000000000027941 */ /* 0x000fea0003800200 */
.L_x_1367:
        /* <DEDUP_REMOVED lines=248> */
.L_x_1339:
[----:B------:R-:W-:Y:S05]  /*78bb0*/  BSYNC.RECONVERGENT B1 ;  /* 0x0000000000017941 */ /* 0x000fea0003800200 */
.L_x_1338:
        /* <DEDUP_REMOVED lines=37> */
.L_x_1373:
        /* <DEDUP_REMOVED lines=15> */
.L_x_1374:
[----:B------:R-:W-:Y:S05]  /*78f00*/  BSYNC.RECONVERGENT B2 ;  /* 0x0000000000027941 */ /* 0x000fea0003800200 */
.L_x_1372:
        /* <DEDUP_REMOVED lines=36> */
.L_x_1376:
        /* <DEDUP_REMOVED lines=17> */
.L_x_1377:
[----:B------:R-:W-:Y:S05]  /*79260*/  BSYNC.RECONVERGENT B2 ;  /* 0x0000000000027941 */ /* 0x000fea0003800200 */
.L_x_1375:
        /* <DEDUP_REMOVED lines=36> */
.L_x_1379:
        /* <DEDUP_REMOVED lines=17> */
.L_x_1380:
[----:B------:R-:W-:Y:S05]  /*795c0*/  BSYNC.RECONVERGENT B2 ;  /* 0x0000000000027941 */ /* 0x000fea0003800200 */
.L_x_1378:
        /* <DEDUP_REMOVED lines=36> */
.L_x_1382:
        /* <DEDUP_REMOVED lines=17> */
.L_x_1383:
[----:B------:R-:W-:Y:S05]  /*79920*/  BSYNC.RECONVERGENT B2 ;  /* 0x0000000000027941 */ /* 0x000fea0003800200 */
.L_x_1381:
        /* <DEDUP_REMOVED lines=36> */
.L_x_1385:
        /* <DEDUP_REMOVED lines=17> */
.L_x_1386:
[----:B------:R-:W-:Y:S05]  /*79c80*/  BSYNC.RECONVERGENT B2 ;  /* 0x0000000000027941 */ /* 0x000fea0003800200 */
.L_x_1384:
        /* <DEDUP_REMOVED lines=36> */
.L_x_1388:
        /* <DEDUP_REMOVED lines=17> */
.L_x_1389:
[----:B------:R-:W-:Y:S05]  /*79fe0*/  BSYNC.RECONVERGENT B2 ;  /* 0x0000000000027941 */ /* 0x000fea0003800200 */
.L_x_1387:
        /* <DEDUP_REMOVED lines=36> */
.L_x_1391:
        /* <DEDUP_REMOVED lines=17> */
.L_x_1392:
[----:B------:R-:W-:Y:S05]  /*7a340*/  BSYNC.RECONVERGENT B2 ;  /* 0x0000000000027941 */ /* 0x000fea0003800200 */
.L_x_1390:
        /* <DEDUP_REMOVED lines=36> */
.L_x_1394:
        /* <DEDUP_REMOVED lines=17> */
.L_x_1395:
[----:B------:R-:W-:Y:S05]  /*7a6a0*/  BSYNC.RECONVERGENT B2 ;  /* 0x0000000000027941 */ /* 0x000fea0003800200 */
.L_x_1393:
        /* <DEDUP_REMOVED lines=36> */
.L_x_1397:
        /* <DEDUP_REMOVED lines=16> */
.L_x_1398:
[----:B------:R-:W-:Y:S05]  /*7a9f0*/  BSYNC.RECONVERGENT B2 ;  /* 0x0000000000027941 */ /* 0x000fea0003800200 */
.L_x_1396:
        /* <DEDUP_REMOVED lines=31> */
.L_x_1400:
[----:B------:R-:W-:Y:S01]  /*7abf0*/  MOV R3, R5 ;  /* 0x0000000500037202 */ /* 0x000fe20000000f00 */
[----:B------:R-:W-:Y:S01]  /*7ac00*/  IMAD.MOV.U32 R6, RZ, RZ, R56 ;  /* 0x000000ffff067224 */ /* 0x000fe200078e0038 */
[----:B------:R-:W-:Y:S02]  /*7ac10*/  MOV R5, R57 ;  /* 0x0000003900057202 */ /* 0x000fe40000000f00 */
[----:B------:R-:W-:-:S07]  /*7ac20*/  MOV R2, 0x7ac40 ;  /* 0x0007ac4000027802 */ /* 0x000fce0000000f00 */
[----:B---34-:R-:W-:Y:S05]  /*7ac30*/  CALL.REL.NOINC `($__internal_1_$__cuda_sm20_rem_s64) ;  /* 0x000000dc00a87944 */ /* 0x018fea0003c00000 */
[----:B------:R-:W-:Y:S01]  /*7ac40*/  IMAD.MOV.U32 R54, RZ, RZ, R4 ;  /* 0x000000ffff367224 */ /* 0x000fe200078e0004 */
[----:B------:R-:W-:-:S07]  /*7ac50*/  MOV R55, R3 ;  /* 0x0000000300377202 */ /* 0x000fce0000000f00 */
.L_x_1401:
[----:B------:R-:W-:Y:S05]  /*7ac60*/  BSYNC.RECONVERGENT B2 ;  /* 0x0000000000027941 */ /* 0x000fea0003800200 */
.L_x_1399:
        /* <DEDUP_REMOVED lines=248> */
.L_x_1371:
[----:B------:R-:W-:Y:S05]  /*7bbf0*/  BSYNC.RECONVERGENT B1 ;  /* 0x0000000000017941 */ /* 0x000fea0003800200 */
.L_x_1370:
        /* <DEDUP_REMOVED lines=37> */
.L_x_1405:
        /* <DEDUP_REMOVED lines=15> */
.L_x_1406:
[----:B------:R-:W-:Y:S05]  /*7bf40*/  BSYNC.RECONVERGENT B2 ;  /* 0x0000000000027941 */ /* 0x000fea0003800200 */
.L_x_1404:
        /* <DEDUP_REMOVED lines=36> */
.L_x_1408:
        /* <DEDUP_REMOVED lines=17> */
.L_x_1409:
[----:B------:R-:W-:Y:S05]  /*7c2a0*/  BSYNC.RECONVERGENT B2 ;  /* 0x0000000000027941 */ /* 0x000fea0003800200 */
.L_x_1407:
        /* <DEDUP_REMOVED lines=36> */
.L_x_1411:
        /* <DEDUP_REMOVED lines=17> */
.L_x_1412:
[----:B------:R-:W-:Y:S05]  /*7c600*/  BSYNC.RECONVERGENT B2 ;  /* 0x0000000000027941 */ /* 0x000fea0003800200 */
.L_x_1410:
        /* <DEDUP_REMOVED lines=36> */
.L_x_1414:
        /* <DEDUP_REMOVED lines=17> */
.L_x_1415:
[----:B------:R-:W-:Y:S05]  /*7c960*/  BSYNC.RECONVERGENT B2 ;  /* 0x0000000000027941 */ /* 0x000fea0003800200 */
.L_x_1413:
        /* <DEDUP_REMOVED lines=36> */
.L_x_1417:
        /* <DEDUP_REMOVED lines=17> */
.L_x_1418:
[----:B------:R-:W-:Y:S05]  /*7ccc0*/  BSYNC.RECONVERGENT B2 ;  /* 0x0000000000027941 */ /* 0x000fea0003800200 */
.L_x_1416:
        /* <DEDUP_REMOVED lines=36> */
.L_x_1420:
        /* <DEDUP_REMOVED lines=17> */
.L_x_1421:
[----:B------:R-:W-:Y:S05]  /*7d020*/  BSYNC.RECONVERGENT B2 ;  /* 0x0000000000027941 */ /* 0x000fea0003800200 */
.L_x_1419:
        /* <DEDUP_REMOVED lines=36> */
.L_x_1423:
        /* <DEDUP_REMOVED lines=17> */
.L_x_1424:
[----:B------:R-:W-:Y:S05]  /*7d380*/  BSYNC.RECONVERGENT B2 ;  /* 0x0000000000027941 */ /* 0x000fea0003800200 */
.L_x_1422:
        /* <DEDUP_REMOVED lines=36> */
.L_x_1426:
        /* <DEDUP_REMOVED lines=17> */
.L_x_1427:
[----:B------:R-:W-:Y:S05]  /*7d6e0*/  BSYNC.RECONVERGENT B2 ;  /* 0x0000000000027941 */ /* 0x000fea0003800200 */
.L_x_1425:
        /* <DEDUP_REMOVED lines=36> */
.L_x_1429:
        /* <DEDUP_REMOVED lines=16> */
.L_x_1430:
[----:B------:R-:W-:Y:S05]  /*7da30*/  BSYNC.RECONVERGENT B2 ;  /* 0x0000000000027941 */ /* 0x000fea0003800200 */
.L_x_1428:
        /* <DEDUP_REMOVED lines=31> */
.L_x_1432:
[----:B------:R-:W-:Y:S01]  /*7dc30*/  MOV R3, R5 ;  /* 0x0000000500037202 */ /* 0x000fe20000000f00 */
[----:B------:R-:W-:Y:S01]  /*7dc40*/  IMAD.MOV.U32 R6, RZ, RZ, R54 ;  /* 0x000000ffff067224 */ /* 0x000fe200078e0036 */
[----:B------:R-:W-:Y:S02]  /*7dc50*/  MOV R5, R55 ;  /* 0x0000003700057202 */ /* 0x000fe40000000f00 */
[----:B------:R-:W-:-:S07]  /*7dc60*/  MOV R2, 0x7dc80 ;  /* 0x0007dc8000027802 */ /* 0x000fce0000000f00 */
[----:B---34-:R-:W-:Y:S05]  /*7dc70*/  CALL.REL.NOINC `($__internal_1_$__cuda_sm20_rem_s64) ;  /* 0x000000ac00987944 */ /* 0x018fea0003c00000 */
[----:B------:R-:W-:-:S07]  /*7dc80*/  IMAD.MOV.U32 R5, RZ, RZ, R3 ;  /* 0x000000ffff057224 */ /* 0x000fce00078e0003 */
.L_x_1433:
[----:B------:R-:W-:Y:S05]  /*7dc90*/  BSYNC.RECONVERGENT B2 ;  /* 0x0000000000027941 */ /* 0x000fea0003800200 */
.L_x_1431:
        /* <DEDUP_REMOVED lines=248> */
.L_x_1403:
[----:B------:R-:W-:Y:S05]  /*7ec20*/  BSYNC.RECONVERGENT B1 ;  /* 0x0000000000017941 */ /* 0x000fea0003800200 */
.L_x_1402:
        /* <DEDUP_REMOVED lines=37> */
.L_x_1437:
        /* <DEDUP_REMOVED lines=15> */
.L_x_1438:
[----:B------:R-:W-:Y:S05]  /*7ef70*/  BSYNC.RECONVERGENT B2 ;  /* 0x0000000000027941 */ /* 0x000fea0003800200 */
.L_x_1436:
        /* <DEDUP_REMOVED lines=36> */
.L_x_1440:
        /* <DEDUP_REMOVED lines=17> */
.L_x_1441:
[----:B------:R-:W-:Y:S05]  /*7f2d0*/  BSYNC.RECONVERGENT B2 ;  /* 0x0000000000027941 */ /* 0x000fea0003800200 */
.L_x_1439:
        /* <DEDUP_REMOVED lines=36> */
.L_x_1443:
        /* <DEDUP_REMOVED lines=17> */
.L_x_1444:
[----:B------:R-:W-:Y:S05]  /*7f630*/  BSYNC.RECONVERGENT B2 ;  /* 0x0000000000027941 */ /* 0x000fea0003800200 */
.L_x_1442:
        /* <DEDUP_REMOVED lines=36> */
.L_x_1446:
        /* <DEDUP_REMOVED lines=17> */
.L_x_1447:
[----:B------:R-:W-:Y:S05]  /*7f990*/  BSYNC.RECONVERGENT B2 ;  /* 0x0000000000027941 */ /* 0x000fea0003800200 */
.L_x_1445:
        /* <DEDUP_REMOVED lines=36> */
.L_x_1449:
        /* <DEDUP_REMOVED lines=17> */
.L_x_1450:
[----:B------:R-:W-:Y:S05]  /*7fcf0*/  BSYNC.RECONVERGENT B2 ;  /* 0x0000000000027941 */ /* 0x000fea0003800200 */
.L_x_1448:
        /* <DEDUP_REMOVED lines=36> */
.L_x_1452:
        /* <DEDUP_REMOVED lines=17> */
.L_x_1453:
[----:B------:R-:W-:Y:S05]  /*80050*/  BSYNC.RECONVERGENT B2 ;  /* 0x0000000000027941 */ /* 0x000fea0003800200 */
.L_x_1451:
        /* <DEDUP_REMOVED lines=36> */
.L_x_1455:
        /* <DEDUP_REMOVED lines=17> */
.L_x_1456:
[----:B------:R-:W-:Y:S05]  /*803b0*/  BSYNC.RECONVERGENT B2 ;  /* 0x0000000000027941 */ /* 0x000fea0003800200 */
.L_x_1454:
        /* <DEDUP_REMOVED lines=36> */
.L_x_1458:
        /* <DEDUP_REMOVED lines=17> */
.L_x_1459:
[----:B------:R-:W-:Y:S05]  /*80710*/  BSYNC.RECONVERGENT B2 ;  /* 0x0000000000027941 */ /* 0x000fea0003800200 */
.L_x_1457:
        /* <DEDUP_REMOVED lines=36> */
.L_x_1461:
        /* <DEDUP_REMOVED lines=16> */
.L_x_1462:
[----:B------:R-:W-:Y:S05]  /*80a60*/  BSYNC.RECONVERGENT B2 ;  /* 0x0000000000027941 */ /* 0x000fea0003800200 */
.L_x_1460:
        /* <DEDUP_REMOVED lines=31> */
.L_x_1464:
[----:B------:R-:W-:Y:S01]  /*80c60*/  IMAD.MOV.U32 R3, RZ, RZ, R5 ;  /* 0x000000ffff037224 */ /* 0x000fe200078e0005 */
[----:B------:R-:W-:Y:S01]  /*80c70*/  MOV R6, R58 ;  /* 0x0000003a00067202 */ /* 0x000fe20000000f00 */
[----:B------:R-:W-:Y:S01]  /*80c80*/  IMAD.MOV.U32 R5, RZ, RZ, R59 ;  /* 0x000000ffff057224 */ /* 0x000fe200078e003b */
[----:B------:R-:W-:-:S07]  /*80c90*/  MOV R2, 0x80cb0 ;  /* 0x00080cb000027802 */ /* 0x000fce0000000f00 */
[----:B---34-:R-:W-:Y:S05]  /*80ca0*/  CALL.REL.NOINC `($__internal_1_$__cuda_sm20_rem_s64) ;  /* 0x0000007c008c7944 */ /* 0x018fea0003c00000 */
[----:B------:R-:W-:Y:S01]  /*80cb0*/  MOV R56, R4 ;  /* 0x0000000400387202 */ /* 0x000fe20000000f00 */
[----:B------:R-:W-:-:S07]  /*80cc0*/  IMAD.MOV.U32 R57, RZ, RZ, R3 ;  /* 0x000000ffff397224 */ /* 0x000fce00078e0003 */
.L_x_1465:
[----:B------:R-:W-:Y:S05]  /*80cd0*/  BSYNC.RECONVERGENT B2 ;  /* 0x0000000000027941 */ /* 0x000fea0003800200 */
.L_x_1463:
        /* <DEDUP_REMOVED lines=248> */
.L_x_1435:
[----:B------:R-:W-:Y:S05]  /*81c60*/  BSYNC.RECONVERGENT B1 ;  /* 0x0000000000017941 */ /* 0x000fea0003800200 */
.L_x_1434:
        /* <DEDUP_REMOVED lines=36> */
.L_x_1469:
        /* <DEDUP_REMOVED lines=15> */
.L_x_1470:
[----:B------:R-:W-:Y:S05]  /*81fa0*/  BSYNC.RECONVERGENT B2 ;  /* 0x0000000000027941 */ /* 0x000fea0003800200 */
.L_x_1468:
        /* <DEDUP_REMOVED lines=36> */
.L_x_1472:
        /* <DEDUP_REMOVED lines=17> */
.L_x_1473:
[----:B------:R-:W-:Y:S05]  /*82300*/  BSYNC.RECONVERGENT B2 ;  /* 0x0000000000027941 */ /* 0x000fea0003800200 */
.L_x_1471:
        /* <DEDUP_REMOVED lines=36> */
.L_x_1475:
        /* <DEDUP_REMOVED lines=17> */
.L_x_1476:
[----:B------:R-:W-:Y:S05]  /*82660*/  BSYNC.RECONVERGENT B2 ;  /* 0x0000000000027941 */ /* 0x000fea0003800200 */
.L_x_1474:
        /* <DEDUP_REMOVED lines=36> */
.L_x_1478:
        /* <DEDUP_REMOVED lines=17> */
.L_x_1479:
[----:B------:R-:W-:Y:S05]  /*829c0*/  BSYNC.RECONVERGENT B2 ;  /* 0x0000000000027941 */ /* 0x000fea0003800200 */
.L_x_1477:
        /* <DEDUP_REMOVED lines=36> */
.L_x_1481:
        /* <DEDUP_REMOVED lines=17> */
.L_x_1482:
[----:B------:R-:W-:Y:S05]  /*82d20*/  BSYNC.RECONVERGENT B2 ;  /* 0x0000000000027941 */ /* 0x000fea0003800200 */
.L_x_1480:
        /* <DEDUP_REMOVED lines=36> */
.L_x_1484:
        /* <DEDUP_REMOVED lines=17> */
.L_x_1485:
[----:B------:R-:W-:Y:S05]  /*83080*/  BSYNC.RECONVERGENT B2 ;  /* 0x0000000000027941 */ /* 0x000fea0003800200 */
.L_x_1483:
        /* <DEDUP_REMOVED lines=36> */
.L_x_1487:
        /* <DEDUP_REMOVED lines=17> */
.L_x_1488:
[----:B------:R-:W-:Y:S05]  /*833e0*/  BSYNC.RECONVERGENT B2 ;  /* 0x0000000000027941 */ /* 0x000fea0003800200 */
.L_x_1486:
        /* <DEDUP_REMOVED lines=36> */
.L_x_1490:
        /* <DEDUP_REMOVED lines=17> */
.L_x_1491:
[----:B------:R-:W-:Y:S05]  /*83740*/  BSYNC.RECONVERGENT B2 ;  /* 0x0000000000027941 */ /* 0x000fea0003800200 */
.L_x_1489:
        /* <DEDUP_REMOVED lines=36> */
.L_x_1493:
        /* <DEDUP_REMOVED lines=16> */
.L_x_1494:
[----:B------:R-:W-:Y:S05]  /*83a90*/  BSYNC.RECONVERGENT B2 ;  /* 0x0000000000027941 */ /* 0x000fea0003800200 */
.L_x_1492:
        /* <DEDUP_REMOVED lines=31> */
.L_x_1496:
[----:B------:R-:W-:Y:S01]  /*83c90*/  MOV R3, R5 ;  /* 0x0000000500037202 */ /* 0x000fe20000000f00 */
[----:B------:R-:W-:Y:S01]  /*83ca0*/  IMAD.MOV.U32 R6, RZ, RZ, R50 ;  /* 0x000000ffff067224 */ /* 0x000fe200078e0032 */
[----:B------:R-:W-:Y:S02]  /*83cb0*/  MOV R5, R51 ;  /* 0x0000003300057202 */ /* 0x000fe40000000f00 */
[----:B------:R-:W-:-:S07]  /*83cc0*/  MOV R2, 0x83ce0 ;  /* 0x00083ce000027802 */ /* 0x000fce0000000f00 */
[----:B---34-:R-:W-:Y:S05]  /*83cd0*/  CALL.REL.NOINC `($__internal_1_$__cuda_sm20_rem_s64) ;  /* 0x0000004c00807944 */ /* 0x018fea0003c00000 */
[----:B------:R-:W-:Y:S01]  /*83ce0*/  IMAD.MOV.U32 R76, RZ, RZ, R4 ;  /* 0x000000ffff4c7224 */ /* 0x000fe200078e0004 */
[----:B------:R-:W-:-:S07]  /*83cf0*/  MOV R77, R3 ;  /* 0x00000003004d7202 */ /* 0x000fce0000000f00 */
.L_x_1497:
[----:B------:R-:W-:Y:S05]  /*83d00*/  BSYNC.RECONVERGENT B2 ;  /* 0x0000000000027941 */ /* 0x000fea0003800200 */
.L_x_1495:
        /* <DEDUP_REMOVED lines=248> */
.L_x_1467:
[----:B------:R-:W-:Y:S05]  /*84c90*/  BSYNC.RECONVERGENT B1 ;  /* 0x0000000000017941 */ /* 0x000fea0003800200 */
.L_x_1466:
[----:B------:R-:W-:Y:S01]  /*84ca0*/  IMAD.IADD R55, R159, 0x1, R0 ;  /* 0x000000019f377824 */ /* 0x000fe200078e0200 */
[----:B------:R-:W1:Y:S01]  /*84cb0*/  S2R R58, SR_TID.X ;  /* 0x00000000003a7919 */ /* 0x000e620000002100 */
[----:B------:R-:W2:Y:S08]  /*84cc0*/  S2UR UR8, SR_CgaCtaId ;  /* 0x00000000000879c3 */ /* 0x000eb00000008800 */
[----:B------:R-:W-:Y:S01]  /*84cd0*/  BAR.SYNC.DEFER_BLOCKING 0x0 ;  /* 0x0000000000007b1d */ /* 0x000fe20000010000 */
[----:B------:R-:W-:-:S02]  /*84ce0*/  IADD3 R52, PT, PT, R55, R158, RZ ;  /* 0x0000009e37347210 */ /* 0x000fc40007ffe0ff */
[C---:B------:R-:W-:Y:S02]  /*84cf0*/  ISETP.NE.AND P1, PT, R165.reuse, 0x1f, PT ;  /* 0x0000001fa500780c */ /* 0x040fe40003f25270 */
[----:B------:R-:W-:Y:S01]  /*84d00*/  ISETP.NE.AND P2, PT, R165, RZ, PT ;  /* 0x000000ffa500720c */ /* 0x000fe20003f45270 */
[----:B------:R-:W-:Y:S01]  /*84d10*/  IMAD.IADD R53, R52, 0x1, R9 ;  /* 0x0000000134357824 */ /* 0x000fe200078e0209 */
[----:B------:R-:W-:-:S04]  /*84d20*/  UMOV UR7, 0x400 ;  /* 0x0000040000077882 */ /* 0x000fc80000000000 */
[----:B------:R-:W-:-:S05]  /*84d30*/  IADD3 R50, PT, PT, R53, R10, RZ ;  /* 0x0000000a35327210 */ /* 0x000fca0007ffe0ff */
[----:B------:R-:W-:-:S05]  /*84d40*/  IMAD.IADD R51, R50, 0x1, R11 ;  /* 0x0000000132337824 */ /* 0x000fca00078e020b */
[----:B------:R-:W-:Y:S01]  /*84d50*/  IADD3 R48, PT, PT, R51, R12, RZ ;  /* 0x0000000c33307210 */ /* 0x000fe20007ffe0ff */
[----:B--2---:R-:W-:-:S04]  /*84d60*/  ULEA UR7, UR8, UR7, 0x18 ;  /* 0x0000000708077291 */ /* 0x004fc8000f8ec0ff */
[----:B------:R-:W-:Y:S01]  /*84d70*/  IMAD.IADD R49, R48, 0x1, R13 ;  /* 0x0000000130317824 */ /* 0x000fe200078e020d */
[----:B-1----:R-:W-:-:S04]  /*84d80*/  SHF.R.U32.HI R58, RZ, 0x5, R58 ;  /* 0x00000005ff3a7819 */ /* 0x002fc8000001163a */
[----:B------:R-:W-:Y:S02]  /*84d90*/  IADD3 R38, PT, PT, R49, R14, RZ ;  /* 0x0000000e31267210 */ /* 0x000fe40007ffe0ff */
[----:B------:R-:W-:-:S03]  /*84da0*/  @!P1 LEA R56, R58, UR7, 0x2 ;  /* 0x000000073a389c11 */ /* 0x000fc6000f8e10ff */
[----:B------:R-:W-:-:S05]  /*84db0*/  IMAD.IADD R39, R38, 0x1, R15 ;  /* 0x0000000126277824 */ /* 0x000fca00078e020f */
[----:B------:R-:W-:-:S05]  /*84dc0*/  IADD3 R54, PT, PT, R39, R2, RZ ;  /* 0x0000000227367210 */ /* 0x000fca0007ffe0ff */
        /* <DEDUP_REMOVED lines=13> */
[----:B------:R-:W-:Y:S01]  /*84ea0*/  ISETP.NE.AND P1, PT, R58, 0x9, PT ;  /* 0x000000093a00780c */ /* 0x000fe20003f25270 */
[----:B-1----:R-:W-:-:S05]  /*84eb0*/  IMAD.IADD R57, R57, 0x1, -R54 ;  /* 0x0000000139397824 */ /* 0x002fca00078e0a36 */
        /* <DEDUP_REMOVED lines=8> */
[----:B------:R-:W-:Y:S02]  /*84f40*/  IADD3 R47, PT, PT, R47, R46, RZ ;  /* 0x0000002e2f2f7210 */ /* 0x000fe40007ffe0ff */
[----:B------:R-:W-:Y:S02]  /*84f50*/  SEL R44, R46, R44, !P0 ;  /* 0x0000002c2e2c7207 */ /* 0x000fe40004000000 */
[----:B------:R-:W-:Y:S01]  /*84f60*/  ISETP.NE.AND P0, PT, R58, 0x4, PT ;  /* 0x000000043a00780c */ /* 0x000fe20003f05270 */
[----:B--2---:R-:W-:-:S03]  /*84f70*/  IMAD.IADD R40, R47, 0x1, R40 ;  /* 0x000000012f287824 */ /* 0x004fc600078e0228 */
        /* <DEDUP_REMOVED lines=11> */
[----:B-----5:R-:W-:-:S03]  /*85030*/  IMAD.IADD R4, R43, 0x1, R4 ;  /* 0x000000012b047824 */ /* 0x020fc600078e0204 */
[----:B------:R-:W-:Y:S02]  /*85040*/  SEL R44, R43, R44, !P0 ;  /* 0x0000002c2b2c7207 */ /* 0x000fe40004000000 */
[----:B------:R-:W-:Y:S02]  /*85050*/  ISETP.NE.AND P0, PT, R58, 0xa, PT ;  /* 0x0000000a3a00780c */ /* 0x000fe40003f05270 */
[----:B------:R-:W-:Y:S02]  /*85060*/  SEL R44, R4, R44, !P1 ;  /* 0x0000002c042c7207 */ /* 0x000fe40004800000 */
[----:B------:R-:W-:Y:S02]  /*85070*/  IADD3 R5, PT, PT, R5, R4, RZ ;  /* 0x0000000405057210 */ /* 0x000fe40007ffe0ff */
[----:B------:R-:W-:Y:S02]  /*85080*/  ISETP.NE.AND P1, PT, R58, 0xb, PT ;  /* 0x0000000b3a00780c */ /* 0x000fe40003f25270 */
[----:B------:R-:W-:-:S02]  /*85090*/  SEL R44, R5, R44, !P0 ;  /* 0x0000002c052c7207 */ /* 0x000fc40004000000 */
[----:B------:R-:W-:Y:S02]  /*850a0*/  IADD3 R6, PT, PT, R6, R5, RZ ;  /* 0x0000000506067210 */ /* 0x000fe40007ffe0ff */
[----:B------:R-:W-:Y:S02]  /*850b0*/  ISETP.GE.U32.AND P0, PT, R8, 0x20, PT ;  /* 0x000000200800780c */ /* 0x000fe40003f06070 */
[----:B------:R-:W-:Y:S02]  /*850c0*/  SEL R44, R6, R44, !P1 ;  /* 0x0000002c062c7207 */ /* 0x000fe40004800000 */
[----:B------:R-:W-:Y:S02]  /*850d0*/  ISETP.GT.U32.AND P1, PT, R8, 0x1f, PT ;  /* 0x0000001f0800780c */ /* 0x000fe40003f24070 */
[----:B------:R-:W-:Y:S01]  /*850e0*/  IADD3 R7, PT, PT, R7, R6, RZ ;  /* 0x0000000607077210 */ /* 0x000fe20007ffe0ff */
[----:B------:R-:W-:-:S05]  /*850f0*/  IMAD.IADD R44, R44, 0x1, R3 ;  /* 0x000000012c2c7824 */ /* 0x000fca00078e0203 */
[----:B------:R-:W-:-:S05]  /*85100*/  SEL R57, R57, R44, !P0 ;  /* 0x0000002c39397207 */ /* 0x000fca0004000000 */
[----:B------:R-:W-:Y:S05]  /*85110*/  @P1 BRA `(.L_x_1498) ;  /* 0x00000008004c1947 */ /* 0x000fea0003800000 */
[----:B------:R-:W1:Y:S01]  /*85120*/  LDC.64 R40, c[0x0][0x3a0] ;  /* 0x0000e800ff287b82 */ /* 0x000e620000000a00 */
[----:B------:R-:W-:Y:S01]  /*85130*/  ISETP.NE.AND P0, PT, R8, RZ, PT ;  /* 0x000000ff0800720c */ /* 0x000fe20003f05270 */
[----:B------:R-:W-:Y:S01]  /*85140*/  IMAD.U32 R5, RZ, RZ, UR5 ;  /* 0x00000005ff057e24 */ /* 0x000fe2000f8e00ff */
[----:B------:R-:W-:-:S05]  /*85150*/  LOP3.LUT R3, RZ, R8, RZ, 0x33, !PT ;  /* 0x00000008ff037212 */ /* 0x000fca00078e33ff */
[----:B------:R-:W2:Y:S01]  /*85160*/  LDC R58, c[0x0][0x370] ;  /* 0x0000dc00ff3a7b82 */ /* 0x000ea20000000800 */
[----:B------:R-:W-:-:S05]  /*85170*/  VIADD R3, R3, UR5 ;  /* 0x0000000503037c36 */ /* 0x000fca0008000000 */
[----:B------:R-:W-:Y:S01]  /*85180*/  @!P0 MOV R6, 0x64 ;  /* 0x0000006400068802 */ /* 0x000fe20000000f00 */
[----:B------:R0:W-:Y:S01]  /*85190*/  @!P0 STS [UR7+0x4c], R7 ;  /* 0x00004c07ff008988 */ /* 0x0001e20008000807 */
[----:B-1----:R-:W-:-:S05]  /*851a0*/  IMAD.WIDE R4, R5, 0x8, R40 ;  /* 0x0000000805047825 */ /* 0x002fca00078e0228 */
[----:B------:R1:W-:Y:S01]  /*851b0*/  @!P0 ST.E.64.STRONG.GPU desc[UR12][R4.64+0x100], R6 ;  /* 0x0001000604008985 */ /* 0x0003e2000c10fb0c */
[----:B--2---:R-:W-:-:S13]  /*851c0*/  ISETP.GT.U32.AND P0, PT, R58, 0x1f3, PT ;  /* 0x000001f33a00780c */ /* 0x004fda0003f04070 */
[----:B01----:R-:W-:Y:S05]  /*851d0*/  @P0 BRA `(.L_x_1499) ;  /* 0x0000000000080947 */ /* 0x003fea0003800000 */
[----:B------:R0:W-:Y:S06]  /*851e0*/  MEMBAR.SC.CTA ;  /* 0x0000000000007992 */ /* 0x0001ec0000000000 */
[----:B0-----:R-:W-:Y:S05]  /*851f0*/  BRA `(.L_x_1500) ;  /* 0x0000000000087947 */ /* 0x001fea0003800000 */
.L_x_1499:
[----:B------:R-:W-:Y:S05]  /*85200*/  NANOSLEEP 0x474 ;  /* 0x000004740000795d */ /* 0x000fea0003800000 */
[----:B------:R-:W-:Y:S01]  /*85210*/  NOP ;  /* 0x0000000000007918 */ /* 0x000fe20000000000 */
.L_x_1500:
[----:B------:R-:W-:-:S05]  /*85220*/  IMAD.WIDE R40, R3, 0x8, R40 ;  /* 0x0000000803287825 */ /* 0x000fca00078e0228 */
[----:B------:R-:W2:Y:S01]  /*85230*/  LD.E.64.STRONG.GPU R42, desc[UR12][R40.64+0x100] ;  /* 0x0001000c282a7980 */ /* 0x000ea2000c10fb00 */
[----:B------:R-:W-:Y:S01]  /*85240*/  UMOV UR8, 0xffffffff ;  /* 0xffffffff00087882 */ /* 0x000fe20000000000 */
[----:B--2---:R-:W-:Y:S02]  /*85250*/  ISETP.NE.AND P5, PT, R42, 0x63, PT ;  /* 0x000000632a00780c */ /* 0x004fe40003fa5270 */
[----:B------:R-:W-:Y:S11]  /*85260*/  BRA.DIV UR8, `(.L_x_1501) ;  /* 0x0000002a08587947 */ /* 0x000ff6000b800000 */
[----:B------:R-:W-:-:S13]  /*85270*/  VOTE.ANY P5, !P5 ;  /* 0x0000000000ff7806 */ /* 0x000fda00068a0100 */
.L_x_1588:
[----:B------:R-:W-:Y:S05]  /*85280*/  @!P5 BRA `(.L_x_1502) ;  /* 0x000000000030d947 */ /* 0x000fea0003800000 */
.L_x_1506:
[----:B------:R-:W-:Y:S05]  /*85290*/  YIELD ;  /* 0x0000000000007946 */ /* 0x000fea0003800000 */
[----:B------:R-:W-:Y:S05]  /*852a0*/  @P0 BRA `(.L_x_1503) ;  /* 0x0000000000080947 */ /* 0x000fea0003800000 */
[----:B------:R0:W-:Y:S06]  /*852b0*/  MEMBAR.SC.CTA ;  /* 0x0000000000007992 */ /* 0x0001ec0000000000 */
[----:B0-----:R-:W-:Y:S05]  /*852c0*/  BRA `(.L_x_1504) ;  /* 0x0000000000087947 */ /* 0x001fea0003800000 */
.L_x_1503:
[----:B------:R-:W-:Y:S05]  /*852d0*/  NANOSLEEP 0x17c ;  /* 0x0000017c0000795d */ /* 0x000fea0003800000 */
[----:B------:R-:W-:Y:S01]  /*852e0*/  NOP ;  /* 0x0000000000007918 */ /* 0x000fe20000000000 */
.L_x_1504:
[----:B------:R-:W2:Y:S01]  /*852f0*/  LD.E.64.STRONG.GPU R42, desc[UR12][R40.64+0x100] ;  /* 0x0001000c282a7980 */ /* 0x000ea2000c10fb00 */
[----:B------:R-:W-:Y:S01]  /*85300*/  UMOV UR8, 0xffffffff ;  /* 0xffffffff00087882 */ /* 0x000fe20000000000 */
[----:B--2---:R-:W-:Y:S02]  /*85310*/  ISETP.NE.AND P5, PT, R42, 0x63, PT ;  /* 0x000000632a00780c */ /* 0x004fe40003fa5270 */
[----:B------:R-:W-:Y:S11]  /*85320*/  BRA.DIV UR8, `(.L_x_1505) ;  /* 0x0000002a08487947 */ /* 0x000ff6000b800000 */
[----:B------:R-:W-:-:S13]  /*85330*/  VOTE.ANY P5, !P5 ;  /* 0x0000000000ff7806 */ /* 0x000fda00068a0100 */
.L_x_1591:
[----:B------:R-:W-:Y:S05]  /*85340*/  @P5 BRA `(.L_x_1506) ;  /* 0xfffffffc00d05947 */ /* 0x000fea000383ffff */
.L_x_1502:
[----:B------:R-:W-:Y:S01]  /*85350*/  UMOV UR8, 0xffffffff ;  /* 0xffffffff00087882 */ /* 0x000fe20000000000 */
[----:B------:R-:W-:Y:S02]  /*85360*/  ISETP.NE.AND P4, PT, R42, 0x65, PT ;  /* 0x000000652a00780c */ /* 0x000fe40003f85270 */
[----:B------:R-:W-:Y:S11]  /*85370*/  BRA.DIV UR8, `(.L_x_1507) ;  /* 0x0000002a08547947 */ /* 0x000ff6000b800000 */
[----:B------:R-:W0:Y:S01]  /*85380*/  S2R R59, SR_GEMASK ;  /* 0x00000000003b7919 */ /* 0x000e220000003c00 */
[----:B------:R-:W-:Y:S02]  /*85390*/  VOTE.ANY R6, PT, !P4 ;  /* 0x0000000000067806 */ /* 0x000fe400060e0100 */
[C---:B------:R-:W-:Y:S02]  /*853a0*/  IADD3 R61, PT, PT, R165.reuse, 0x2, RZ ;  /* 0x00000002a53d7810 */ /* 0x040fe40007ffe0ff */
[C---:B------:R-:W-:Y:S02]  /*853b0*/  IADD3 R63, PT, PT, R165.reuse, 0x4, RZ ;  /* 0x00000004a53f7810 */ /* 0x040fe40007ffe0ff */
[C---:B------:R-:W-:Y:S02]  /*853c0*/  IADD3 R65, PT, PT, R165.reuse, 0x8, RZ ;  /* 0x00000008a5417810 */ /* 0x040fe40007ffe0ff */
[----:B------:R-:W-:Y:S02]  /*853d0*/  ISETP.NE.AND P4, PT, R42, 0x65, PT ;  /* 0x000000652a00780c */ /* 0x000fe40003f85270 */
[----:B------:R-:W-:-:S11]  /*853e0*/  IADD3 R67, PT, PT, R165, 0x10, RZ ;  /* 0x00000010a5437810 */ /* 0x000fd60007ffe0ff */
[----:B------:R-:W-:Y:S02]  /*853f0*/  VOTE.ALL P4, P4 ;  /* 0x0000000000ff7806 */ /* 0x000fe40002080000 */
[----:B0-----:R-:W-:-:S04]  /*85400*/  LOP3.LUT R6, R6, 0x80000000, R59, 0xec, !PT ;  /* 0x8000000006067812 */ /* 0x001fc800078eec3b */
[----:B------:R-:W-:-:S04]  /*85410*/  IADD3 R41, PT, PT, R6, -0x1, RZ ;  /* 0xffffffff06297810 */ /* 0x000fc80007ffe0ff */
[----:B------:R-:W-:-:S04]  /*85420*/  LOP3.LUT R41, R6, R41, RZ, 0xc, !PT ;  /* 0x0000002906297212 */ /* 0x000fc800078e0cff */
[----:B------:R-:W0:Y:S02]  /*85430*/  POPC R6, R41 ;  /* 0x0000002900067309 */ /* 0x000e240000000000 */
[----:B0-----:R-:W0:Y:S01]  /*85440*/  SHFL.DOWN PT, R40, R43, 0x1, R6 ;  /* 0x082000002b287989 */ /* 0x001e2200000e0006 */
[----:B------:R-:W-:-:S04]  /*85450*/  ISETP.GE.AND P0, PT, R165, R6, PT ;  /* 0x00000006a500720c */ /* 0x000fc80003f06270 */
[----:B0-----:R-:W-:Y:S02]  /*85460*/  SEL R40, R40, RZ, !P0 ;  /* 0x000000ff28287207 */ /* 0x001fe40004000000 */
[----:B------:R-:W-:-:S03]  /*85470*/  ISETP.GT.AND P0, PT, R61, R6, PT ;  /* 0x000000063d00720c */ /* 0x000fc60003f04270 */
[----:B------:R-:W-:-:S05]  /*85480*/  IMAD.IADD R45, R40, 0x1, R43 ;  /* 0x00000001282d7824 */ /* 0x000fca00078e022b */
[----:B------:R-:W0:Y:S02]  /*85490*/  SHFL.DOWN PT, R40, R45, 0x2, R6 ;  /* 0x084000002d287989 */ /* 0x000e2400000e0006 */
[----:B0-----:R-:W-:Y:S02]  /*854a0*/  SEL R40, R40, RZ, !P0 ;  /* 0x000000ff28287207 */ /* 0x001fe40004000000 */
[----:B------:R-:W-:-:S03]  /*854b0*/  ISETP.GT.AND P0, PT, R63, R6, PT ;  /* 0x000000063f00720c */ /* 0x000fc60003f04270 */
[----:B------:R-:W-:Y:S02]  /*854c0*/  IMAD.IADD R47, R45, 0x1, R40 ;  /* 0x000000012d2f7824 */ /* 0x000fe400078e0228 */
[----:B------:R-:W0:Y:S03]  /*854d0*/  LDC.64 R44, c[0x0][0x3a0] ;  /* 0x0000e800ff2c7b82 */ /* 0x000e260000000a00 */
[----:B------:R-:W1:Y:S01]  /*854e0*/  SHFL.DOWN PT, R40, R47, 0x4, R6 ;  /* 0x088000002f287989 */ /* 0x000e6200000e0006 */
[----:B0-----:R-:W-:Y:S02]  /*854f0*/  IADD3 R44, P1, PT, R44, 0x100, RZ ;  /* 0x000001002c2c7810 */ /* 0x001fe40007f3e0ff */
[----:B-1----:R-:W-:Y:S02]  /*85500*/  SEL R40, R40, RZ, !P0 ;  /* 0x000000ff28287207 */ /* 0x002fe40004000000 */
[----:B------:R-:W-:Y:S01]  /*85510*/  ISETP.GT.AND P0, PT, R65, R6, PT ;  /* 0x000000064100720c */ /* 0x000fe20003f04270 */
[----:B------:R-:W-:-:S02]  /*85520*/  IMAD.X R69, RZ, RZ, R45, P1 ;  /* 0x000000ffff457224 */ /* 0x000fc400008e062d */
[----:B------:R-:W-:-:S05]  /*85530*/  IMAD.IADD R41, R47, 0x1, R40 ;  /* 0x000000012f297824 */ /* 0x000fca00078e0228 */
[----:B------:R-:W0:Y:S02]  /*85540*/  SHFL.DOWN PT, R40, R41, 0x8, R6 ;  /* 0x0900000029287989 */ /* 0x000e2400000e0006 */
[----:B0-----:R-:W-:Y:S02]  /*85550*/  SEL R40, R40, RZ, !P0 ;  /* 0x000000ff28287207 */ /* 0x001fe40004000000 */
[----:B------:R-:W-:-:S03]  /*85560*/  ISETP.GT.AND P0, PT, R67, R6, PT ;  /* 0x000000064300720c */ /* 0x000fc60003f04270 */
[----:B------:R-:W-:-:S05]  /*85570*/  IMAD.IADD R43, R41, 0x1, R40 ;  /* 0x00000001292b7824 */ /* 0x000fca00078e0228 */
[----:B------:R-:W0:Y:S02]  /*85580*/  SHFL.DOWN PT, R40, R43, 0x10, R6 ;  /* 0x0a0000002b287989 */ /* 0x000e2400000e0006 */
[----:B0-----:R-:W-:-:S04]  /*85590*/  SEL R40, R40, RZ, !P0 ;  /* 0x000000ff28287207 */ /* 0x001fc80004000000 */
[----:B------:R-:W-:-:S07]  /*855a0*/  IADD3 R42, PT, PT, R43, R40, RZ ;  /* 0x000000282b2a7210 */ /* 0x000fce0007ffe0ff */
.L_x_1600:
[----:B------:R-:W-:Y:S05]  /*855b0*/  @!P4 BRA `(.L_x_1508) ;  /* 0x0000000000e4c947 */ /* 0x000fea0003800000 */
.L_x_1516:
        /* <DEDUP_REMOVED lines=9> */
.L_x_1603:
[----:B------:R-:W-:Y:S05]  /*85650*/  @!P5 BRA `(.L_x_1510) ;  /* 0x00000000003cd947 */ /* 0x000fea0003800000 */
[----:B------:R-:W-:-:S13]  /*85660*/  ISETP.GT.U32.AND P0, PT, R58, 0x1f3, PT ;  /* 0x000001f33a00780c */ /* 0x000fda0003f04070 */
.L_x_1514:
[----:B------:R-:W-:Y:S05]  /*85670*/  YIELD ;  /* 0x0000000000007946 */ /* 0x000fea0003800000 */
[----:B------:R-:W-:Y:S05]  /*85680*/  @P0 BRA `(.L_x_1511) ;  /* 0x0000000000080947 */ /* 0x000fea0003800000 */
[----:B------:R0:W-:Y:S06]  /*85690*/  MEMBAR.SC.CTA ;  /* 0x0000000000007992 */ /* 0x0001ec0000000000 */
[----:B0-----:R-:W-:Y:S05]  /*856a0*/  BRA `(.L_x_1512) ;  /* 0x0000000000087947 */ /* 0x001fea0003800000 */
.L_x_1511:
[----:B------:R-:W-:Y:S05]  /*856b0*/  NANOSLEEP 0x17c ;  /* 0x0000017c0000795d */ /* 0x000fea0003800000 */
[----:B------:R-:W-:Y:S01]  /*856c0*/  NOP ;  /* 0x0000000000007918 */ /* 0x000fe20000000000 */
.L_x_1512:
[----:B------:R-:W2:Y:S01]  /*856d0*/  LD.E.64.STRONG.GPU R40, desc[UR12][R70.64+-0x100] ;  /* 0xffff000c46287980 */ /* 0x000ea2000c10fb00 */
[----:B------:R-:W-:Y:S01]  /*856e0*/  UMOV UR8, 0xffffffff ;  /* 0xffffffff00087882 */ /* 0x000fe20000000000 */
[----:B--2---:R-:W-:Y:S02]  /*856f0*/  ISETP.NE.AND P5, PT, R40, 0x63, PT ;  /* 0x000000632800780c */ /* 0x004fe40003fa5270 */
[----:B------:R-:W-:Y:S11]  /*85700*/  BRA.DIV UR8, `(.L_x_1513) ;  /* 0x0000002a08987947 */ /* 0x000ff6000b800000 */
[----:B------:R-:W-:-:S13]  /*85710*/  VOTE.ANY P5, !P5 ;  /* 0x0000000000ff7806 */ /* 0x000fda00068a0100 */
.L_x_1606:
[----:B------:R-:W-:Y:S05]  /*85720*/  @P5 BRA `(.L_x_1514) ;  /* 0xfffffffc00d05947 */ /* 0x000fea000383ffff */
[----:B------:R-:W-:Y:S01]  /*85730*/  IMAD.MOV.U32 R46, RZ, RZ, R40 ;  /* 0x000000ffff2e7224 */ /* 0x000fe200078e0028 */
[----:B------:R-:W-:-:S07]  /*85740*/  MOV R47, R41 ;  /* 0x00000029002f7202 */ /* 0x000fce0000000f00 */
.L_x_1510:
[----:B------:R-:W-:Y:S01]  /*85750*/  UMOV UR8, 0xffffffff ;  /* 0xffffffff00087882 */ /* 0x000fe20000000000 */
[----:B------:R-:W-:Y:S02]  /*85760*/  ISETP.NE.AND P4, PT, R46, 0x65, PT ;  /* 0x000000652e00780c */ /* 0x000fe40003f85270 */
[----:B------:R-:W-:Y:S11]  /*85770*/  BRA.DIV UR8, `(.L_x_1515) ;  /* 0x0000002a089c7947 */ /* 0x000ff6000b800000 */
[----:B------:R-:W-:Y:S02]  /*85780*/  VOTE.ANY R6, PT, !P4 ;  /* 0x0000000000067806 */ /* 0x000fe400060e0100 */
[----:B------:R-:W-:Y:S02]  /*85790*/  ISETP.NE.AND P4, PT, R46, 0x65, PT ;  /* 0x000000652e00780c */ /* 0x000fe40003f85270 */
[----:B------:R-:W-:Y:S02]  /*857a0*/  LOP3.LUT R6, R6, 0x80000000, R59, 0xec, !PT ;  /* 0x8000000006067812 */ /* 0x000fe400078eec3b */
[----:B------:R-:W-:-:S03]  /*857b0*/  IADD3 R3, PT, PT, R3, -0x20, RZ ;  /* 0xffffffe003037810 */ /* 0x000fc60007ffe0ff */
[----:B------:R-:W-:-:S05]  /*857c0*/  VIADD R41, R6, 0xffffffff ;  /* 0xffffffff06297836 */ /* 0x000fca0000000000 */
[----:B------:R-:W-:Y:S02]  /*857d0*/  LOP3.LUT R41, R6, R41, RZ, 0xc, !PT ;  /* 0x0000002906297212 */ /* 0x000fe400078e0cff */
[----:B------:R-:W-:Y:S02]  /*857e0*/  VOTE.ALL P4, P4 ;  /* 0x0000000000ff7806 */ /* 0x000fe40002080000 */
[----:B------:R-:W0:Y:S02]  /*857f0*/  POPC R6, R41 ;  /* 0x0000002900067309 */ /* 0x000e240000000000 */
[----:B0-----:R-:W0:Y:S01]  /*85800*/  SHFL.DOWN PT, R40, R47, 0x1, R6 ;  /* 0x082000002f287989 */ /* 0x001e2200000e0006 */
[----:B------:R-:W-:-:S04]  /*85810*/  ISETP.GE.AND P0, PT, R165, R6, PT ;  /* 0x00000006a500720c */ /* 0x000fc80003f06270 */
        /* <DEDUP_REMOVED lines=16> */
[----:B0-----:R-:W-:-:S04]  /*85920*/  SEL R40, R40, RZ, !P0 ;  /* 0x000000ff28287207 */ /* 0x001fc80004000000 */
[----:B------:R-:W-:-:S07]  /*85930*/  IADD3 R42, PT, PT, R43, R40, R42 ;  /* 0x000000282b2a7210 */ /* 0x000fce0007ffe02a */
.L_x_1615:
[----:B------:R-:W-:Y:S05]  /*85940*/  @P4 BRA `(.L_x_1516) ;  /* 0xfffffffc001c4947 */ /* 0x000fea000383ffff */
.L_x_1508:
[----:B------:R-:W-:Y:S02]  /*85950*/  ISETP.NE.AND P0, PT, R8, RZ, PT ;  /* 0x000000ff0800720c */ /* 0x000fe40003f05270 */
[----:B------:R-:W-:-:S11]  /*85960*/  ISETP.NE.AND P1, PT, R165, RZ, PT ;  /* 0x000000ffa500720c */ /* 0x000fd60003f25270 */
[----:B------:R-:W0:Y:S01]  /*85970*/  @!P0 S2R R40, SR_CgaCtaId ;  /* 0x0000000000288919 */ /* 0x000e220000008800 */
[----:B------:R-:W-:Y:S01]  /*85980*/  @!P0 MOV R3, 0x400 ;  /* 0x0000040000038802 */ /* 0x000fe20000000f00 */
[----:B------:R-:W-:Y:S01]  /*85990*/  @!P0 IMAD.IADD R7, R7, 0x1, R42 ;  /* 0x0000000107078824 */ /* 0x000fe200078e022a */
[----:B------:R-:W-:Y:S01]  /*859a0*/  @!P1 MOV R41, 0x400 ;  /* 0x0000040000299802 */ /* 0x000fe20000000f00 */
[----:B------:R-:W1:Y:S01]  /*859b0*/  @!P1 S2R R44, SR_CgaCtaId ;  /* 0x00000000002c9919 */ /* 0x000e620000008800 */
[----:B------:R-:W-:-:S05]  /*859c0*/  @!P0 MOV R6, 0x65 ;  /* 0x0000006500068802 */ /* 0x000fca0000000f00 */
[----:B------:R2:W-:Y:S01]  /*859d0*/  @!P0 ST.E.64.STRONG.GPU desc[UR12][R4.64+0x100], R6 ;  /* 0x0001000604008985 */ /* 0x0005e2000c10fb0c */
[----:B0-----:R-:W-:Y:S02]  /*859e0*/  @!P0 LEA R3, R40, R3, 0x18 ;  /* 0x0000000328038211 */ /* 0x001fe400078ec0ff */
[----:B-1----:R-:W-:-:S03]  /*859f0*/  @!P1 LEA R41, R44, R41, 0x18 ;  /* 0x000000292c299211 */ /* 0x002fc600078ec0ff */
[----:B------:R2:W-:Y:S01]  /*85a00*/  @!P0 STS [R3+0x48], R7 ;  /* 0x0000480703008388 */ /* 0x0005e20000000800 */
[----:B------:R-:W-:Y:S01]  /*85a10*/  IMAD.MOV.U32 R44, RZ, RZ, R57 ;  /* 0x000000ffff2c7224 */ /* 0x000fe200078e0039 */
[----:B------:R-:W-:Y:S02]  /*85a20*/  @!P1 MOV R44, R42 ;  /* 0x0000002a002c9202 */ /* 0x000fe40000000f00 */
[----:B------:R2:W-:Y:S04]  /*85a30*/  @!P0 STS [R3+0x44], R42 ;  /* 0x0000442a03008388 */ /* 0x0005e80000000800 */
[----:B------:R2:W-:Y:S02]  /*85a40*/  @!P1 STS [R41+0x3c], R42 ;  /* 0x00003c2a29009388 */ /* 0x0005e40000000800 */
.L_x_1498:
[----:B------:R-:W-:Y:S05]  /*85a50*/  WARPSYNC.ALL ;  /* 0x0000000000007948 */ /* 0x000fea0003800000 */
[----:B------:R-:W1:Y:S08]  /*85a60*/  S2UR UR7, SR_CgaCtaId ;  /* 0x00000000000779c3 */ /* 0x000e700000008800 */
[----:B------:R-:W-:Y:S01]  /*85a70*/  BAR.SYNC.DEFER_BLOCKING 0x0 ;  /* 0x0000000000007b1d */ /* 0x000fe20000010000 */
[----:B------:R-:W-:Y:S01]  /*85a80*/  UIADD3 UR6, UPT, UPT, -UR6, 0x1080, URZ ;  /* 0x0000108006067890 */ /* 0x000fe2000fffe1ff */
[----:B------:R-:W-:-:S04]  /*85a90*/  ISETP.NE.AND P0, PT, R8, RZ, PT ;  /* 0x000000ff0800720c */ /* 0x000fc80003f05270 */
[----:B------:R-:W-:Y:S02]  /*85aa0*/  UMOV UR5, 0x400 ;  /* 0x0000040000057882 */ /* 0x000fe40000000000 */
[----:B-1----:R-:W-:-:S09]  /*85ab0*/  ULEA UR5, UR7, UR5, 0x18 ;  /* 0x0000000507057291 */ /* 0x002fd2000f8ec0ff */
[----:B--2---:R-:W1:Y:S04]  /*85ac0*/  LDS.128 R4, [UR5+0x40] ;  /* 0x00004005ff047984 */ /* 0x004e680008000c00 */
[----:B------:R-:W2:Y:S01]  /*85ad0*/  LDS R3, [UR5+0x3c] ;  /* 0x00003c05ff037984 */ /* 0x000ea20008000800 */
[----:B-1----:R-:W-:Y:S01]  /*85ae0*/  VIADD R41, R7, -UR6 ;  /* 0x8000000607297c36 */ /* 0x002fe20008000000 */
[----:B--2---:R-:W-:-:S04]  /*85af0*/  SEL R3, R3, RZ, P0 ;  /* 0x000000ff03037207 */ /* 0x004fc80000000000 */
[----:B------:R-:W-:Y:S02]  /*85b00*/  ISETP.GT.AND P0, PT, R41, 0x180, PT ;  /* 0x000001802900780c */ /* 0x000fe40003f04270 */
[----:B------:R-:W-:Y:S01]  /*85b10*/  IADD3 R44, PT, PT, R3, R44, RZ ;  /* 0x0000002c032c7210 */ /* 0x000fe20007ffe0ff */
[----:B------:R-:W-:-:S03]  /*85b20*/  VIADD R3, R6, -UR6 ;  /* 0x8000000606037c36 */ /* 0x000fc60008000000 */
[-C--:B------:R-:W-:Y:S01]  /*85b30*/  IADD3 R55, PT, PT, R55, R44.reuse, RZ ;  /* 0x0000002c37377210 */ /* 0x080fe20007ffe0ff */
[--C-:B------:R-:W-:Y:S01]  /*85b40*/  IMAD.IADD R52, R52, 0x1, R44.reuse ;  /* 0x0000000134347824 */ /* 0x100fe200078e022c */
[-C--:B------:R-:W-:Y:S01]  /*85b50*/  IADD3 R53, PT, PT, R53, R44.reuse, RZ ;  /* 0x0000002c35357210 */ /* 0x080fe20007ffe0ff */
[--C-:B------:R-:W-:Y:S01]  /*85b60*/  IMAD.IADD R50, R50, 0x1, R44.reuse ;  /* 0x0000000132327824 */ /* 0x100fe200078e022c */
[-C--:B------:R-:W-:Y:S01]  /*85b70*/  IADD3 R51, PT, PT, R51, R44.reuse, RZ ;  /* 0x0000002c33337210 */ /* 0x080fe20007ffe0ff */
[--C-:B------:R-:W-:Y:S01]  /*85b80*/  IMAD.IADD R48, R48, 0x1, R44.reuse ;  /* 0x0000000130307824 */ /* 0x100fe200078e022c */
[-C--:B------:R-:W-:Y:S01]  /*85b90*/  IADD3 R49, PT, PT, R49, R44.reuse, RZ ;  /* 0x0000002c31317210 */ /* 0x080fe20007ffe0ff */
[----:B------:R-:W-:Y:S01]  /*85ba0*/  IMAD.IADD R38, R38, 0x1, R44 ;  /* 0x0000000126267824 */ /* 0x000fe200078e022c */
[----:B------:R-:W-:Y:S01]  /*85bb0*/  IADD3 R40, PT, PT, R39, R44, RZ ;  /* 0x0000002c27287210 */ /* 0x000fe20007ffe0ff */
[----:B------:R-:W-:Y:S01]  /*85bc0*/  IMAD.IADD R6, R44, 0x1, R0 ;  /* 0x000000012c067824 */ /* 0x000fe200078e0200 */
[----:B------:R-:W-:Y:S06]  /*85bd0*/  @P0 BRA `(.L_x_1517) ;  /* 0x0000000800c00947 */ /* 0x000fec0003800000 */
        /* <DEDUP_REMOVED lines=11> */
.L_x_1520:
[----:B-----5:R-:W-:-:S04]  /*85c90*/  IADD3 R0, P0, PT, R44, R4, RZ ;  /* 0x000000042c007210 */ /* 0x020fc80007f1e0ff */
[----:B------:R-:W-:Y:S02]  /*85ca0*/  LEA.HI.X.SX32 R5, R44, R5, 0x1, P0 ;  /* 0x000000052c057211 */ /* 0x000fe400000f0eff */
[----:B-1----:R-:W-:-:S04]  /*85cb0*/  LEA R4, P0, R0, UR8, 0x3 ;  /* 0x0000000800047c11 */ /* 0x002fc8000f8018ff */
[----:B------:R-:W-:-:S05]  /*85cc0*/  LEA.HI.X R5, R0, UR9, R5, 0x3, P0 ;  /* 0x0000000900057c11 */ /* 0x000fca00080f1c05 */
[----:B------:R2:W-:Y:S04]  /*85cd0*/  STG.E.64 desc[UR12][R4.64], R16 ;  /* 0x0000001004007986 */ /* 0x0005e8000c101b0c */
.L_x_1519:
[----:B-1----:R-:W-:Y:S05]  /*85ce0*/  BSYNC.RECONVERGENT B1 ;  /* 0x0000000000017941 */ /* 0x002fea0003800200 */
.L_x_1518:
        /* <DEDUP_REMOVED lines=10> */
.L_x_1523:
[----:B-----5:R-:W-:-:S04]  /*85d90*/  IADD3 R0, P0, PT, R6, R4, RZ ;  /* 0x0000000406007210 */ /* 0x020fc80007f1e0ff */
[----:B------:R-:W-:Y:S02]  /*85da0*/  LEA.HI.X.SX32 R5, R6, R5, 0x1, P0 ;  /* 0x0000000506057211 */ /* 0x000fe400000f0eff */
[----:B-1----:R-:W-:-:S04]  /*85db0*/  LEA R4, P0, R0, UR8, 0x3 ;  /* 0x0000000800047c11 */ /* 0x002fc8000f8018ff */
[----:B------:R-:W-:-:S05]  /*85dc0*/  LEA.HI.X R5, R0, UR9, R5, 0x3, P0 ;  /* 0x0000000900057c11 */ /* 0x000fca00080f1c05 */
[----:B0-----:R1:W-:Y:S04]  /*85dd0*/  STG.E.64 desc[UR12][R4.64], R18 ;  /* 0x0000001204007986 */ /* 0x0013e8000c101b0c */
.L_x_1522:
[----:B------:R-:W-:Y:S05]  /*85de0*/  BSYNC.RECONVERGENT B1 ;  /* 0x0000000000017941 */ /* 0x000fea0003800200 */
.L_x_1521:
        /* <DEDUP_REMOVED lines=10> */
.L_x_1526:
[----:B-----5:R-:W-:-:S04]  /*85e90*/  IADD3 R0, P0, PT, R55, R4, RZ ;  /* 0x0000000437007210 */ /* 0x020fc80007f1e0ff */
[----:B------:R-:W-:Y:S02]  /*85ea0*/  LEA.HI.X.SX32 R5, R55, R5, 0x1, P0 ;  /* 0x0000000537057211 */ /* 0x000fe400000f0eff */
[----:B-1----:R-:W-:-:S04]  /*85eb0*/  LEA R4, P0, R0, UR8, 0x3 ;  /* 0x0000000800047c11 */ /* 0x002fc8000f8018ff */
[----:B------:R-:W-:-:S05]  /*85ec0*/  LEA.HI.X R5, R0, UR9, R5, 0x3, P0 ;  /* 0x0000000900057c11 */ /* 0x000fca00080f1c05 */
[----:B---3--:R1:W-:Y:S04]  /*85ed0*/  STG.E.64 desc[UR12][R4.64], R20 ;  /* 0x0000001404007986 */ /* 0x0083e8000c101b0c */
.L_x_1525:
[----:B------:R-:W-:Y:S05]  /*85ee0*/  BSYNC.RECONVERGENT B1 ;  /* 0x0000000000017941 */ /* 0x000fea0003800200 */
.L_x_1524:
        /* <DEDUP_REMOVED lines=10> */
.L_x_1529:
[----:B-----5:R-:W-:-:S04]  /*85f90*/  IADD3 R0, P0, PT, R52, R4, RZ ;  /* 0x0000000434007210 */ /* 0x020fc80007f1e0ff */
[----:B------:R-:W-:Y:S02]  /*85fa0*/  LEA.HI.X.SX32 R5, R52, R5, 0x1, P0 ;  /* 0x0000000534057211 */ /* 0x000fe400000f0eff */
[----:B-1----:R-:W-:-:S04]  /*85fb0*/  LEA R4, P0, R0, UR8, 0x3 ;  /* 0x0000000800047c11 */ /* 0x002fc8000f8018ff */
[----:B------:R-:W-:-:S05]  /*85fc0*/  LEA.HI.X R5, R0, UR9, R5, 0x3, P0 ;  /* 0x0000000900057c11 */ /* 0x000fca00080f1c05 */
[----:B----4-:R1:W-:Y:S04]  /*85fd0*/  STG.E.64 desc[UR12][R4.64], R22 ;  /* 0x0000001604007986 */ /* 0x0103e8000c101b0c */
.L_x_1528:
[----:B------:R-:W-:Y:S05]  /*85fe0*/  BSYNC.RECONVERGENT B1 ;  /* 0x0000000000017941 */ /* 0x000fea0003800200 */
.L_x_1527:
        /* <DEDUP_REMOVED lines=10> */
.L_x_1532:
[----:B-----5:R-:W-:-:S04]  /*86090*/  IADD3 R0, P0, PT, R53, R4, RZ ;  /* 0x0000000435007210 */ /* 0x020fc80007f1e0ff */
[----:B------:R-:W-:Y:S02]  /*860a0*/  LEA.HI.X.SX32 R5, R53, R5, 0x1, P0 ;  /* 0x0000000535057211 */ /* 0x000fe400000f0eff */
[----:B-1----:R-:W-:-:S04]  /*860b0*/  LEA R4, P0, R0, UR8, 0x3 ;  /* 0x0000000800047c11 */ /* 0x002fc8000f8018ff */
[----:B------:R-:W-:-:S05]  /*860c0*/  LEA.HI.X R5, R0, UR9, R5, 0x3, P0 ;  /* 0x0000000900057c11 */ /* 0x000fca00080f1c05 */
[----:B0-----:R0:W-:Y:S04]  /*860d0*/  STG.E.64 desc[UR12][R4.64], R24 ;  /* 0x0000001804007986 */ /* 0x0011e8000c101b0c */
.L_x_1531:
[----:B------:R-:W-:Y:S05]  /*860e0*/  BSYNC.RECONVERGENT B1 ;  /* 0x0000000000017941 */ /* 0x000fea0003800200 */
.L_x_1530:
        /* <DEDUP_REMOVED lines=10> */
.L_x_1535:
[----:B-----5:R-:W-:-:S04]  /*86190*/  IADD3 R0, P0, PT, R50, R4, RZ ;  /* 0x0000000432007210 */ /* 0x020fc80007f1e0ff */
[----:B------:R-:W-:Y:S02]  /*861a0*/  LEA.HI.X.SX32 R5, R50, R5, 0x1, P0 ;  /* 0x0000000532057211 */ /* 0x000fe400000f0eff */
[----:B0-----:R-:W-:-:S04]  /*861b0*/  LEA R4, P0, R0, UR8, 0x3 ;  /* 0x0000000800047c11 */ /* 0x001fc8000f8018ff */
[----:B------:R-:W-:-:S05]  /*861c0*/  LEA.HI.X R5, R0, UR9, R5, 0x3, P0 ;  /* 0x0000000900057c11 */ /* 0x000fca00080f1c05 */
[----:B------:R0:W-:Y:S04]  /*861d0*/  STG.E.64 desc[UR12][R4.64], R26 ;  /* 0x0000001a04007986 */ /* 0x0001e8000c101b0c */
.L_x_1534:
[----:B------:R-:W-:Y:S05]  /*861e0*/  BSYNC.RECONVERGENT B1 ;  /* 0x0000000000017941 */ /* 0x000fea0003800200 */
.L_x_1533:
        /* <DEDUP_REMOVED lines=10> */
.L_x_1538:
[----:B-----5:R-:W-:-:S04]  /*86290*/  IADD3 R0, P0, PT, R51, R4, RZ ;  /* 0x0000000433007210 */ /* 0x020fc80007f1e0ff */
[----:B------:R-:W-:Y:S02]  /*862a0*/  LEA.HI.X.SX32 R5, R51, R5, 0x1, P0 ;  /* 0x0000000533057211 */ /* 0x000fe400000f0eff */
[----:B0-----:R-:W-:-:S04]  /*862b0*/  LEA R4, P0, R0, UR8, 0x3 ;  /* 0x0000000800047c11 */ /* 0x001fc8000f8018ff */
[----:B------:R-:W-:-:S05]  /*862c0*/  LEA.HI.X R5, R0, UR9, R5, 0x3, P0 ;  /* 0x0000000900057c11 */ /* 0x000fca00080f1c05 */
[----:B------:R0:W-:Y:S04]  /*862d0*/  STG.E.64 desc[UR12][R4.64], R28 ;  /* 0x0000001c04007986 */ /* 0x0001e8000c101b0c */
.L_x_1537:
[----:B------:R-:W-:Y:S05]  /*862e0*/  BSYNC.RECONVERGENT B1 ;  /* 0x0000000000017941 */ /* 0x000fea0003800200 */
.L_x_1536:
        /* <DEDUP_REMOVED lines=10> */
.L_x_1541:
[----:B-----5:R-:W-:-:S04]  /*86390*/  IADD3 R0, P0, PT, R48, R4, RZ ;  /* 0x0000000430007210 */ /* 0x020fc80007f1e0ff */
[----:B------:R-:W-:Y:S02]  /*863a0*/  LEA.HI.X.SX32 R5, R48, R5, 0x1, P0 ;  /* 0x0000000530057211 */ /* 0x000fe400000f0eff */
[----:B0-----:R-:W-:-:S04]  /*863b0*/  LEA R4, P0, R0, UR8, 0x3 ;  /* 0x0000000800047c11 */ /* 0x001fc8000f8018ff */
[----:B------:R-:W-:-:S05]  /*863c0*/  LEA.HI.X R5, R0, UR9, R5, 0x3, P0 ;  /* 0x0000000900057c11 */ /* 0x000fca00080f1c05 */
[----:B------:R0:W-:Y:S04]  /*863d0*/  STG.E.64 desc[UR12][R4.64], R30 ;  /* 0x0000001e04007986 */ /* 0x0001e8000c101b0c */
.L_x_1540:
[----:B------:R-:W-:Y:S05]  /*863e0*/  BSYNC.RECONVERGENT B1 ;  /* 0x0000000000017941 */ /* 0x000fea0003800200 */
.L_x_1539:
        /* <DEDUP_REMOVED lines=10> */
.L_x_1544:
[----:B-----5:R-:W-:-:S04]  /*86490*/  IADD3 R0, P0, PT, R49, R4, RZ ;  /* 0x0000000431007210 */ /* 0x020fc80007f1e0ff */
[----:B------:R-:W-:Y:S02]  /*864a0*/  LEA.HI.X.SX32 R5, R49, R5, 0x1, P0 ;  /* 0x0000000531057211 */ /* 0x000fe400000f0eff */
[----:B0-----:R-:W-:-:S04]  /*864b0*/  LEA R4, P0, R0, UR8, 0x3 ;  /* 0x0000000800047c11 */ /* 0x001fc8000f8018ff */
[----:B------:R-:W-:-:S05]  /*864c0*/  LEA.HI.X R5, R0, UR9, R5, 0x3, P0 ;  /* 0x0000000900057c11 */ /* 0x000fca00080f1c05 */
[----:B------:R0:W-:Y:S04]  /*864d0*/  STG.E.64 desc[UR12][R4.64], R32 ;  /* 0x0000002004007986 */ /* 0x0001e8000c101b0c */
.L_x_1543:
[----:B------:R-:W-:Y:S05]  /*864e0*/  BSYNC.RECONVERGENT B1 ;  /* 0x0000000000017941 */ /* 0x000fea0003800200 */
.L_x_1542:
        /* <DEDUP_REMOVED lines=10> */
.L_x_1547:
[----:B-----5:R-:W-:-:S04]  /*86590*/  IADD3 R0, P0, PT, R38, R4, RZ ;  /* 0x0000000426007210 */ /* 0x020fc80007f1e0ff */
[----:B------:R-:W-:Y:S02]  /*865a0*/  LEA.HI.X.SX32 R5, R38, R5, 0x1, P0 ;  /* 0x0000000526057211 */ /* 0x000fe400000f0eff */
[----:B0-----:R-:W-:-:S04]  /*865b0*/  LEA R4, P0, R0, UR8, 0x3 ;  /* 0x0000000800047c11 */ /* 0x001fc8000f8018ff */
[----:B------:R-:W-:-:S05]  /*865c0*/  LEA.HI.X R5, R0, UR9, R5, 0x3, P0 ;  /* 0x0000000900057c11 */ /* 0x000fca00080f1c05 */
[----:B------:R0:W-:Y:S04]  /*865d0*/  STG.E.64 desc[UR12][R4.64], R34 ;  /* 0x0000002204007986 */ /* 0x0001e8000c101b0c */
.L_x_1546:
[----:B------:R-:W-:Y:S05]  /*865e0*/  BSYNC.RECONVERGENT B1 ;  /* 0x0000000000017941 */ /* 0x000fea0003800200 */
.L_x_1545:
        /* <DEDUP_REMOVED lines=9> */
.L_x_1548:
[----:B-----5:R-:W-:-:S04]  /*86680*/  IADD3 R0, P0, PT, R40, R4, RZ ;  /* 0x0000000428007210 */ /* 0x020fc80007f1e0ff */
[----:B------:R-:W-:Y:S02]  /*86690*/  LEA.HI.X.SX32 R5, R40, R5, 0x1, P0 ;  /* 0x0000000528057211 */ /* 0x000fe400000f0eff */
[----:B0-----:R-:W-:-:S04]  /*866a0*/  LEA R4, P0, R0, UR8, 0x3 ;  /* 0x0000000800047c11 */ /* 0x001fc8000f8018ff */
[----:B------:R-:W-:-:S05]  /*866b0*/  LEA.HI.X R5, R0, UR9, R5, 0x3, P0 ;  /* 0x0000000900057c11 */ /* 0x000fca00080f1c05 */
[----:B------:R0:W-:Y:S01]  /*866c0*/  STG.E.64 desc[UR12][R4.64], R36 ;  /* 0x0000002404007986 */ /* 0x0001e2000c101b0c */
[----:B------:R-:W-:Y:S05]  /*866d0*/  BRA `(.L_x_1145) ;  /* 0x00000008001c7947 */ /* 0x000fea0003800000 */
.L_x_1517:
[----:B------:R-:W-:Y:S01]  /*866e0*/  ISETP.NE.AND P5, PT, R0, RZ, PT ;  /* 0x000000ff0000720c */ /* 0x000fe20003fa5270 */
[----:B------:R-:W-:Y:S01]  /*866f0*/  BAR.SYNC.DEFER_BLOCKING 0x0 ;  /* 0x0000000000007b1d */ /* 0x000fe20000010000 */
[----:B------:R-:W-:Y:S02]  /*86700*/  ISETP.NE.AND P6, PT, R159, RZ, PT ;  /* 0x000000ff9f00720c */ /* 0x000fe40003fc5270 */
[----:B------:R-:W-:Y:S02]  /*86710*/  ISETP.NE.AND P0, PT, R158, RZ, PT ;  /* 0x000000ff9e00720c */ /* 0x000fe40003f05270 */
[----:B------:R-:W-:Y:S01]  /*86720*/  ISETP.NE.AND P1, PT, R9, RZ, PT ;  /* 0x000000ff0900720c */ /* 0x000fe20003f25270 */
[----:B------:R-:W1:Y:S01]  /*86730*/  LDCU.64 UR10, c[0x0][0x390] ;  /* 0x00007200ff0a77ac */ /* 0x000e620008000a00 */
[----:B------:R-:W-:Y:S02]  /*86740*/  ISETP.NE.AND P3, PT, R11, RZ, PT ;  /* 0x000000ff0b00720c */ /* 0x000fe40003f65270 */
[----:B------:R-:W-:Y:S01]  /*86750*/  ISETP.NE.AND P2, PT, R10, RZ, PT ;  /* 0x000000ff0a00720c */ /* 0x000fe20003f45270 */
[----:B------:R-:W2:Y:S01]  /*86760*/  LDCU.64 UR8, c[0x0][0x390] ;  /* 0x00007200ff0877ac */ /* 0x000ea20008000a00 */
[----:B------:R-:W-:-:S02]  /*86770*/  ISETP.NE.AND P4, PT, R12, RZ, PT ;  /* 0x000000ff0c00720c */ /* 0x000fc40003f85270 */
[----:B------:R-:W-:Y:S01]  /*86780*/  @P5 IADD3 R0, PT, PT, -R5, R44, RZ ;  /* 0x0000002c05005210 */ /* 0x000fe20007ffe1ff */
[----:B------:R-:W-:-:S03]  /*86790*/  @P6 IMAD.IADD R4, R6, 0x1, -R5 ;  /* 0x0000000106046824 */ /* 0x000fc600078e0a05 */
[----:B------:R-:W-:Y:S01]  /*867a0*/  @P5 LEA R9, R0, UR5, 0x3 ;  /* 0x0000000500095c11 */ /* 0x000fe2000f8e18ff */
[--C-:B------:R-:W-:Y:S01]  /*867b0*/  @P1 IMAD.IADD R6, R52, 0x1, -R5.reuse ;  /* 0x0000000134061824 */ /* 0x100fe200078e0a05 */
[----:B------:R-:W-:Y:S02]  /*867c0*/  @P0 IADD3 R0, PT, PT, -R5, R55, RZ ;  /* 0x0000003705000210 */ /* 0x000fe40007ffe1ff */
[----:B------:R-:W-:Y:S01]  /*867d0*/  @P6 LEA R11, R4, UR5, 0x3 ;  /* 0x00000005040b6c11 */ /* 0x000fe2000f8e18ff */
[----:B------:R-:W-:Y:S01]  /*867e0*/  @P3 IMAD.IADD R4, R50, 0x1, -R5 ;  /* 0x0000000132043824 */ /* 0x000fe200078e0a05 */
[----:B------:R-:W-:Y:S01]  /*867f0*/  @P0 LEA R39, R0, UR5, 0x3 ;  /* 0x0000000500270c11 */ /* 0x000fe2000f8e18ff */
[----:B------:R5:W-:Y:S01]  /*86800*/  @P5 STS.64 [R9], R16 ;  /* 0x0000001009005388 */ /* 0x000be20000000a00 */
[----:B------:R-:W-:Y:S02]  /*86810*/  ISETP.NE.AND P5, PT, R13, RZ, PT ;  /* 0x000000ff0d00720c */ /* 0x000fe40003fa5270 */
[----:B------:R-:W-:Y:S01]  /*86820*/  @P1 LEA R13, R6, UR5, 0x3 ;  /* 0x00000005060d1c11 */ /* 0x000fe2000f8e18ff */
[----:B0-----:R0:W-:Y:S01]  /*86830*/  @P6 STS.64 [R11], R18 ;  /* 0x000000120b006388 */ /* 0x0011e20000000a00 */
[----:B------:R-:W-:-:S02]  /*86840*/  ISETP.NE.AND P6, PT, R14, RZ, PT ;  /* 0x000000ff0e00720c */ /* 0x000fc40003fc5270 */
[----:B------:R-:W-:Y:S01]  /*86850*/  @P2 IADD3 R0, PT, PT, -R5, R53, RZ ;  /* 0x0000003505002210 */ /* 0x000fe20007ffe1ff */
[----:B---3--:R-:W-:Y:S01]  /*86860*/  @P0 STS.64 [R39], R20 ;  /* 0x0000001427000388 */ /* 0x008fe20000000a00 */
[----:B------:R-:W-:Y:S02]  /*86870*/  ISETP.NE.AND P0, PT, R15, RZ, PT ;  /* 0x000000ff0f00720c */ /* 0x000fe40003f05270 */
[----:B------:R-:W-:Y:S01]  /*86880*/  @P3 LEA R15, R4, UR5, 0x3 ;  /* 0x00000005040f3c11 */ /* 0x000fe2000f8e18ff */
[----:B----4-:R3:W-:Y:S01]  /*86890*/  @P1 STS.64 [R13], R22 ;  /* 0x000000160d001388 */ /* 0x0107e20000000a00 */
[----:B------:R-:W-:Y:S01]  /*868a0*/  ISETP.NE.AND P1, PT, R2, RZ, PT ;  /* 0x000000ff0200720c */ /* 0x000fe20003f25270 */
[----:B------:R-:W-:Y:S01]  /*868b0*/  @P5 IMAD.IADD R2, R48, 0x1, -R5 ;  /* 0x0000000130025824 */ /* 0x000fe200078e0a05 */
[----:B-----5:R-:W-:Y:S02]  /*868c0*/  @P2 LEA R9, R0, UR5, 0x3 ;  /* 0x0000000500092c11 */ /* 0x020fe4000f8e18ff */
[----:B------:R-:W-:-:S02]  /*868d0*/  @P4 IADD3 R0, PT, PT, -R5, R51, RZ ;  /* 0x0000003305004210 */ /* 0x000fc40007ffe1ff */
[C---:B------:R-:W-:Y:S01]  /*868e0*/  @P6 IADD3 R4, PT, PT, -R5.reuse, R49, RZ ;  /* 0x0000003105046210 */ /* 0x040fe20007ffe1ff */
[----:B------:R4:W-:Y:S01]  /*868f0*/  @P2 STS.64 [R9], R24 ;  /* 0x0000001809002388 */ /* 0x0009e20000000a00 */
[----:B0-----:R-:W-:Y:S01]  /*86900*/  @P4 LEA R11, R0, UR5, 0x3 ;  /* 0x00000005000b4c11 */ /* 0x001fe2000f8e18ff */
[----:B------:R-:W-:Y:S01]  /*86910*/  @P0 IMAD.IADD R6, R38, 0x1, -R5 ;  /* 0x0000000126060824 */ /* 0x000fe200078e0a05 */
[----:B------:R-:W-:Y:S01]  /*86920*/  @P6 LEA R17, R4, UR5, 0x3 ;  /* 0x0000000504116c11 */ /* 0x000fe2000f8e18ff */
[----:B------:R0:W-:Y:S01]  /*86930*/  @P3 STS.64 [R15], R26 ;  /* 0x0000001a0f003388 */ /* 0x0001e20000000a00 */
[----:B---3--:R-:W-:Y:S02]  /*86940*/  @P5 LEA R13, R2, UR5, 0x3 ;  /* 0x00000005020d5c11 */ /* 0x008fe4000f8e18ff */
[----:B------:R-:W-:Y:S01]  /*86950*/  @P0 LEA R19, R6, UR5, 0x3 ;  /* 0x0000000506130c11 */ /* 0x000fe2000f8e18ff */
[----:B------:R0:W-:Y:S01]  /*86960*/  @P4 STS.64 [R11], R28 ;  /* 0x0000001c0b004388 */ /* 0x0001e20000000a00 */
[----:B------:R-:W-:-:S03]  /*86970*/  @P1 IADD3 R10, PT, PT, -R5, R40, RZ ;  /* 0x00000028050a1210 */ /* 0x000fc60007ffe1ff */
[----:B------:R0:W-:Y:S01]  /*86980*/  @P5 STS.64 [R13], R30 ;  /* 0x0000001e0d005388 */ /* 0x0001e20000000a00 */
[----:B----4-:R-:W-:-:S03]  /*86990*/  @P1 LEA R9, R10, UR5, 0x3 ;  /* 0x000000050a091c11 */ /* 0x010fc6000f8e18ff */
[----:B------:R0:W-:Y:S04]  /*869a0*/  @P6 STS.64 [R17], R32 ;  /* 0x0000002011006388 */ /* 0x0001e80000000a00 */
[----:B------:R0:W-:Y:S01]  /*869b0*/  @P0 STS.64 [R19], R34 ;  /* 0x0000002213000388 */ /* 0x0001e20000000a00 */
[----:B------:R-:W-:-:S03]  /*869c0*/  ISETP.GE.AND P0, PT, R8, R41, PT ;  /* 0x000000290800720c */ /* 0x000fc60003f06270 */
[----:B------:R0:W-:Y:S01]  /*869d0*/  @P1 STS.64 [R9], R36 ;  /* 0x0000002409001388 */ /* 0x0001e20000000a00 */
[----:B------:R-:W-:Y:S09]  /*869e0*/  BAR.SYNC.DEFER_BLOCKING 0x0 ;  /* 0x0000000000007b1d */ /* 0x000ff20000010000 */
[----:B-12---:R-:W-:Y:S05]  /*869f0*/  @P0 BRA `(.L_x_1145) ;  /* 0x0000000400540947 */ /* 0x006fea0003800000 */
[----:B------:R-:W1:Y:S01]  /*86a00*/  LDCU UR6, c[0x0][0x3cc] ;  /* 0x00007980ff0677ac */ /* 0x000e620008000800 */
[----:B------:R-:W-:Y:S01]  /*86a10*/  VIADD R0, R8, UR4 ;  /* 0x0000000408007c36 */ /* 0x000fe20008000000 */
[----:B------:R-:W2:Y:S01]  /*86a20*/  LDC.U8 R20, c[0x0][0x3d8] ;  /* 0x0000f600ff147b82 */ /* 0x000ea20000000000 */
[----:B------:R-:W-:Y:S03]  /*86a30*/  BSSY.RECONVERGENT B1, `(.L_x_1549) ;  /* 0x000001e000017945 */ /* 0x000fe60003800200 */
[----:B-1----:R-:W-:-:S04]  /*86a40*/  IADD3 R0, PT, PT, -R0, UR6, R7 ;  /* 0x0000000600007c10 */ /* 0x002fc8000fffe107 */
[----:B------:R-:W-:-:S04]  /*86a50*/  IADD3 R2, PT, PT, R0, -0x1081, RZ ;  /* 0xffffef7f00027810 */ /* 0x000fc80007ffe0ff */
[C---:B------:R-:W-:Y:S01]  /*86a60*/  ISETP.GE.U32.AND P1, PT, R2.reuse, 0x480, PT ;  /* 0x000004800200780c */ /* 0x040fe20003f26070 */
[----:B------:R-:W-:-:S05]  /*86a70*/  IMAD.HI.U32 R0, R2, -0x55555555, RZ ;  /* 0xaaaaaaab02007827 */ /* 0x000fca00078e00ff */
[----:B------:R-:W-:-:S04]  /*86a80*/  SHF.R.U32.HI R0, RZ, 0x8, R0 ;  /* 0x00000008ff007819 */ /* 0x000fc80000011600 */
[----:B------:R-:W-:-:S04]  /*86a90*/  LOP3.LUT R4, R0, 0x3, RZ, 0xc0, !PT ;  /* 0x0000000300047812 */ /* 0x000fc800078ec0ff */
[----:B------:R-:W-:-:S13]  /*86aa0*/  ISETP.NE.AND P0, PT, R4, 0x3, PT ;  /* 0x000000030400780c */ /* 0x000fda0003f05270 */
[----:B--2---:R-:W-:Y:S05]  /*86ab0*/  @!P0 BRA `(.L_x_1550) ;  /* 0x0000000000548947 */ /* 0x004fea0003800000 */
[----:B------:R-:W-:Y:S01]  /*86ac0*/  VIADD R7, R0, 0x1 ;  /* 0x0000000100077836 */ /* 0x000fe20000000000 */
[C---:B0-----:R-:W-:Y:S02]  /*86ad0*/  IADD3 R9, PT, PT, R8.reuse, R5, RZ ;  /* 0x0000000508097210 */ /* 0x041fe40007ffe0ff */
[----:B------:R-:W-:Y:S02]  /*86ae0*/  LEA R0, R8, UR5, 0x3 ;  /* 0x0000000508007c11 */ /* 0x000fe4000f8e18ff */
[----:B------:R-:W-:Y:S02]  /*86af0*/  LOP3.LUT R7, R7, 0x3, RZ, 0xc0, !PT ;  /* 0x0000000307077812 */ /* 0x000fe400078ec0ff */
[----:B------:R-:W-:-:S03]  /*86b00*/  ISETP.NE.AND P2, PT, R20, RZ, PT ;  /* 0x000000ff1400720c */ /* 0x000fc60003f45270 */
[----:B------:R-:W-:Y:S02]  /*86b10*/  IMAD R8, R7, 0x180, R8 ;  /* 0x0000018007087824 */ /* 0x000fe400078e0208 */
[----:B------:R-:W-:-:S08]  /*86b20*/  IMAD.MOV R2, RZ, RZ, -R7 ;  /* 0x000000ffff027224 */ /* 0x000fd000078e0a07 */
.L_x_1551:
[----:B------:R-:W0:Y:S01]  /*86b30*/  @!P2 LDC.64 R12, c[0x0][0x3f0] ;  /* 0x0000fc00ff0cab82 */ /* 0x000e220000000a00 */
[----:B-1----:R-:W-:Y:S01]  /*86b40*/  CS2R R6, SRZ ;  /* 0x0000000000067805 */ /* 0x002fe2000001ff00 */
        /* <DEDUP_REMOVED lines=12> */
.L_x_1550:
[----:B------:R-:W-:Y:S05]  /*86c10*/  BSYNC.RECONVERGENT B1 ;  /* 0x0000000000017941 */ /* 0x000fea0003800200 */
.L_x_1549:
[----:B------:R-:W-:Y:S05]  /*86c20*/  @!P1 BRA `(.L_x_1145) ;  /* 0x0000000000c89947 */ /* 0x000fea0003800000 */
[----:B------:R-:W2:Y:S01]  /*86c30*/  S2UR UR7, SR_CgaCtaId ;  /* 0x00000000000779c3 */ /* 0x000ea20000008800 */
[----:B------:R-:W-:Y:S01]  /*86c40*/  UMOV UR6, 0x400 ;  /* 0x0000040000067882 */ /* 0x000fe20000000000 */
[----:B------:R-:W-:Y:S01]  /*86c50*/  ISETP.NE.AND P0, PT, R20, RZ, PT ;  /* 0x000000ff1400720c */ /* 0x000fe20003f05270 */
[----:B0-----:R-:W-:Y:S01]  /*86c60*/  IMAD.IADD R9, R8, 0x1, R5 ;  /* 0x0000000108097824 */ /* 0x001fe200078e0205 */
[----:B--2---:R-:W-:-:S06]  /*86c70*/  ULEA UR6, UR7, UR6, 0x18 ;  /* 0x0000000607067291 */ /* 0x004fcc000f8ec0ff */
[----:B------:R-:W-:-:S04]  /*86c80*/  LEA R0, R8, UR6, 0x3 ;  /* 0x0000000608007c11 */ /* 0x000fc8000f8e18ff */
[----:B------:R-:W-:-:S07]  /*86c90*/  IADD3 R0, PT, PT, R0, 0x1800, RZ ;  /* 0x0000180000007810 */ /* 0x000fce0007ffe0ff */
.L_x_1552:
[----:B-1----:R-:W0:Y:S01]  /*86ca0*/  @!P0 LDC.64 R10, c[0x0][0x3f0] ;  /* 0x0000fc00ff0a8b82 */ /* 0x002e220000000a00 */
[----:B------:R-:W-:Y:S01]  /*86cb0*/  CS2R R4, SRZ ;  /* 0x0000000000047805 */ /* 0x000fe2000001ff00 */
[----:B------:R-:W1:Y:S05]  /*86cc0*/  LDS.64 R6, [R0+-0x1800] ;  /* 0xffe8000000067984 */ /* 0x000e6a0000000a00 */
[----:B0-----:R0:W2:Y:S01]  /*86cd0*/  @!P0 LDG.E.64 R4, desc[UR12][R10.64] ;  /* 0x0000000c0a048981 */ /* 0x0010a2000c1e1b00 */
[----:B------:R-:W-:Y:S02]  /*86ce0*/  ISETP.NE.AND P0, PT, R20, RZ, PT ;  /* 0x000000ff1400720c */ /* 0x000fe40003f05270 */
[----:B------:R-:W-:Y:S01]  /*86cf0*/  SHF.R.S32.HI R21, RZ, 0x1f, R9 ;  /* 0x0000001fff157819 */ /* 0x000fe20000011409 */
[----:B0-----:R-:W0:Y:S10]  /*86d00*/  LDS.64 R10, [R0+-0xc00] ;  /* 0xfff40000000a7984 */ /* 0x001e340000000a00 */
[----:B------:R-:W3:Y:S01]  /*86d10*/  @!P0 LDC.64 R16, c[0x0][0x3f0] ;  /* 0x0000fc00ff108b82 */ /* 0x000ee20000000a00 */
[----:B--2---:R-:W-:-:S05]  /*86d20*/  IADD3 R2, P1, PT, R9, R4, RZ ;  /* 0x0000000409027210 */ /* 0x004fca0007f3e0ff */
[----:B------:R-:W-:Y:S01]  /*86d30*/  IMAD.X R5, R21, 0x1, R5, P1 ;  /* 0x0000000115057824 */ /* 0x000fe200008e0605 */
[----:B------:R-:W-:-:S04]  /*86d40*/  LEA R12, P1, R2, UR10, 0x3 ;  /* 0x0000000a020c7c11 */ /* 0x000fc8000f8218ff */
[----:B------:R-:W-:Y:S02]  /*86d50*/  LEA.HI.X R13, R2, UR11, R5, 0x3, P1 ;  /* 0x0000000b020d7c11 */ /* 0x000fe400088f1c05 */
[----:B------:R-:W-:-:S03]  /*86d60*/  CS2R R4, SRZ ;  /* 0x0000000000047805 */ /* 0x000fc6000001ff00 */
[----:B-1----:R1:W-:Y:S04]  /*86d70*/  STG.E.64 desc[UR12][R12.64], R6 ;  /* 0x000000060c007986 */ /* 0x0023e8000c101b0c */
        /* <DEDUP_REMOVED lines=8> */
[----:B0-----:R-:W-:Y:S04]  /*86e00*/  STG.E.64 desc[UR12][R14.64+0xc00], R10 ;  /* 0x000c000a0e007986 */ /* 0x001fe8000c101b0c */
[----:B---3--:R-:W2:Y:S01]  /*86e10*/  @!P0 LDG.E.64 R4, desc[UR12][R18.64] ;  /* 0x0000000c12048981 */ /* 0x008ea2000c1e1b00 */
[----:B------:R-:W0:Y:S03]  /*86e20*/  @!P0 LDC.64 R16, c[0x0][0x3f0] ;  /* 0x0000fc00ff108b82 */ /* 0x000e260000000a00 */
[----:B------:R3:W5:Y:S01]  /*86e30*/  LDS.64 R10, [R0+0xc00] ;  /* 0x000c0000000a7984 */ /* 0x0007620000000a00 */
[----:B--2---:R-:W-:-:S05]  /*86e40*/  IADD3 R2, P1, PT, R9, R4, RZ ;  /* 0x0000000409027210 */ /* 0x004fca0007f3e0ff */
[----:B------:R-:W-:Y:S01]  /*86e50*/  IMAD.X R5, R21, 0x1, R5, P1 ;  /* 0x0000000115057824 */ /* 0x000fe200008e0605 */
[----:B-1----:R-:W-:-:S04]  /*86e60*/  LEA R12, P1, R2, UR10, 0x3 ;  /* 0x0000000a020c7c11 */ /* 0x002fc8000f8218ff */
[----:B------:R-:W-:Y:S02]  /*86e70*/  LEA.HI.X R13, R2, UR11, R5, 0x3, P1 ;  /* 0x0000000b020d7c11 */ /* 0x000fe400088f1c05 */
[----:B------:R-:W-:-:S03]  /*86e80*/  CS2R R4, SRZ ;  /* 0x0000000000047805 */ /* 0x000fc6000001ff00 */
[----:B----4-:R1:W-:Y:S04]  /*86e90*/  STG.E.64 desc[UR12][R12.64+0x1800], R6 ;  /* 0x001800060c007986 */ /* 0x0103e8000c101b0c */
[----:B0-----:R-:W2:Y:S01]  /*86ea0*/  @!P0 LDG.E.64 R4, desc[UR12][R16.64] ;  /* 0x0000000c10048981 */ /* 0x001ea2000c1e1b00 */
[----:B------:R-:W-:Y:S01]  /*86eb0*/  VIADD R8, R8, 0x600 ;  /* 0x0000060008087836 */ /* 0x000fe20000000000 */
[----:B---3--:R-:W-:Y:S02]  /*86ec0*/  IADD3 R0, PT, PT, R0, 0x3000, RZ ;  /* 0x0000300000007810 */ /* 0x008fe40007ffe0ff */
[C---:B--2---:R-:W-:Y:S01]  /*86ed0*/  IADD3 R2, P1, PT, R9.reuse, R4, RZ ;  /* 0x0000000409027210 */ /* 0x044fe20007f3e0ff */
[----:B------:R-:W-:-:S03]  /*86ee0*/  VIADD R9, R9, 0x600 ;  /* 0x0000060009097836 */ /* 0x000fc60000000000 */
[----:B------:R-:W-:Y:S02]  /*86ef0*/  IADD3.X R5, PT, PT, R21, R5, RZ, P1, !PT ;  /* 0x0000000515057210 */ /* 0x000fe40000ffe4ff */
[----:B------:R-:W-:-:S04]  /*86f00*/  LEA R4, P1, R2, UR10, 0x3 ;  /* 0x0000000a02047c11 */ /* 0x000fc8000f8218ff */
[----:B------:R-:W-:Y:S02]  /*86f10*/  LEA.HI.X R5, R2, UR11, R5, 0x3, P1 ;  /* 0x0000000b02057c11 */ /* 0x000fe400088f1c05 */
[----:B------:R-:W-:-:S03]  /*86f20*/  ISETP.GE.AND P1, PT, R8, R41, PT ;  /* 0x000000290800720c */ /* 0x000fc60003f26270 */
[----:B-----5:R1:W-:Y:S10]  /*86f30*/  STG.E.64 desc[UR12][R4.64+0x2400], R10 ;  /* 0x0024000a04007986 */ /* 0x0203f4000c101b0c */
[----:B------:R-:W-:Y:S05]  /*86f40*/  @!P1 BRA `(.L_x_1552) ;  /* 0xfffffffc00549947 */ /* 0x000fea000383ffff */
.L_x_1145:
[----:B------:R-:W-:Y:S05]  /*86f50*/  BSYNC.RECONVERGENT B0 ;  /* 0x0000000000007941 */ /* 0x000fea0003800200 */
.L_x_753:
[----:B------:R-:W5:Y:S02]  /*86f60*/  S2R R0, SR_TID.X ;  /* 0x0000000000007919 */ /* 0x000f640000002100 */
[----:B-----5:R-:W-:-:S13]  /*86f70*/  ISETP.NE.AND P0, PT, R0, RZ, PT ;  /* 0x000000ff0000720c */ /* 0x020fda0003f05270 */
[----:B------:R-:W-:Y:S05]  /*86f80*/  @P0 EXIT ;  /* 0x000000000000094d */ /* 0x000fea0003800000 */
[----:B------:R-:W5:Y:S02]  /*86f90*/  LDCU.U8 UR4, c[0x0][0x3d9] ;  /* 0x00007b20ff0477ac */ /* 0x000f640008000000 */
[----:B-----5:R-:W-:-:S09]  /*86fa0*/  UISETP.NE.AND UP0, UPT, UR4, URZ, UPT ;  /* 0x000000ff0400728c */ /* 0x020fd2000bf05270 */
[----:B------:R-:W-:Y:S05]  /*86fb0*/  BRA.U !UP0, `(.L_x_1553) ;  /* 0x00000001082c7547 */ /* 0x000fea000b800000 */
[----:B------:R-:W5:Y:S01]  /*86fc0*/  LDCU.U8 UR4, c[0x0][0x3d8] ;  /* 0x00007b00ff0477ac */ /* 0x000f620008000000 */
[----:B01----:R-:W0:Y:S01]  /*86fd0*/  LDC.64 R6, c[0x0][0x398] ;  /* 0x0000e600ff067b82 */ /* 0x003e220000000a00 */
[----:B--2---:R-:W-:Y:S01]  /*86fe0*/  CS2R R4, SRZ ;  /* 0x0000000000047805 */ /* 0x004fe2000001ff00 */
[----:B-----5:R-:W-:-:S09]  /*86ff0*/  UISETP.NE.AND UP0, UPT, UR4, URZ, UPT ;  /* 0x000000ff0400728c */ /* 0x020fd2000bf05270 */
[----:B------:R-:W-:Y:S05]  /*87000*/  BRA.U UP0, `(.L_x_1554) ;  /* 0x0000000100087547 */ /* 0x000fea000b800000 */
[----:B------:R-:W1:Y:S02]  /*87010*/  LDC.64 R4, c[0x0][0x3f0] ;  /* 0x0000fc00ff047b82 */ /* 0x000e640000000a00 */
[----:B-1----:R-:W5:Y:S02]  /*87020*/  LDG.E.64 R4, desc[UR12][R4.64] ;  /* 0x0000000c04047981 */ /* 0x002f64000c1e1b00 */
.L_x_1554:
[----:B-----5:R-:W-:-:S04]  /*87030*/  IADD3 R2, P0, PT, R3, R4, RZ ;  /* 0x0000000403027210 */ /* 0x020fc80007f1e0ff */
[----:B------:R-:W-:-:S05]  /*87040*/  LEA.HI.X.SX32 R3, R3, R5, 0x1, P0 ;  /* 0x0000000503037211 */ /* 0x000fca00000f0eff */
[----:B0-----:R-:W-:Y:S01]  /*87050*/  STG.E.64 desc[UR12][R6.64], R2 ;  /* 0x0000000206007986 */ /* 0x001fe2000c101b0c */
[----:B------:R-:W-:Y:S05]  /*87060*/  EXIT ;  /* 0x000000000000794d */ /* 0x000fea0003800000 */
.L_x_1553:
[----:B------:R-:W5:Y:S01]  /*87070*/  LDCU.U8 UR4, c[0x0][0x3d8] ;  /* 0x00007b00ff0477ac */ /* 0x000f620008000000 */
[----:B01----:R-:W0:Y:S01]  /*87080*/  LDC.64 R6, c[0x0][0x3f8] ;  /* 0x0000fe00ff067b82 */ /* 0x003e220000000a00 */
[----:B--2---:R-:W-:Y:S01]  /*87090*/  CS2R R4, SRZ ;  /* 0x0000000000047805 */ /* 0x004fe2000001ff00 */
[----:B-----5:R-:W-:-:S09]  /*870a0*/  UISETP.NE.AND UP0, UPT, UR4, URZ, UPT ;  /* 0x000000ff0400728c */ /* 0x020fd2000bf05270 */
[----:B------:R-:W-:Y:S05]  /*870b0*/  BRA.U UP0, `(.L_x_1555) ;  /* 0x0000000100087547 */ /* 0x000fea000b800000 */
[----:B------:R-:W1:Y:S02]  /*870c0*/  LDC.64 R4, c[0x0][0x3f0] ;  /* 0x0000fc00ff047b82 */ /* 0x000e640000000a00 */
[----:B-1----:R-:W5:Y:S02]  /*870d0*/  LDG.E.64 R4, desc[UR12][R4.64] ;  /* 0x0000000c04047981 */ /* 0x002f64000c1e1b00 */
.L_x_1555:
[----:B-----5:R-:W-:-:S04]  /*870e0*/  IADD3 R2, P0, PT, R3, R4, RZ ;  /* 0x0000000403027210 */ /* 0x020fc80007f1e0ff */
[----:B------:R-:W-:-:S05]  /*870f0*/  LEA.HI.X.SX32 R3, R3, R5, 0x1, P0 ;  /* 0x0000000503037211 */ /* 0x000fca00000f0eff */
[----:B0-----:R-:W-:Y:S01]  /*87100*/  STG.E.64 desc[UR12][R6.64], R2 ;  /* 0x0000000206007986 */ /* 0x001fe2000c101b0c */
[----:B------:R-:W-:Y:S05]  /*87110*/  EXIT ;  /* 0x000000000000794d */ /* 0x000fea0003800000 */
.L_x_701:
[----:B------:R-:W-:Y:S01]  /*87120*/  BSSY B0, `(.L_x_1556) ;  /* 0x0000006000007945 */ /* 0x000fe20003800000 */
[----:B------:R-:W-:Y:S02]  /*87130*/  PLOP3.LUT P5, PT, P5, PT, PT, 0x8, 0x80 ;  /* 0x000000000080781c */ /* 0x000fe40002fae170 */
[----:B------:R-:W-:-:S11]  /*87140*/  MOV R54, 0xffffffff ;  /* 0xffffffff00367802 */ /* 0x000fd60000000f00 */
[----:B------:R-:W-:Y:S05]  /*87150*/  WARPSYNC.COLLECTIVE R54, `(.L_x_1557) ;  /* 0x0000000036087348 */ /* 0x000fea0003c00000 */
[----:B------:R-:W-:Y:S01]  /*87160*/  VOTE.ANY P5, P5 ;  /* 0x0000000000ff7806 */ /* 0x000fe200028a0100 */
[----:B------:R-:W-:-:S12]  /*87170*/  ENDCOLLECTIVE ;  /* 0x000000000000791b */ /* 0x000fd80003800000 */
.L_x_1557:
[----:B------:R-:W-:Y:S05]  /*87180*/  BSYNC B0 ;  /* 0x0000000000007941 */ /* 0x000fea0003800000 */
.L_x_1556:
[----:B------:R-:W-:Y:S05]  /*87190*/  BRA `(.L_x_1558) ;  /* 0xfffffb7400b87947 */ /* 0x000fea000383ffff */
.L_x_705:
[----:B------:R-:W-:Y:S01]  /*871a0*/  BSSY B0, `(.L_x_1559) ;  /* 0x0000006000007945 */ /* 0x000fe20003800000 */
[----:B------:R-:W-:Y:S01]  /*871b0*/  PLOP3.LUT P5, PT, P5, PT, PT, 0x8, 0x80 ;  /* 0x000000000080781c */ /* 0x000fe20002fae170 */
[----:B------:R-:W-:-:S12]  /*871c0*/  IMAD.MOV.U32 R54, RZ, RZ, -0x1 ;  /* 0xffffffffff367424 */ /* 0x000fd800078e00ff */
[----:B------:R-:W-:Y:S05]  /*871d0*/  WARPSYNC.COLLECTIVE R54, `(.L_x_1560) ;  /* 0x0000000036087348 */ /* 0x000fea0003c00000 */
[----:B------:R-:W-:Y:S01]  /*871e0*/  VOTE.ANY P5, P5 ;  /* 0x0000000000ff7806 */ /* 0x000fe200028a0100 */
[----:B------:R-:W-:-:S12]  /*871f0*/  ENDCOLLECTIVE ;  /* 0x000000000000791b */ /* 0x000fd80003800000 */
.L_x_1560:
[----:B------:R-:W-:Y:S05]  /*87200*/  BSYNC B0 ;  /* 0x0000000000007941 */ /* 0x000fea0003800000 */
.L_x_1559:
[----:B------:R-:W-:Y:S05]  /*87210*/  BRA `(.L_x_1561) ;  /* 0xfffffb7400c87947 */ /* 0x000fea000383ffff */
.L_x_707:
[----:B------:R-:W-:Y:S01]  /*87220*/  BSSY B0, `(.L_x_1562) ;  /* 0x0000006000007945 */ /* 0x000fe20003800000 */
[----:B------:R-:W-:Y:S02]  /*87230*/  PLOP3.LUT P4, PT, P4, PT, PT, 0x8, 0x80 ;  /* 0x000000000080781c */ /* 0x000fe4000278e170 */
[----:B------:R-:W-:-:S11]  /*87240*/  MOV R54, 0xffffffff ;  /* 0xffffffff00367802 */ /* 0x000fd60000000f00 */
[----:B------:R-:W-:Y:S05]  /*87250*/  WARPSYNC.COLLECTIVE R54, `(.L_x_1563) ;  /* 0x0000000036087348 */ /* 0x000fea0003c00000 */
[----:B------:R-:W-:Y:S01]  /*87260*/  VOTE.ANY R54, PT, P4 ;  /* 0x0000000000367806 */ /* 0x000fe200020e0100 */
[----:B------:R-:W-:Y:S06]  /*87270*/  ENDCOLLECTIVE ;  /* 0x000000000000791b */ /* 0x000fec0003800000 */
.L_x_1563:
[----:B------:R-:W-:Y:S05]  /*87280*/  BSYNC B0 ;  /* 0x0000000000007941 */ /* 0x000fea0003800000 */
.L_x_1562:
[----:B------:R-:W0:Y:S01]  /*87290*/  S2R R33, SR_GEMASK ;  /* 0x0000000000217919 */ /* 0x000e220000003c00 */
[----:B------:R-:W-:Y:S02]  /*872a0*/  IMAD.MOV.U32 R10, RZ, RZ, R54 ;  /* 0x000000ffff0a7224 */ /* 0x000fe400078e0036 */
[----:B------:R-:W-:Y:S02]  /*872b0*/  HFMA2 R56, -RZ, RZ, 0, 5.9604644775390625e-08 ;  /* 0x00000001ff387431 */ /* 0x000fe400000001ff */
[----:B------:R-:W-:Y:S01]  /*872c0*/  IMAD.MOV.U32 R47, RZ, RZ, R21 ;  /* 0x000000ffff2f7224 */ /* 0x000fe200078e0015 */
[----:B------:R-:W1:Y:S01]  /*872d0*/  S2R R28, SR_LANEID ;  /* 0x00000000001c7919 */ /* 0x000e620000000000 */
[----:B------:R-:W-:Y:S01]  /*872e0*/  MOV R54, 0xffffffff ;  /* 0xffffffff00367802 */ /* 0x000fe20000000f00 */
[----:B------:R-:W2:Y:S01]  /*872f0*/  LDC.64 R36, c[0x0][0x3a0] ;  /* 0x0000e800ff247b82 */ /* 0x000ea20000000a00 */
[----:B0-----:R-:W-:-:S04]  /*87300*/  LOP3.LUT R10, R10, 0x80000000, R33, 0xec, !PT ;  /* 0x800000000a0a7812 */ /* 0x001fc800078eec21 */
[----:B------:R-:W-:Y:S01]  /*87310*/  IADD3 R19, PT, PT, R10, -0x1, RZ ;  /* 0xffffffff0a137810 */ /* 0x000fe20007ffe0ff */
[C---:B-1----:R-:W-:Y:S01]  /*87320*/  VIADD R29, R28.reuse, 0x4 ;  /* 0x000000041c1d7836 */ /* 0x042fe20000000000 */
[----:B------:R-:W-:Y:S02]  /*87330*/  IADD3 R25, PT, PT, R28, 0x2, RZ ;  /* 0x000000021c197810 */ /* 0x000fe40007ffe0ff */
[----:B------:R-:W-:-:S06]  /*87340*/  LOP3.LUT R10, R10, R19, RZ, 0xc, !PT ;  /* 0x000000130a0a7212 */ /* 0x000fcc00078e0cff */
[----:B------:R-:W0:Y:S02]  /*87350*/  POPC R10, R10 ;  /* 0x0000000a000a7309 */ /* 0x000e240000000000 */
[----:B0-2---:R-:W-:-:S07]  /*87360*/  IMAD.MOV.U32 R71, RZ, RZ, R10 ;  /* 0x000000ffff477224 */ /* 0x005fce00078e000a */
[----:B------:R-:W-:Y:S05]  /*87370*/  WARPSYNC.COLLECTIVE R54, `(.L_x_1564) ;  /* 0x0000000036087348 */ /* 0x000fea0003c00000 */
[----:B------:R0:W1:Y:S02]  /*87380*/  SHFL.DOWN P4, R40, R47, R56, R71 ;  /* 0x080000382f287389 */ /* 0x0000640000080047 */
[----:B01----:R-:W-:Y:S05]  /*87390*/  ENDCOLLECTIVE ;  /* 0x000000000000791b */ /* 0x003fea0003800000 */
.L_x_1564:
[----:B------:R-:W-:Y:S02]  /*873a0*/  HFMA2 R56, -RZ, RZ, 0, 1.1920928955078125e-07 ;  /* 0x00000002ff387431 */ /* 0x000fe400000001ff */
[----:B------:R-:W-:Y:S01]  /*873b0*/  IMAD.MOV.U32 R18, RZ, RZ, R40 ;  /* 0x000000ffff127224 */ /* 0x000fe200078e0028 */
[----:B------:R-:W-:-:S04]  /*873c0*/  ISETP.GE.AND P4, PT, R28, R10, PT ;  /* 0x0000000a1c00720c */ /* 0x000fc80003f86270 */
[----:B------:R-:W-:-:S04]  /*873d0*/  SEL R18, R18, RZ, !P4 ;  /* 0x000000ff12127207 */ /* 0x000fc80006000000 */
[----:B------:R-:W-:Y:S02]  /*873e0*/  IADD3 R23, PT, PT, R18, R21, RZ ;  /* 0x0000001512177210 */ /* 0x000fe40007ffe0ff */
[----:B------:R-:W-:-:S03]  /*873f0*/  IADD3 R21, PT, PT, R28, 0x8, RZ ;  /* 0x000000081c157810 */ /* 0x000fc60007ffe0ff */
[----:B------:R-:W-:-:S07]  /*87400*/  IMAD.MOV.U32 R47, RZ, RZ, R23 ;  /* 0x000000ffff2f7224 */ /* 0x000fce00078e0017 */
[----:B------:R-:W-:Y:S05]  /*87410*/  WARPSYNC.COLLECTIVE R54, `(.L_x_1565) ;  /* 0x0000000036087348 */ /* 0x000fea0003c00000 */
[----:B------:R0:W1:Y:S02]  /*87420*/  SHFL.DOWN P4, R40, R47, R56, R71 ;  /* 0x080000382f287389 */ /* 0x0000640000080047 */
[----:B01----:R-:W-:Y:S05]  /*87430*/  ENDCOLLECTIVE ;  /* 0x000000000000791b */ /* 0x003fea0003800000 */
.L_x_1565:
[----:B------:R-:W-:Y:S02]  /*87440*/  IMAD.MOV.U32 R56, RZ, RZ, 0x4 ;  /* 0x00000004ff387424 */ /* 0x000fe400078e00ff */
[----:B------:R-:W-:Y:S01]  /*87450*/  IMAD.MOV.U32 R18, RZ, RZ, R40 ;  /* 0x000000ffff127224 */ /* 0x000fe200078e0028 */
[----:B------:R-:W-:-:S04]  /*87460*/  ISETP.GT.AND P4, PT, R25, R10, PT ;  /* 0x0000000a1900720c */ /* 0x000fc80003f84270 */
[----:B------:R-:W-:-:S05]  /*87470*/  SEL R18, R18, RZ, !P4 ;  /* 0x000000ff12127207 */ /* 0x000fca0006000000 */
[----:B------:R-:W-:-:S05]  /*87480*/  IMAD.IADD R27, R23, 0x1, R18 ;  /* 0x00000001171b7824 */ /* 0x000fca00078e0212 */
[----:B------:R-:W-:-:S07]  /*87490*/  MOV R47, R27 ;  /* 0x0000001b002f7202 */ /* 0x000fce0000000f00 */
[----:B------:R-:W-:Y:S05]  /*874a0*/  WARPSYNC.COLLECTIVE R54, `(.L_x_1566) ;  /* 0x0000000036087348 */ /* 0x000fea0003c00000 */
[----:B------:R0:W1:Y:S02]  /*874b0*/  SHFL.DOWN P4, R40, R47, R56, R71 ;  /* 0x080000382f287389 */ /* 0x0000640000080047 */
[----:B01----:R-:W-:Y:S05]  /*874c0*/  ENDCOLLECTIVE ;  /* 0x000000000000791b */ /* 0x003fea0003800000 */
.L_x_1566:
[----:B------:R-:W-:Y:S01]  /*874d0*/  HFMA2 R56, -RZ, RZ, 0, 4.76837158203125e-07 ;  /* 0x00000008ff387431 */ /* 0x000fe200000001ff */
[----:B------:R-:W-:Y:S02]  /*874e0*/  MOV R18, R40 ;  /* 0x0000002800127202 */ /* 0x000fe40000000f00 */
[----:B------:R-:W-:-:S04]  /*874f0*/  ISETP.GT.AND P4, PT, R29, R10, PT ;  /* 0x0000000a1d00720c */ /* 0x000fc80003f84270 */
[----:B------:R-:W-:-:S04]  /*87500*/  SEL R18, R18, RZ, !P4 ;  /* 0x000000ff12127207 */ /* 0x000fc80006000000 */
[----:B------:R-:W-:Y:S02]  /*87510*/  IADD3 R19, PT, PT, R27, R18, RZ ;  /* 0x000000121b137210 */ /* 0x000fe40007ffe0ff */
[----:B------:R-:W-:-:S03]  /*87520*/  IADD3 R27, PT, PT, R28, 0x10, RZ ;  /* 0x000000101c1b7810 */ /* 0x000fc60007ffe0ff */
[----:B------:R-:W-:-:S07]  /*87530*/  IMAD.MOV.U32 R47, RZ, RZ, R19 ;  /* 0x000000ffff2f7224 */ /* 0x000fce00078e0013 */
[----:B------:R-:W-:Y:S05]  /*87540*/  WARPSYNC.COLLECTIVE R54, `(.L_x_1567) ;  /* 0x0000000036087348 */ /* 0x000fea0003c00000 */
[----:B------:R0:W1:Y:S02]  /*87550*/  SHFL.DOWN P4, R40, R47, R56, R71 ;  /* 0x080000382f287389 */ /* 0x0000640000080047 */
[----:B01----:R-:W-:Y:S05]  /*87560*/  ENDCOLLECTIVE ;  /* 0x000000000000791b */ /* 0x003fea0003800000 */
.L_x_1567:
[----:B------:R-:W-:Y:S01]  /*87570*/  MOV R56, 0x10 ;  /* 0x0000001000387802 */ /* 0x000fe20000000f00 */
[----:B------:R-:W-:Y:S01]  /*87580*/  IMAD.MOV.U32 R18, RZ, RZ, R40 ;  /* 0x000000ffff127224 */ /* 0x000fe200078e0028 */
[----:B------:R-:W-:-:S04]  /*87590*/  ISETP.GT.AND P4, PT, R21, R10, PT ;  /* 0x0000000a1500720c */ /* 0x000fc80003f84270 */
[----:B------:R-:W-:Y:S02]  /*875a0*/  SEL R18, R18, RZ, !P4 ;  /* 0x000000ff12127207 */ /* 0x000fe40006000000 */
[----:B------:R-:W-:Y:S02]  /*875b0*/  IADD3 R24, P4, PT, R36, 0x100, RZ ;  /* 0x0000010024187810 */ /* 0x000fe40007f9e0ff */
[----:B------:R-:W-:-:S03]  /*875c0*/  IADD3 R23, PT, PT, R19, R18, RZ ;  /* 0x0000001213177210 */ /* 0x000fc60007ffe0ff */
[----:B------:R-:W-:Y:S02]  /*875d0*/  IMAD.X R37, RZ, RZ, R37, P4 ;  /* 0x000000ffff257224 */ /* 0x000fe400020e0625 */
[----:B------:R-:W-:-:S07]  /*875e0*/  IMAD.MOV.U32 R47, RZ, RZ, R23 ;  /* 0x000000ffff2f7224 */ /* 0x000fce00078e0017 */
[----:B------:R-:W-:Y:S05]  /*875f0*/  WARPSYNC.COLLECTIVE R54, `(.L_x_1568) ;  /* 0x0000000036087348 */ /* 0x000fea0003c00000 */
[----:B------:R0:W1:Y:S02]  /*87600*/  SHFL.DOWN P4, R40, R47, R56, R71 ;  /* 0x080000382f287389 */ /* 0x0000640000080047 */
[----:B01----:R-:W-:Y:S05]  /*87610*/  ENDCOLLECTIVE ;  /* 0x000000000000791b */ /* 0x003fea0003800000 */
.L_x_1568:
[----:B------:R-:W-:Y:S01]  /*87620*/  IMAD.MOV.U32 R18, RZ, RZ, R40 ;  /* 0x000000ffff127224 */ /* 0x000fe200078e0028 */
[----:B------:R-:W-:-:S04]  /*87630*/  ISETP.GT.AND P4, PT, R27, R10, PT ;  /* 0x0000000a1b00720c */ /* 0x000fc80003f84270 */
[----:B------:R-:W-:Y:S02]  /*87640*/  SEL R18, R18, RZ, !P4 ;  /* 0x000000ff12127207 */ /* 0x000fe40006000000 */
[----:B------:R-:W-:-:S03]  /*87650*/  ISETP.NE.AND P4, PT, R20, 0x65, PT ;  /* 0x000000651400780c */ /* 0x000fc60003f85270 */
[----:B------:R-:W-:-:S10]  /*87660*/  IMAD.IADD R20, R23, 0x1, R18 ;  /* 0x0000000117147824 */ /* 0x000fd400078e0212 */
[----:B------:R-:W-:Y:S05]  /*87670*/  WARPSYNC.COLLECTIVE R54, `(.L_x_1569) ;  /* 0x0000000036087348 */ /* 0x000fea0003c00000 */
[----:B------:R-:W-:Y:S01]  /*87680*/  VOTE.ALL P4, P4 ;  /* 0x0000000000ff7806 */ /* 0x000fe20002080000 */
[----:B------:R-:W-:-:S12]  /*87690*/  ENDCOLLECTIVE ;  /* 0x000000000000791b */ /* 0x000fd80003800000 */
.L_x_1569:
[----:B------:R-:W-:Y:S05]  /*876a0*/  BRA `(.L_x_1570) ;  /* 0xfffffb7400447947 */ /* 0x000fea000383ffff */
.L_x_709:
[----:B------:R-:W-:Y:S01]  /*876b0*/  BSSY B0, `(.L_x_1571) ;  /* 0x0000006000007945 */ /* 0x000fe20003800000 */
[----:B------:R-:W-:Y:S02]  /*876c0*/  PLOP3.LUT P5, PT, P5, PT, PT, 0x8, 0x80 ;  /* 0x000000000080781c */ /* 0x000fe40002fae170 */
[----:B------:R-:W-:-:S11]  /*876d0*/  MOV R54, 0xffffffff ;  /* 0xffffffff00367802 */ /* 0x000fd60000000f00 */
[----:B------:R-:W-:Y:S05]  /*876e0*/  WARPSYNC.COLLECTIVE R54, `(.L_x_1572) ;  /* 0x0000000036087348 */ /* 0x000fea0003c00000 */
[----:B------:R-:W-:Y:S01]  /*876f0*/  VOTE.ANY P5, P5 ;  /* 0x0000000000ff7806 */ /* 0x000fe200028a0100 */
[----:B------:R-:W-:-:S12]  /*87700*/  ENDCOLLECTIVE ;  /* 0x000000000000791b */ /* 0x000fd80003800000 */
.L_x_1572:
[----:B------:R-:W-:Y:S05]  /*87710*/  BSYNC B0 ;  /* 0x0000000000007941 */ /* 0x000fea0003800000 */
.L_x_1571:
[----:B------:R-:W-:Y:S05]  /*87720*/  BRA `(.L_x_1573) ;  /* 0xfffffb74004c7947 */ /* 0x000fea000383ffff */
.L_x_713:
[----:B------:R-:W-:Y:S01]  /*87730*/  BSSY B0, `(.L_x_1574) ;  /* 0x0000006000007945 */ /* 0x000fe20003800000 */
[----:B------:R-:W-:Y:S01]  /*87740*/  PLOP3.LUT P5, PT, P5, PT, PT, 0x8, 0x80 ;  /* 0x000000000080781c */ /* 0x000fe20002fae170 */
[----:B------:R-:W-:-:S12]  /*87750*/  IMAD.MOV.U32 R54, RZ, RZ, -0x1 ;  /* 0xffffffffff367424 */ /* 0x000fd800078e00ff */
[----:B------:R-:W-:Y:S05]  /*87760*/  WARPSYNC.COLLECTIVE R54, `(.L_x_1575) ;  /* 0x0000000036087348 */ /* 0x000fea0003c00000 */
[----:B------:R-:W-:Y:S01]  /*87770*/  VOTE.ANY P5, P5 ;  /* 0x0000000000ff7806 */ /* 0x000fe200028a0100 */
[----:B------:R-:W-:-:S12]  /*87780*/  ENDCOLLECTIVE ;  /* 0x000000000000791b */ /* 0x000fd80003800000 */
.L_x_1575:
[----:B------:R-:W-:Y:S05]  /*87790*/  BSYNC B0 ;  /* 0x0000000000007941 */ /* 0x000fea0003800000 */
.L_x_1574:
[----:B------:R-:W-:Y:S05]  /*877a0*/  BRA `(.L_x_1576) ;  /* 0xfffffb7400607947 */ /* 0x000fea000383ffff */
.L_x_715:
[----:B------:R-:W-:Y:S01]  /*877b0*/  BSSY B0, `(.L_x_1577) ;  /* 0x0000006000007945 */ /* 0x000fe20003800000 */
[----:B------:R-:W-:Y:S02]  /*877c0*/  PLOP3.LUT P4, PT, P4, PT, PT, 0x8, 0x80 ;  /* 0x000000000080781c */ /* 0x000fe4000278e170 */
[----:B------:R-:W-:-:S11]  /*877d0*/  MOV R54, 0xffffffff ;  /* 0xffffffff00367802 */ /* 0x000fd60000000f00 */
[----:B------:R-:W-:Y:S05]  /*877e0*/  WARPSYNC.COLLECTIVE R54, `(.L_x_1578) ;  /* 0x0000000036087348 */ /* 0x000fea0003c00000 */
[----:B------:R-:W-:Y:S01]  /*877f0*/  VOTE.ANY R54, PT, P4 ;  /* 0x0000000000367806 */ /* 0x000fe200020e0100 */
[----:B------:R-:W-:Y:S06]  /*87800*/  ENDCOLLECTIVE ;  /* 0x000000000000791b */ /* 0x000fec0003800000 */
.L_x_1578:
[----:B------:R-:W-:Y:S05]  /*87810*/  BSYNC B0 ;  /* 0x0000000000007941 */ /* 0x000fea0003800000 */
.L_x_1577:
[----:B------:R-:W-:Y:S02]  /*87820*/  IMAD.MOV.U32 R10, RZ, RZ, R54 ;  /* 0x000000ffff0a7224 */ /* 0x000fe400078e0036 */
[----:B------:R-:W-:Y:S01]  /*87830*/  HFMA2 R56, -RZ, RZ, 0, 5.9604644775390625e-08 ;  /* 0x00000001ff387431 */ /* 0x000fe200000001ff */
[----:B------:R-:W0:Y:S01]  /*87840*/  S2R R23, SR_LANEID ;  /* 0x0000000000177919 */ /* 0x000e220000000000 */
[----:B------:R-:W-:Y:S01]  /*87850*/  IMAD.MOV.U32 R47, RZ, RZ, R35 ;  /* 0x000000ffff2f7224 */ /* 0x000fe200078e0023 */
[----:B------:R-:W-:Y:S02]  /*87860*/  MOV R54, 0xffffffff ;  /* 0xffffffff00367802 */ /* 0x000fe40000000f00 */
[----:B------:R-:W-:Y:S02]  /*87870*/  LOP3.LUT R10, R10, 0x80000000, R33, 0xec, !PT ;  /* 0x800000000a0a7812 */ /* 0x000fe400078eec21 */
[----:B------:R-:W-:Y:S02]  /*87880*/  IADD3 R17, PT, PT, R17, -0x20, RZ ;  /* 0xffffffe011117810 */ /* 0x000fe40007ffe0ff */
[----:B------:R-:W-:-:S04]  /*87890*/  IADD3 R19, PT, PT, R10, -0x1, RZ ;  /* 0xffffffff0a137810 */ /* 0x000fc80007ffe0ff */
[----:B------:R-:W-:-:S06]  /*878a0*/  LOP3.LUT R10, R10, R19, RZ, 0xc, !PT ;  /* 0x000000130a0a7212 */ /* 0x000fcc00078e0cff */
[----:B------:R-:W1:Y:S02]  /*878b0*/  POPC R10, R10 ;  /* 0x0000000a000a7309 */ /* 0x000e640000000000 */
[----:B01----:R-:W-:-:S07]  /*878c0*/  IMAD.MOV.U32 R71, RZ, RZ, R10 ;  /* 0x000000ffff477224 */ /* 0x003fce00078e000a */
[----:B------:R-:W-:Y:S05]  /*878d0*/  WARPSYNC.COLLECTIVE R54, `(.L_x_1579) ;  /* 0x0000000036087348 */ /* 0x000fea0003c00000 */
[----:B------:R0:W1:Y:S02]  /*878e0*/  SHFL.DOWN P4, R40, R47, R56, R71 ;  /* 0x080000382f287389 */ /* 0x0000640000080047 */
[----:B01----:R-:W-:Y:S05]  /*878f0*/  ENDCOLLECTIVE ;  /* 0x000000000000791b */ /* 0x003fea0003800000 */
.L_x_1579:
[----:B------:R-:W-:Y:S02]  /*87900*/  HFMA2 R56, -RZ, RZ, 0, 1.1920928955078125e-07 ;  /* 0x00000002ff387431 */ /* 0x000fe400000001ff */
[----:B------:R-:W-:Y:S01]  /*87910*/  IMAD.MOV.U32 R18, RZ, RZ, R40 ;  /* 0x000000ffff127224 */ /* 0x000fe200078e0028 */
[----:B------:R-:W-:-:S04]  /*87920*/  ISETP.GE.AND P4, PT, R23, R10, PT ;  /* 0x0000000a1700720c */ /* 0x000fc80003f86270 */
[----:B------:R-:W-:-:S04]  /*87930*/  SEL R18, R18, RZ, !P4 ;  /* 0x000000ff12127207 */ /* 0x000fc80006000000 */
[----:B------:R-:W-:-:S05]  /*87940*/  IADD3 R23, PT, PT, R18, R35, RZ ;  /* 0x0000002312177210 */ /* 0x000fca0007ffe0ff */
[----:B------:R-:W-:-:S07]  /*87950*/  IMAD.MOV.U32 R47, RZ, RZ, R23 ;  /* 0x000000ffff2f7224 */ /* 0x000fce00078e0017 */
[----:B------:R-:W-:Y:S05]  /*87960*/  WARPSYNC.COLLECTIVE R54, `(.L_x_1580) ;  /* 0x0000000036087348 */ /* 0x000fea0003c00000 */
[----:B------:R0:W1:Y:S02]  /*87970*/  SHFL.DOWN P4, R40, R47, R56, R71 ;  /* 0x080000382f287389 */ /* 0x0000640000080047 */
[----:B01----:R-:W-:Y:S05]  /*87980*/  ENDCOLLECTIVE ;  /* 0x000000000000791b */ /* 0x003fea0003800000 */
.L_x_1580:
[----:B------:R-:W-:Y:S01]  /*87990*/  MOV R56, 0x4 ;  /* 0x0000000400387802 */ /* 0x000fe20000000f00 */
[----:B------:R-:W-:Y:S01]  /*879a0*/  IMAD.MOV.U32 R18, RZ, RZ, R40 ;  /* 0x000000ffff127224 */ /* 0x000fe200078e0028 */
[----:B------:R-:W-:-:S04]  /*879b0*/  ISETP.GT.AND P4, PT, R25, R10, PT ;  /* 0x0000000a1900720c */ /* 0x000fc80003f84270 */
[----:B------:R-:W-:-:S04]  /*879c0*/  SEL R18, R18, RZ, !P4 ;  /* 0x000000ff12127207 */ /* 0x000fc80006000000 */
[----:B------:R-:W-:-:S05]  /*879d0*/  IADD3 R31, PT, PT, R23, R18, RZ ;  /* 0x00000012171f7210 */ /* 0x000fca0007ffe0ff */
[----:B------:R-:W-:-:S07]  /*879e0*/  IMAD.MOV.U32 R47, RZ, RZ, R31 ;  /* 0x000000ffff2f7224 */ /* 0x000fce00078e001f */
[----:B------:R-:W-:Y:S05]  /*879f0*/  WARPSYNC.COLLECTIVE R54, `(.L_x_1581) ;  /* 0x0000000036087348 */ /* 0x000fea0003c00000 */
[----:B------:R0:W1:Y:S02]  /*87a00*/  SHFL.DOWN P4, R40, R47, R56, R71 ;  /* 0x080000382f287389 */ /* 0x0000640000080047 */
[----:B01----:R-:W-:Y:S05]  /*87a10*/  ENDCOLLECTIVE ;  /* 0x000000000000791b */ /* 0x003fea0003800000 */
.L_x_1581:
[----:B------:R-:W-:Y:S02]  /*87a20*/  HFMA2 R56, -RZ, RZ, 0, 4.76837158203125e-07 ;  /* 0x00000008ff387431 */ /* 0x000fe400000001ff */
        /* <DEDUP_REMOVED lines=8> */
.L_x_1582:
        /* <DEDUP_REMOVED lines=9> */
.L_x_1583:
[----:B------:R-:W-:Y:S01]  /*87b40*/  IMAD.MOV.U32 R18, RZ, RZ, R40 ;  /* 0x000000ffff127224 */ /* 0x000fe200078e0028 */
[----:B------:R-:W-:-:S04]  /*87b50*/  ISETP.GT.AND P4, PT, R27, R10, PT ;  /* 0x0000000a1b00720c */ /* 0x000fc80003f84270 */
[----:B------:R-:W-:Y:S02]  /*87b60*/  SEL R18, R18, RZ, !P4 ;  /* 0x000000ff12127207 */ /* 0x000fe40006000000 */
[----:B------:R-:W-:Y:S02]  /*87b70*/  ISETP.NE.AND P4, PT, R34, 0x65, PT ;  /* 0x000000652200780c */ /* 0x000fe40003f85270 */
[----:B------:R-:W-:-:S11]  /*87b80*/  IADD3 R20, PT, PT, R23, R18, R20 ;  /* 0x0000001217147210 */ /* 0x000fd60007ffe014 */
[----:B------:R-:W-:Y:S05]  /*87b90*/  WARPSYNC.COLLECTIVE R54, `(.L_x_1584) ;  /* 0x0000000036087348 */ /* 0x000fea0003c00000 */
[----:B------:R-:W-:Y:S01]  /*87ba0*/  VOTE.ALL P4, P4 ;  /* 0x0000000000ff7806 */ /* 0x000fe20002080000 */
[----:B------:R-:W-:-:S12]  /*87bb0*/  ENDCOLLECTIVE ;  /* 0x000000000000791b */ /* 0x000fd80003800000 */
.L_x_1584:
[----:B------:R-:W-:Y:S05]  /*87bc0*/  BRA `(.L_x_1585) ;  /* 0xfffffb7000e47947 */ /* 0x000fea000383ffff */
.L_x_1501:
[----:B------:R-:W-:Y:S01]  /*87bd0*/  BSSY B1, `(.L_x_1586) ;  /* 0x0000006000017945 */ /* 0x000fe20003800000 */
[----:B------:R-:W-:Y:S01]  /*87be0*/  PLOP3.LUT P5, PT, P5, PT, PT, 0x8, 0x80 ;  /* 0x000000000080781c */ /* 0x000fe20002fae170 */
[----:B------:R-:W-:-:S12]  /*87bf0*/  IMAD.MOV.U32 R54, RZ, RZ, -0x1 ;  /* 0xffffffffff367424 */ /* 0x000fd800078e00ff */
[----:B---34-:R-:W-:Y:S05]  /*87c00*/  WARPSYNC.COLLECTIVE R54, `(.L_x_1587) ;  /* 0x0000000036087348 */ /* 0x018fea0003c00000 */
[----:B------:R-:W-:Y:S01]  /*87c10*/  VOTE.ANY P5, P5 ;  /* 0x0000000000ff7806 */ /* 0x000fe200028a0100 */
[----:B---34-:R-:W-:-:S12]  /*87c20*/  ENDCOLLECTIVE ;  /* 0x000000000000791b */ /* 0x018fd80003800000 */
.L_x_1587:
[----:B------:R-:W-:Y:S05]  /*87c30*/  BSYNC B1 ;  /* 0x0000000000017941 */ /* 0x000fea0003800000 */
.L_x_1586:
[----:B------:R-:W-:Y:S05]  /*87c40*/  BRA `(.L_x_1588) ;  /* 0xffffffd4008c7947 */ /* 0x000fea000383ffff */
.L_x_1505:
[----:B------:R-:W-:Y:S01]  /*87c50*/  BSSY B1, `(.L_x_1589) ;  /* 0x0000006000017945 */ /* 0x000fe20003800000 */
[----:B------:R-:W-:Y:S02]  /*87c60*/  PLOP3.LUT P5, PT, P5, PT, PT, 0x8, 0x80 ;  /* 0x000000000080781c */ /* 0x000fe40002fae170 */
[----:B------:R-:W-:-:S11]  /*87c70*/  MOV R54, 0xffffffff ;  /* 0xffffffff00367802 */ /* 0x000fd60000000f00 */
[----:B---34-:R-:W-:Y:S05]  /*87c80*/  WARPSYNC.COLLECTIVE R54, `(.L_x_1590) ;  /* 0x0000000036087348 */ /* 0x018fea0003c00000 */
[----:B------:R-:W-:Y:S01]  /*87c90*/  VOTE.ANY P5, P5 ;  /* 0x0000000000ff7806 */ /* 0x000fe200028a0100 */
[----:B---34-:R-:W-:-:S12]  /*87ca0*/  ENDCOLLECTIVE ;  /* 0x000000000000791b */ /* 0x018fd80003800000 */
.L_x_1590:
[----:B------:R-:W-:Y:S05]  /*87cb0*/  BSYNC B1 ;  /* 0x0000000000017941 */ /* 0x000fea0003800000 */
.L_x_1589:
[----:B------:R-:W-:Y:S05]  /*87cc0*/  BRA `(.L_x_1591) ;  /* 0xffffffd4009c7947 */ /* 0x000fea000383ffff */
.L_x_1507:
[----:B------:R-:W0:Y:S01]  /*87cd0*/  S2R R59, SR_GEMASK ;  /* 0x00000000003b7919 */ /* 0x000e220000003c00 */
[----:B------:R-:W-:Y:S01]  /*87ce0*/  BSSY B1, `(.L_x_1592) ;  /* 0x0000006000017945 */ /* 0x000fe20003800000 */
[----:B------:R-:W-:Y:S01]  /*87cf0*/  PLOP3.LUT P4, PT, P4, PT, PT, 0x8, 0x80 ;  /* 0x000000000080781c */ /* 0x000fe2000278e170 */
[----:B------:R-:W-:-:S12]  /*87d00*/  IMAD.MOV.U32 R54, RZ, RZ, -0x1 ;  /* 0xffffffffff367424 */ /* 0x000fd800078e00ff */
[----:B0--34-:R-:W-:Y:S05]  /*87d10*/  WARPSYNC.COLLECTIVE R54, `(.L_x_1593) ;  /* 0x0000000036087348 */ /* 0x019fea0003c00000 */
[----:B------:R-:W-:Y:S01]  /*87d20*/  VOTE.ANY R54, PT, P4 ;  /* 0x0000000000367806 */ /* 0x000fe200020e0100 */
[----:B0--34-:R-:W-:Y:S06]  /*87d30*/  ENDCOLLECTIVE ;  /* 0x000000000000791b */ /* 0x019fec0003800000 */
.L_x_1593:
[----:B------:R-:W-:Y:S05]  /*87d40*/  BSYNC B1 ;  /* 0x0000000000017941 */ /* 0x000fea0003800000 */
.L_x_1592:
[----:B------:R-:W-:Y:S01]  /*87d50*/  MOV R6, R54 ;  /* 0x0000003600067202 */ /* 0x000fe20000000f00 */
[----:B------:R-:W-:Y:S01]  /*87d60*/  IMAD.MOV.U32 R56, RZ, RZ, 0x1 ;  /* 0x00000001ff387424 */ /* 0x000fe200078e00ff */
[----:B------:R-:W-:Y:S01]  /*87d70*/  MOV R47, R43 ;  /* 0x0000002b002f7202 */ /* 0x000fe20000000f00 */
[----:B------:R-:W-:Y:S01]  /*87d80*/  IMAD.MOV.U32 R54, RZ, RZ, -0x1 ;  /* 0xffffffffff367424 */ /* 0x000fe200078e00ff */
[----:B------:R-:W-:Y:S01]  /*87d90*/  LOP3.LUT R6, R6, 0x80000000, R59, 0xec, !PT ;  /* 0x8000000006067812 */ /* 0x000fe200078eec3b */
[C---:B------:R-:W-:Y:S01]  /*87da0*/  VIADD R61, R165.reuse, 0x2 ;  /* 0x00000002a53d7836 */ /* 0x040fe20000000000 */
[C---:B------:R-:W-:Y:S02]  /*87db0*/  IADD3 R63, PT, PT, R165.reuse, 0x4, RZ ;  /* 0x00000004a53f7810 */ /* 0x040fe40007ffe0ff */
[C---:B------:R-:W-:Y:S01]  /*87dc0*/  IADD3 R65, PT, PT, R165.reuse, 0x8, RZ ;  /* 0x00000008a5417810 */ /* 0x040fe20007ffe0ff */
[----:B------:R-:W-:Y:S01]  /*87dd0*/  VIADD R41, R6, 0xffffffff ;  /* 0xffffffff06297836 */ /* 0x000fe20000000000 */
[----:B------:R-:W-:-:S04]  /*87de0*/  IADD3 R67, PT, PT, R165, 0x10, RZ ;  /* 0x00000010a5437810 */ /* 0x000fc80007ffe0ff */
[----:B------:R-:W-:-:S06]  /*87df0*/  LOP3.LUT R6, R6, R41, RZ, 0xc, !PT ;  /* 0x0000002906067212 */ /* 0x000fcc00078e0cff */
[----:B------:R-:W0:Y:S02]  /*87e00*/  POPC R6, R6 ;  /* 0x0000000600067309 */ /* 0x000e240000000000 */
[-C--:B0-----:R-:W-:Y:S02]  /*87e10*/  MOV R71, R6.reuse ;  /* 0x0000000600477202 */ /* 0x081fe40000000f00 */
[----:B------:R-:W-:-:S13]  /*87e20*/  ISETP.GE.AND P0, PT, R165, R6, PT ;  /* 0x00000006a500720c */ /* 0x000fda0003f06270 */
[----:B------:R-:W-:Y:S05]  /*87e30*/  WARPSYNC.COLLECTIVE R54, `(.L_x_1594) ;  /* 0x0000000036087348 */ /* 0x000fea0003c00000 */
[----:B------:R0:W1:Y:S02]  /*87e40*/  SHFL.DOWN P4, R40, R47, R56, R71 ;  /* 0x080000382f287389 */ /* 0x0000640000080047 */
[----:B01----:R-:W-:Y:S05]  /*87e50*/  ENDCOLLECTIVE ;  /* 0x000000000000791b */ /* 0x003fea0003800000 */
.L_x_1594:
[----:B------:R-:W-:Y:S01]  /*87e60*/  HFMA2 R56, -RZ, RZ, 0, 1.1920928955078125e-07 ;  /* 0x00000002ff387431 */ /* 0x000fe200000001ff */
[----:B------:R-:W-:Y:S02]  /*87e70*/  SEL R40, R40, RZ, !P0 ;  /* 0x000000ff28287207 */ /* 0x000fe40004000000 */
[----:B------:R-:W-:Y:S02]  /*87e80*/  ISETP.GT.AND P0, PT, R61, R6, PT ;  /* 0x000000063d00720c */ /* 0x000fe40003f04270 */
[----:B------:R-:W-:-:S05]  /*87e90*/  IADD3 R45, PT, PT, R40, R43, RZ ;  /* 0x0000002b282d7210 */ /* 0x000fca0007ffe0ff */
[----:B------:R-:W-:-:S07]  /*87ea0*/  IMAD.MOV.U32 R47, RZ, RZ, R45 ;  /* 0x000000ffff2f7224 */ /* 0x000fce00078e002d */
[----:B------:R-:W-:Y:S05]  /*87eb0*/  WARPSYNC.COLLECTIVE R54, `(.L_x_1595) ;  /* 0x0000000036087348 */ /* 0x000fea0003c00000 */
[----:B------:R0:W1:Y:S02]  /*87ec0*/  SHFL.DOWN P4, R40, R47, R56, R71 ;  /* 0x080000382f287389 */ /* 0x0000640000080047 */
[----:B01----:R-:W-:Y:S05]  /*87ed0*/  ENDCOLLECTIVE ;  /* 0x000000000000791b */ /* 0x003fea0003800000 */
.L_x_1595:
[----:B------:R-:W-:Y:S01]  /*87ee0*/  IMAD.MOV.U32 R56, RZ, RZ, 0x4 ;  /* 0x00000004ff387424 */ /* 0x000fe200078e00ff */
[----:B------:R-:W-:Y:S02]  /*87ef0*/  SEL R40, R40, RZ, !P0 ;  /* 0x000000ff28287207 */ /* 0x000fe40004000000 */
[----:B------:R-:W-:Y:S02]  /*87f00*/  ISETP.GT.AND P0, PT, R63, R6, PT ;  /* 0x000000063f00720c */ /* 0x000fe40003f04270 */
[----:B------:R-:W-:Y:S02]  /*87f10*/  IADD3 R47, PT, PT, R45, R40, RZ ;  /* 0x000000282d2f7210 */ /* 0x000fe40007ffe0ff */
[----:B------:R-:W0:Y:S09]  /*87f20*/  LDC.64 R44, c[0x0][0x3a0] ;  /* 0x0000e800ff2c7b82 */ /* 0x000e320000000a00 */
[----:B0-----:R-:W-:Y:S05]  /*87f30*/  WARPSYNC.COLLECTIVE R54, `(.L_x_1596) ;  /* 0x0000000036087348 */ /* 0x001fea0003c00000 */
[----:B------:R1:W2:Y:S02]  /*87f40*/  SHFL.DOWN P4, R40, R47, R56, R71 ;  /* 0x080000382f287389 */ /* 0x0002a40000080047 */
[----:B012---:R-:W-:Y:S05]  /*87f50*/  ENDCOLLECTIVE ;  /* 0x000000000000791b */ /* 0x007fea0003800000 */
.L_x_1596:
[----:B------:R-:W-:Y:S01]  /*87f60*/  IMAD.MOV.U32 R56, RZ, RZ, 0x8 ;  /* 0x00000008ff387424 */ /* 0x000fe200078e00ff */
[----:B------:R-:W-:Y:S02]  /*87f70*/  IADD3 R44, P1, PT, R44, 0x100, RZ ;  /* 0x000001002c2c7810 */ /* 0x000fe40007f3e0ff */
[----:B------:R-:W-:Y:S02]  /*87f80*/  SEL R40, R40, RZ, !P0 ;  /* 0x000000ff28287207 */ /* 0x000fe40004000000 */
[----:B------:R-:W-:Y:S01]  /*87f90*/  ISETP.GT.AND P0, PT, R65, R6, PT ;  /* 0x000000064100720c */ /* 0x000fe20003f04270 */
[----:B------:R-:W-:Y:S02]  /*87fa0*/  IMAD.X R69, RZ, RZ, R45, P1 ;  /* 0x000000ffff457224 */ /* 0x000fe400008e062d */
[----:B------:R-:W-:-:S05]  /*87fb0*/  IMAD.IADD R41, R47, 0x1, R40 ;  /* 0x000000012f297824 */ /* 0x000fca00078e0228 */
[----:B------:R-:W-:-:S07]  /*87fc0*/  MOV R47, R41 ;  /* 0x00000029002f7202 */ /* 0x000fce0000000f00 */
[----:B------:R-:W-:Y:S05]  /*87fd0*/  WARPSYNC.COLLECTIVE R54, `(.L_x_1597) ;  /* 0x0000000036087348 */ /* 0x000fea0003c00000 */
[----:B------:R0:W1:Y:S02]  /*87fe0*/  SHFL.DOWN P4, R40, R47, R56, R71 ;  /* 0x080000382f287389 */ /* 0x0000640000080047 */
[----:B01----:R-:W-:Y:S05]  /*87ff0*/  ENDCOLLECTIVE ;  /* 0x000000000000791b */ /* 0x003fea0003800000 */
.L_x_1597:
[----:B------:R-:W-:Y:S01]  /*88000*/  IMAD.MOV.U32 R56, RZ, RZ, 0x10 ;  /* 0x00000010ff387424 */ /* 0x000fe200078e00ff */
[----:B------:R-:W-:Y:S02]  /*88010*/  SEL R40, R40, RZ, !P0 ;  /* 0x000000ff28287207 */ /* 0x000fe40004000000 */
[----:B------:R-:W-:-:S03]  /*88020*/  ISETP.GT.AND P0, PT, R67, R6, PT ;  /* 0x000000064300720c */ /* 0x000fc60003f04270 */
[----:B------:R-:W-:-:S05]  /*88030*/  IMAD.IADD R43, R41, 0x1, R40 ;  /* 0x00000001292b7824 */ /* 0x000fca00078e0228 */
[----:B------:R-:W-:-:S07]  /*88040*/  MOV R47, R43 ;  /* 0x0000002b002f7202 */ /* 0x000fce0000000f00 */
[----:B------:R-:W-:Y:S05]  /*88050*/  WARPSYNC.COLLECTIVE R54, `(.L_x_1598) ;  /* 0x0000000036087348 */ /* 0x000fea0003c00000 */
[----:B------:R0:W1:Y:S02]  /*88060*/  SHFL.DOWN P4, R40, R47, R56, R71 ;  /* 0x080000382f287389 */ /* 0x0000640000080047 */
[----:B01----:R-:W-:Y:S05]  /*88070*/  ENDCOLLECTIVE ;  /* 0x000000000000791b */ /* 0x003fea0003800000 */
.L_x_1598:
[----:B------:R-:W-:Y:S02]  /*88080*/  ISETP.NE.AND P4, PT, R42, 0x65, PT ;  /* 0x000000652a00780c */ /* 0x000fe40003f85270 */
[----:B------:R-:W-:-:S04]  /*88090*/  SEL R40, R40, RZ, !P0 ;  /* 0x000000ff28287207 */ /* 0x000fc80004000000 */
[----:B------:R-:W-:-:S07]  /*880a0*/  IADD3 R42, PT, PT, R43, R40, RZ ;  /* 0x000000282b2a7210 */ /* 0x000fce0007ffe0ff */
[----:B------:R-:W-:Y:S05]  /*880b0*/  WARPSYNC.COLLECTIVE R54, `(.L_x_1599) ;  /* 0x0000000036087348 */ /* 0x000fea0003c00000 */
[----:B------:R-:W-:Y:S01]  /*880c0*/  VOTE.ALL P4, P4 ;  /* 0x0000000000ff7806 */ /* 0x000fe20002080000 */
[----:B------:R-:W-:-:S12]  /*880d0*/  ENDCOLLECTIVE ;  /* 0x000000000000791b */ /* 0x000fd80003800000 */
.L_x_1599:
[----:B------:R-:W-:Y:S05]  /*880e0*/  BRA `(.L_x_1600) ;  /* 0xffffffd400307947 */ /* 0x000fea000383ffff */
.L_x_1509:
[----:B------:R-:W-:Y:S01]  /*880f0*/  BSSY B1, `(.L_x_1601) ;  /* 0x0000006000017945 */ /* 0x000fe20003800000 */
[----:B------:R-:W-:Y:S01]  /*88100*/  PLOP3.LUT P5, PT, P5, PT, PT, 0x8, 0x80 ;  /* 0x000000000080781c */ /* 0x000fe20002fae170 */
[----:B------:R-:W-:-:S12]  /*88110*/  IMAD.MOV.U32 R54, RZ, RZ, -0x1 ;  /* 0xffffffffff367424 */ /* 0x000fd800078e00ff */
[----:B---34-:R-:W-:Y:S05]  /*88120*/  WARPSYNC.COLLECTIVE R54, `(.L_x_1602) ;  /* 0x0000000036087348 */ /* 0x018fea0003c00000 */
[----:B------:R-:W-:Y:S01]  /*88130*/  VOTE.ANY P5, P5 ;  /* 0x0000000000ff7806 */ /* 0x000fe200028a0100 */
[----:B---34-:R-:W-:-:S12]  /*88140*/  ENDCOLLECTIVE ;  /* 0x000000000000791b */ /* 0x018fd80003800000 */
.L_x_1602:
[----:B------:R-:W-:Y:S05]  /*88150*/  BSYNC B1 ;  /* 0x0000000000017941 */ /* 0x000fea0003800000 */
.L_x_1601:
[----:B------:R-:W-:Y:S05]  /*88160*/  BRA `(.L_x_1603) ;  /* 0xffffffd400387947 */ /* 0x000fea000383ffff */
.L_x_1513:
[----:B------:R-:W-:Y:S01]  /*88170*/  BSSY B1, `(.L_x_1604) ;  /* 0x0000006000017945 */ /* 0x000fe20003800000 */
[----:B------:R-:W-:Y:S02]  /*88180*/  PLOP3.LUT P5, PT, P5, PT, PT, 0x8, 0x80 ;  /* 0x000000000080781c */ /* 0x000fe40002fae170 */
[----:B------:R-:W-:-:S11]  /*88190*/  MOV R54, 0xffffffff ;  /* 0xffffffff00367802 */ /* 0x000fd60000000f00 */
[----:B---34-:R-:W-:Y:S05]  /*881a0*/  WARPSYNC.COLLECTIVE R54, `(.L_x_1605) ;  /* 0x0000000036087348 */ /* 0x018fea0003c00000 */
[----:B------:R-:W-:Y:S01]  /*881b0*/  VOTE.ANY P5, P5 ;  /* 0x0000000000ff7806 */ /* 0x000fe200028a0100 */
[----:B---34-:R-:W-:-:S12]  /*881c0*/  ENDCOLLECTIVE ;  /* 0x000000000000791b */ /* 0x018fd80003800000 */
.L_x_1605:
[----:B------:R-:W-:Y:S05]  /*881d0*/  BSYNC B1 ;  /* 0x0000000000017941 */ /* 0x000fea0003800000 */
.L_x_1604:
[----:B------:R-:W-:Y:S05]  /*881e0*/  BRA `(.L_x_1606) ;  /* 0xffffffd4004c7947 */ /* 0x000fea000383ffff */
.L_x_1515:
[----:B------:R-:W-:Y:S01]  /*881f0*/  BSSY B1, `(.L_x_1607) ;  /* 0x0000006000017945 */ /* 0x000fe20003800000 */
[----:B------:R-:W-:Y:S01]  /*88200*/  PLOP3.LUT P4, PT, P4, PT, PT, 0x8, 0x80 ;  /* 0x000000000080781c */ /* 0x000fe2000278e170 */
[----:B------:R-:W-:-:S12]  /*88210*/  IMAD.MOV.U32 R54, RZ, RZ, -0x1 ;  /* 0xffffffffff367424 */ /* 0x000fd800078e00ff */
[----:B---34-:R-:W-:Y:S05]  /*88220*/  WARPSYNC.COLLECTIVE R54, `(.L_x_1608) ;  /* 0x0000000036087348 */ /* 0x018fea0003c00000 */
[----:B------:R-:W-:Y:S01]  /*88230*/  VOTE.ANY R54, PT, P4 ;  /* 0x0000000000367806 */ /* 0x000fe200020e0100 */
[----:B---34-:R-:W-:Y:S06]  /*88240*/  ENDCOLLECTIVE ;  /* 0x000000000000791b */ /* 0x018fec0003800000 */
.L_x_1608:
[----:B------:R-:W-:Y:S05]  /*88250*/  BSYNC B1 ;  /* 0x0000000000017941 */ /* 0x000fea0003800000 */
.L_x_1607:
[----:B------:R-:W-:Y:S01]  /*88260*/  MOV R6, R54 ;  /* 0x0000003600067202 */ /* 0x000fe20000000f00 */
[----:B------:R-:W-:Y:S01]  /*88270*/  HFMA2 R56, -RZ, RZ, 0, 5.9604644775390625e-08 ;  /* 0x00000001ff387431 */ /* 0x000fe200000001ff */
[----:B------:R-:W-:Y:S01]  /*88280*/  MOV R54, 0xffffffff ;  /* 0xffffffff00367802 */ /* 0x000fe20000000f00 */
[----:B------:R-:W-:Y:S01]  /*88290*/  VIADD R3, R3, 0xffffffe0 ;  /* 0xffffffe003037836 */ /* 0x000fe20000000000 */
[----:B------:R-:W-:-:S05]  /*882a0*/  LOP3.LUT R6, R6, 0x80000000, R59, 0xec, !PT ;  /* 0x8000000006067812 */ /* 0x000fca00078eec3b */
[----:B------:R-:W-:-:S05]  /*882b0*/  VIADD R41, R6, 0xffffffff ;  /* 0xffffffff06297836 */ /* 0x000fca0000000000 */
[----:B------:R-:W-:-:S06]  /*882c0*/  LOP3.LUT R6, R6, R41, RZ, 0xc, !PT ;  /* 0x0000002906067212 */ /* 0x000fcc00078e0cff */
[----:B------:R-:W0:Y:S02]  /*882d0*/  POPC R6, R6 ;  /* 0x0000000600067309 */ /* 0x000e240000000000 */
[----:B0-----:R-:W-:Y:S01]  /*882e0*/  IMAD.MOV.U32 R71, RZ, RZ, R6 ;  /* 0x000000ffff477224 */ /* 0x001fe200078e0006 */
[----:B------:R-:W-:-:S13]  /*882f0*/  ISETP.GE.AND P0, PT, R165, R6, PT ;  /* 0x00000006a500720c */ /* 0x000fda0003f06270 */
[----:B------:R-:W-:Y:S05]  /*88300*/  WARPSYNC.COLLECTIVE R54, `(.L_x_1609) ;  /* 0x0000000036087348 */ /* 0x000fea0003c00000 */
[----:B------:R0:W1:Y:S02]  /*88310*/  SHFL.DOWN P4, R40, R47, R56, R71 ;  /* 0x080000382f287389 */ /* 0x0000640000080047 */
[----:B01----:R-:W-:Y:S05]  /*88320*/  ENDCOLLECTIVE ;  /* 0x000000000000791b */ /* 0x003fea0003800000 */
.L_x_1609:
        /* <DEDUP_REMOVED lines=8> */
.L_x_1610:
[----:B------:R-:W-:Y:S01]  /*883b0*/  HFMA2 R56, -RZ, RZ, 0, 2.384185791015625e-07 ;  /* 0x00000004ff387431 */ /* 0x000fe200000001ff */
[----:B------:R-:W-:Y:S02]  /*883c0*/  SEL R40, R40, RZ, !P0 ;  /* 0x000000ff28287207 */ /* 0x000fe40004000000 */
[----:B------:R-:W-:Y:S02]  /*883d0*/  ISETP.GT.AND P0, PT, R63, R6, PT ;  /* 0x000000063f00720c */ /* 0x000fe40003f04270 */
[----:B------:R-:W-:-:S05]  /*883e0*/  IADD3 R45, PT, PT, R43, R40, RZ ;  /* 0x000000282b2d7210 */ /* 0x000fca0007ffe0ff */
[----:B------:R-:W-:-:S07]  /*883f0*/  IMAD.MOV.U32 R47, RZ, RZ, R45 ;  /* 0x000000ffff2f7224 */ /* 0x000fce00078e002d */
[----:B------:R-:W-:Y:S05]  /*88400*/  WARPSYNC.COLLECTIVE R54, `(.L_x_1611) ;  /* 0x0000000036087348 */ /* 0x000fea0003c00000 */
[----:B------:R0:W1:Y:S02]  /*88410*/  SHFL.DOWN P4, R40, R47, R56, R71 ;  /* 0x080000382f287389 */ /* 0x0000640000080047 */
[----:B01----:R-:W-:Y:S05]  /*88420*/  ENDCOLLECTIVE ;  /* 0x000000000000791b */ /* 0x003fea0003800000 */
.L_x_1611:
        /* <DEDUP_REMOVED lines=8> */
.L_x_1612:
[----:B------:R-:W-:Y:S01]  /*884b0*/  HFMA2 R56, -RZ, RZ, 0, 9.5367431640625e-07 ;  /* 0x00000010ff387431 */ /* 0x000fe200000001ff */
[----:B------:R-:W-:Y:S02]  /*884c0*/  SEL R40, R40, RZ, !P0 ;  /* 0x000000ff28287207 */ /* 0x000fe40004000000 */
[----:B------:R-:W-:Y:S02]  /*884d0*/  ISETP.GT.AND P0, PT, R67, R6, PT ;  /* 0x000000064300720c */ /* 0x000fe40003f04270 */
[----:B------:R-:W-:-:S05]  /*884e0*/  IADD3 R43, PT, PT, R41, R40, RZ ;  /* 0x00000028292b7210 */ /* 0x000fca0007ffe0ff */
[----:B------:R-:W-:-:S07]  /*884f0*/  IMAD.MOV.U32 R47, RZ, RZ, R43 ;  /* 0x000000ffff2f7224 */ /* 0x000fce00078e002b */
[----:B------:R-:W-:Y:S05]  /*88500*/  WARPSYNC.COLLECTIVE R54, `(.L_x_1613) ;  /* 0x0000000036087348 */ /* 0x000fea0003c00000 */
[----:B------:R0:W1:Y:S02]  /*88510*/  SHFL.DOWN P4, R40, R47, R56, R71 ;  /* 0x080000382f287389 */ /* 0x0000640000080047 */
[----:B01----:R-:W-:Y:S05]  /*88520*/  ENDCOLLECTIVE ;  /* 0x000000000000791b */ /* 0x003fea0003800000 */
.L_x_1613:
[----:B------:R-:W-:Y:S02]  /*88530*/  ISETP.NE.AND P4, PT, R46, 0x65, PT ;  /* 0x000000652e00780c */ /* 0x000fe40003f85270 */
[----:B------:R-:W-:-:S04]  /*88540*/  SEL R40, R40, RZ, !P0 ;  /* 0x000000ff28287207 */ /* 0x000fc80004000000 */
[----:B------:R-:W-:-:S07]  /*88550*/  IADD3 R42, PT, PT, R43, R40, R42 ;  /* 0x000000282b2a7210 */ /* 0x000fce0007ffe02a */
[----:B------:R-:W-:Y:S05]  /*88560*/  WARPSYNC.COLLECTIVE R54, `(.L_x_1614) ;  /* 0x0000000036087348 */ /* 0x000fea0003c00000 */
[----:B------:R-:W-:Y:S01]  /*88570*/  VOTE.ALL P4, P4 ;  /* 0x0000000000ff7806 */ /* 0x000fe20002080000 */
[----:B------:R-:W-:-:S12]  /*88580*/  ENDCOLLECTIVE ;  /* 0x000000000000791b */ /* 0x000fd80003800000 */
.L_x_1614:
[----:B------:R-:W-:Y:S05]  /*88590*/  BRA `(.L_x_1615) ;  /* 0xffffffd000e87947 */ /* 0x000fea000383ffff */
        .weak           $__internal_0_$__cuda_sm20_div_s64
        .type           $__internal_0_$__cuda_sm20_div_s64,@function
        .size           $__internal_0_$__cuda_sm20_div_s64,($__internal_1_$__cuda_sm20_rem_s64 - $__internal_0_$__cuda_sm20_div_s64)
$__internal_0_$__cuda_sm20_div_s64:
[----:B------:R-:W-:-:S04]  /*885a0*/  IADD3 R156, P0, PT, RZ, -R4, RZ ;  /* 0x80000004ff9c7210 */ /* 0x000fc80007f1e0ff */
[----:B------:R-:W-:Y:S02]  /*885b0*/  IADD3.X R7, PT, PT, RZ, ~R3, RZ, P0, !PT ;  /* 0x80000003ff077210 */ /* 0x000fe400007fe4ff */
[----:B------:R-:W-:-:S04]  /*885c0*/  ISETP.GE.AND P0, PT, R3, RZ, PT ;  /* 0x000000ff0300720c */ /* 0x000fc80003f06270 */
[----:B------:R-:W-:Y:S02]  /*885d0*/  SEL R156, R156, R4, !P0 ;  /* 0x000000049c9c7207 */ /* 0x000fe40004000000 */
[----:B------:R-:W-:-:S04]  /*885e0*/  SEL R157, R7, R3, !P0 ;  /* 0x00000003079d7207 */ /* 0x000fc80004000000 */
[----:B------:R-:W0:Y:S08]  /*885f0*/  I2F.U64.RP R160, R156 ;  /* 0x0000009c00a07312 */ /* 0x000e300000309000 */
[----:B0-----:R-:W0:Y:S02]  /*88600*/  MUFU.RCP R160, R160 ;  /* 0x000000a000a07308 */ /* 0x001e240000001000 */
[----:B0-----:R-:W-:-:S06]  /*88610*/  VIADD R160, R160, 0x1ffffffe ;  /* 0x1ffffffea0a07836 */ /* 0x001fcc0000000000 */
[----:B------:R-:W0:Y:S02]  /*88620*/  F2I.U64.TRUNC R160, R160 ;  /* 0x000000a000a07311 */ /* 0x000e24000020d800 */
[----:B0-----:R-:W-:-:S04]  /*88630*/  IMAD.WIDE.U32 R162, R160, R156, RZ ;  /* 0x0000009ca0a27225 */ /* 0x001fc800078e00ff */
[C---:B------:R-:W-:Y:S01]  /*88640*/  IMAD R7, R160.reuse, R157, R163 ;  /* 0x0000009da0077224 */ /* 0x040fe200078e02a3 */
[----:B------:R-:W-:Y:S01]  /*88650*/  IADD3 R164, P0, PT, RZ, -R162, RZ ;  /* 0x800000a2ffa47210 */ /* 0x000fe20007f1e0ff */
[----:B------:R-:W-:Y:S02]  /*88660*/  IMAD.MOV.U32 R163, RZ, RZ, R160 ;  /* 0x000000ffffa37224 */ /* 0x000fe400078e00a0 */
[----:B------:R-:W-:Y:S02]  /*88670*/  IMAD R7, R161, R156, R7 ;  /* 0x0000009ca1077224 */ /* 0x000fe400078e0207 */
[----:B------:R-:W-:-:S03]  /*88680*/  IMAD.HI.U32 R162, R160, R164, RZ ;  /* 0x000000a4a0a27227 */ /* 0x000fc600078e00ff */
[----:B------:R-:W-:-:S05]  /*88690*/  IADD3.X R7, PT, PT, RZ, ~R7, RZ, P0, !PT ;  /* 0x80000007ff077210 */ /* 0x000fca00007fe4ff */
[----:B------:R-:W-:-:S04]  /*886a0*/  IMAD.WIDE.U32 R162, P4, R160, R7, R162 ;  /* 0x00000007a0a27225 */ /* 0x000fc800078800a2 */
[----:B------:R-:W-:-:S04]  /*886b0*/  IMAD.HI.U32 R160, R161, R7, RZ ;  /* 0x00000007a1a07227 */ /* 0x000fc800078e00ff */
[----:B------:R-:W-:Y:S01]  /*886c0*/  IMAD.HI.U32 R162, P0, R161, R164, R162 ;  /* 0x000000a4a1a27227 */ /* 0x000fe200078000a2 */
[----:B------:R-:W-:-:S03]  /*886d0*/  IADD3.X R163, PT, PT, R160, R161, RZ, P4, !PT ;  /* 0x000000a1a0a37210 */ /* 0x000fc600027fe4ff */
[----:B------:R-:W-:-:S05]  /*886e0*/  IMAD R160, R161, R7, RZ ;  /* 0x00000007a1a07224 */ /* 0x000fca00078e02ff */
[----:B------:R-:W-:-:S04]  /*886f0*/  IADD3 R161, P4, PT, R160, R162, RZ ;  /* 0x000000a2a0a17210 */ /* 0x000fc80007f9e0ff */
[----:B------:R-:W-:Y:S01]  /*88700*/  IADD3.X R7, PT, PT, RZ, RZ, R163, P4, P0 ;  /* 0x000000ffff077210 */ /* 0x000fe200027e04a3 */
[----:B------:R-:W-:-:S04]  /*88710*/  IMAD.WIDE.U32 R162, R161, R156, RZ ;  /* 0x0000009ca1a27225 */ /* 0x000fc800078e00ff */
[----:B------:R-:W-:Y:S01]  /*88720*/  IMAD R160, R161, R157, R163 ;  /* 0x0000009da1a07224 */ /* 0x000fe200078e02a3 */
[----:B------:R-:W-:-:S03]  /*88730*/  IADD3 R163, P0, PT, RZ, -R162, RZ ;  /* 0x800000a2ffa37210 */ /* 0x000fc60007f1e0ff */
[----:B------:R-:W-:-:S04]  /*88740*/  IMAD R160, R7, R156, R160 ;  /* 0x0000009c07a07224 */ /* 0x000fc800078e02a0 */
[----:B------:R-:W-:Y:S02]  /*88750*/  IMAD.X R162, RZ, RZ, ~R160, P0 ;  /* 0x000000ffffa27224 */ /* 0x000fe400000e0ea0 */
[----:B------:R-:W-:-:S04]  /*88760*/  IMAD.HI.U32 R160, R161, R163, RZ ;  /* 0x000000a3a1a07227 */ /* 0x000fc800078e00ff */
[----:B------:R-:W-:-:S04]  /*88770*/  IMAD.WIDE.U32 R160, P4, R161, R162, R160 ;  /* 0x000000a2a1a07225 */ /* 0x000fc800078800a0 */
[----:B------:R-:W-:-:S04]  /*88780*/  IMAD.HI.U32 R161, P0, R7, R163, R160 ;  /* 0x000000a307a17227 */ /* 0x000fc800078000a0 */
[----:B------:R-:W-:-:S04]  /*88790*/  IMAD.HI.U32 R160, R7, R162, RZ ;  /* 0x000000a207a07227 */ /* 0x000fc800078e00ff */
[----:B------:R-:W-:Y:S01]  /*887a0*/  IMAD R162, R7, R162, RZ ;  /* 0x000000a207a27224 */ /* 0x000fe200078e02ff */
[----:B------:R-:W-:Y:S02]  /*887b0*/  IADD3.X R160, PT, PT, R160, R7, RZ, P4, !PT ;  /* 0x00000007a0a07210 */ /* 0x000fe400027fe4ff */
[----:B------:R-:W-:Y:S02]  /*887c0*/  MOV R7, RZ ;  /* 0x000000ff00077202 */ /* 0x000fe40000000f00 */
[----:B------:R-:W-:-:S04]  /*887d0*/  IADD3 R162, P4, PT, R162, R161, RZ ;  /* 0x000000a1a2a27210 */ /* 0x000fc80007f9e0ff */
[----:B------:R-:W-:Y:S02]  /*887e0*/  IADD3.X R160, PT, PT, RZ, RZ, R160, P4, P0 ;  /* 0x000000ffffa07210 */ /* 0x000fe400027e04a0 */
[----:B------:R-:W-:-:S05]  /*887f0*/  IADD3 R163, P0, PT, RZ, -R6, RZ ;  /* 0x80000006ffa37210 */ /* 0x000fca0007f1e0ff */
[----:B------:R-:W-:Y:S01]  /*88800*/  IMAD.X R161, RZ, RZ, ~R5, P0 ;  /* 0x000000ffffa17224 */ /* 0x000fe200000e0e05 */
[----:B------:R-:W-:-:S04]  /*88810*/  ISETP.GE.AND P0, PT, R5, RZ, PT ;  /* 0x000000ff0500720c */ /* 0x000fc80003f06270 */
[----:B------:R-:W-:Y:S02]  /*88820*/  SEL R163, R163, R6, !P0 ;  /* 0x00000006a3a37207 */ /* 0x000fe40004000000 */
[-C--:B------:R-:W-:Y:S02]  /*88830*/  SEL R161, R161, R5.reuse, !P0 ;  /* 0x00000005a1a17207 */ /* 0x080fe40004000000 */
[----:B------:R-:W-:Y:S01]  /*88840*/  LOP3.LUT R5, R3, R5, RZ, 0x3c, !PT ;  /* 0x0000000503057212 */ /* 0x000fe200078e3cff */
[----:B------:R-:W-:-:S04]  /*88850*/  IMAD.HI.U32 R6, R162, R163, RZ ;  /* 0x000000a3a2067227 */ /* 0x000fc800078e00ff */
[----:B------:R-:W-:-:S04]  /*88860*/  IMAD.WIDE.U32 R6, R162, R161, R6 ;  /* 0x000000a1a2067225 */ /* 0x000fc800078e0006 */
[----:B------:R-:W-:-:S04]  /*88870*/  IMAD.HI.U32 R7, P0, R160, R163, R6 ;  /* 0x000000a3a0077227 */ /* 0x000fc80007800006 */
[----:B------:R-:W-:-:S04]  /*88880*/  IMAD.HI.U32 R6, R160, R161, RZ ;  /* 0x000000a1a0067227 */ /* 0x000fc800078e00ff */
[----:B------:R-:W-:Y:S02]  /*88890*/  IMAD R160, R160, R161, RZ ;  /* 0x000000a1a0a07224 */ /* 0x000fe400078e02ff */
[----:B------:R-:W-:-:S03]  /*888a0*/  IMAD.X R6, RZ, RZ, R6, P0 ;  /* 0x000000ffff067224 */ /* 0x000fc600000e0606 */
[----:B------:R-:W-:-:S04]  /*888b0*/  IADD3 R160, P0, PT, R160, R7, RZ ;  /* 0x00000007a0a07210 */ /* 0x000fc80007f1e0ff */
[----:B------:R-:W-:Y:S01]  /*888c0*/  IADD3.X R162, PT, PT, RZ, R6, RZ, P0, !PT ;  /* 0x00000006ffa27210 */ /* 0x000fe200007fe4ff */
[----:B------:R-:W-:-:S04]  /*888d0*/  IMAD.WIDE.U32 R6, R160, R156, RZ ;  /* 0x0000009ca0067225 */ /* 0x000fc800078e00ff */
[----:B------:R-:W-:Y:S01]  /*888e0*/  IMAD R7, R160, R157, R7 ;  /* 0x0000009da0077224 */ /* 0x000fe200078e0207 */
[----:B------:R-:W-:-:S03]  /*888f0*/  IADD3 R6, P0, PT, -R6, R163, RZ ;  /* 0x000000a306067210 */ /* 0x000fc60007f1e1ff */
[----:B------:R-:W-:-:S04]  /*88900*/  IMAD R7, R162, R156, R7 ;  /* 0x0000009ca2077224 */ /* 0x000fc800078e0207 */
[----:B------:R-:W-:Y:S01]  /*88910*/  IMAD.X R161, R161, 0x1, ~R7, P0 ;  /* 0x00000001a1a17824 */ /* 0x000fe200000e0e07 */
[CC--:B------:R-:W-:Y:S02]  /*88920*/  ISETP.GE.U32.AND P0, PT, R6.reuse, R156.reuse, PT ;  /* 0x0000009c0600720c */ /* 0x0c0fe40003f06070 */
[----:B------:R-:W-:Y:S02]  /*88930*/  IADD3 R7, P4, PT, R6, -R156, RZ ;  /* 0x8000009c06077210 */ /* 0x000fe40007f9e0ff */
[----:B------:R-:W-:-:S04]  /*88940*/  ISETP.GE.U32.AND.EX P0, PT, R161, R157, PT, P0 ;  /* 0x0000009da100720c */ /* 0x000fc80003f06100 */
[----:B------:R-:W-:Y:S02]  /*88950*/  SEL R163, R7, R6, P0 ;  /* 0x0000000607a37207 */ /* 0x000fe40000000000 */
[----:B------:R-:W-:Y:S02]  /*88960*/  IADD3.X R6, PT, PT, R161, ~R157, RZ, P4, !PT ;  /* 0x8000009da1067210 */ /* 0x000fe400027fe4ff */
[----:B------:R-:W-:Y:S02]  /*88970*/  IADD3 R7, P4, PT, R160, 0x1, RZ ;  /* 0x00000001a0077810 */ /* 0x000fe40007f9e0ff */
[----:B------:R-:W-:Y:S02]  /*88980*/  SEL R161, R6, R161, P0 ;  /* 0x000000a106a17207 */ /* 0x000fe40000000000 */
[----:B------:R-:W-:Y:S01]  /*88990*/  SEL R7, R7, R160, P0 ;  /* 0x000000a007077207 */ /* 0x000fe20000000000 */
[----:B------:R-:W-:-:S05]  /*889a0*/  IMAD.X R6, RZ, RZ, R162, P4 ;  /* 0x000000ffff067224 */ /* 0x000fca00020e06a2 */
[----:B------:R-:W-:Y:S02]  /*889b0*/  SEL R6, R6, R162, P0 ;  /* 0x000000a206067207 */ /* 0x000fe40000000000 */
[----:B------:R-:W-:Y:S02]  /*889c0*/  ISETP.GE.U32.AND P0, PT, R163, R156, PT ;  /* 0x0000009ca300720c */ /* 0x000fe40003f06070 */
[----:B------:R-:W-:Y:S02]  /*889d0*/  IADD3 R156, P4, PT, R7, 0x1, RZ ;  /* 0x00000001079c7810 */ /* 0x000fe40007f9e0ff */
[----:B------:R-:W-:Y:S02]  /*889e0*/  ISETP.GE.U32.AND.EX P0, PT, R161, R157, PT, P0 ;  /* 0x0000009da100720c */ /* 0x000fe40003f06100 */
[----:B------:R-:W-:Y:S02]  /*889f0*/  IADD3.X R160, PT, PT, RZ, R6, RZ, P4, !PT ;  /* 0x00000006ffa07210 */ /* 0x000fe400027fe4ff */
[----:B------:R-:W-:-:S02]  /*88a00*/  SEL R7, R156, R7, P0 ;  /* 0x000000079c077207 */ /* 0x000fc40000000000 */
[----:B------:R-:W-:Y:S02]  /*88a10*/  SEL R6, R160, R6, P0 ;  /* 0x00000006a0067207 */ /* 0x000fe40000000000 */
[----:B------:R-:W-:-:S05]  /*88a20*/  IADD3 R156, P0, PT, RZ, -R7, RZ ;  /* 0x80000007ff9c7210 */ /* 0x000fca0007f1e0ff */
[----:B------:R-:W-:Y:S01]  /*88a30*/  IMAD.X R157, RZ, RZ, ~R6, P0 ;  /* 0x000000ffff9d7224 */ /* 0x000fe200000e0e06 */
[----:B------:R-:W-:-:S04]  /*88a40*/  ISETP.GE.AND P0, PT, R5, RZ, PT ;  /* 0x000000ff0500720c */ /* 0x000fc80003f06270 */
[----:B------:R-:W-:Y:S02]  /*88a50*/  SEL R7, R156, R7, !P0 ;  /* 0x000000079c077207 */ /* 0x000fe40004000000 */
[----:B------:R-:W-:Y:S02]  /*88a60*/  SEL R6, R157, R6, !P0 ;  /* 0x000000069d067207 */ /* 0x000fe40004000000 */
[----:B------:R-:W-:-:S04]  /*88a70*/  ISETP.NE.U32.AND P0, PT, R4, RZ, PT ;  /* 0x000000ff0400720c */ /* 0x000fc80003f05070 */
[----:B------:R-:W-:-:S04]  /*88a80*/  ISETP.NE.AND.EX P0, PT, R3, RZ, PT, P0 ;  /* 0x000000ff0300720c */ /* 0x000fc80003f05300 */
[----:B------:R-:W-:Y:S01]  /*88a90*/  SEL R4, R7, 0xffffffff, P0 ;  /* 0xffffffff07047807 */ /* 0x000fe20000000000 */
[----:B------:R-:W-:Y:S01]  /*88aa0*/  IMAD.MOV.U32 R7, RZ, RZ, 0x0 ;  /* 0x00000000ff077424 */ /* 0x000fe200078e00ff */
[----:B------:R-:W-:Y:S02]  /*88ab0*/  SEL R3, R6, 0xffffffff, P0 ;  /* 0xffffffff06037807 */ /* 0x000fe40000000000 */
[----:B------:R-:W-:-:S04]  /*88ac0*/  MOV R6, R2 ;  /* 0x0000000200067202 */ /* 0x000fc80000000f00 */
[----:B------:R-:W-:Y:S05]  /*88ad0*/  RET.REL.NODEC R6 `(_ZN3cub18CUB_300001_SM_10006detail6select23DeviceSelectSweepKernelINS2_10policy_hubIxNS0_8NullTypeEiLb0ELNS0_10SelectImplE0EE10Policy1000EN6thrust24THRUST_300001_SM_1000_NS17counting_iteratorIxNSA_11use_defaultESC_SC_EEPS5_NSA_6detail15normal_iteratorINSA_10device_ptrIxEEEEPlNS0_13ScanTileStateIiLb1EEE17ConstraintCheckerS5_iNS2_19streaming_context_tIlLb1EEELS6_0EEEvT0_T1_T2_T3_T4_T5_T6_T7_iT8_NS1_7vsmem_tE) ;  /* 0xfffff77406487950 */ /* 0x000fea0003c3ffff */
        .weak           $__internal_1_$__cuda_sm20_rem_s64
        .type           $__internal_1_$__cuda_sm20_rem_s64,@function
        .size           $__internal_1_$__cuda_sm20_rem_s64,(.L_x_1624 - $__internal_1_$__cuda_sm20_rem_s64)
$__internal_1_$__cuda_sm20_rem_s64:
        /* <DEDUP_REMOVED lines=33> */
[----:B------:R-:W-:-:S04]  /*88cf0*/  IADD3.X R160, PT, PT, R160, R7, RZ, P4, !PT ;  /* 0x00000007a0a07210 */ /* 0x000fc800027fe4ff */
[----:B------:R-:W-:Y:S01]  /*88d00*/  IADD3 R162, P4, PT, R162, R161, RZ ;  /* 0x000000a1a2a27210 */ /* 0x000fe20007f9e0ff */
[----:B------:R-:W-:-:S03]  /*88d10*/  HFMA2 R161, -RZ, RZ, 0, 0 ;  /* 0x00000000ffa17431 */ /* 0x000fc600000001ff */
[----:B------:R-:W-:Y:S02]  /*88d20*/  IADD3.X R7, PT, PT, RZ, RZ, R160, P4, P0 ;  /* 0x000000ffff077210 */ /* 0x000fe400027e04a0 */
[----:B------:R-:W-:Y:S02]  /*88d30*/  ISETP.GE.AND P0, PT, R3, RZ, PT ;  /* 0x000000ff0300720c */ /* 0x000fe40003f06270 */
[----:B------:R-:W-:-:S04]  /*88d40*/  IADD3 R160, P4, PT, RZ, -R4, RZ ;  /* 0x80000004ffa07210 */ /* 0x000fc80007f9e0ff */
[----:B------:R-:W-:Y:S01]  /*88d50*/  SEL R4, R160, R4, !P0 ;  /* 0x00000004a0047207 */ /* 0x000fe20004000000 */
[----:B------:R-:W-:-:S05]  /*88d60*/  IMAD.X R160, RZ, RZ, ~R3, P4 ;  /* 0x000000ffffa07224 */ /* 0x000fca00020e0e03 */
[----:B------:R-:W-:Y:S01]  /*88d70*/  SEL R3, R160, R3, !P0 ;  /* 0x00000003a0037207 */ /* 0x000fe20004000000 */
        /* <DEDUP_REMOVED lines=13> */
[----:B------:R-:W-:-:S04]  /*88e50*/  IADD3 R4, P4, PT, R160, -R156, RZ ;  /* 0x8000009ca0047210 */ /* 0x000fc80007f9e0ff */
[----:B------:R-:W-:Y:S02]  /*88e60*/  IADD3.X R7, PT, PT, R3, ~R157, RZ, P4, !PT ;  /* 0x8000009d03077210 */ /* 0x000fe400027fe4ff */
[----:B------:R-:W-:-:S04]  /*88e70*/  ISETP.GE.U32.AND P4, PT, R160, R156, PT ;  /* 0x0000009ca000720c */ /* 0x000fc80003f86070 */
[----:B------:R-:W-:-:S04]  /*88e80*/  ISETP.GE.U32.AND.EX P4, PT, R3, R157, PT, P4 ;  /* 0x0000009d0300720c */ /* 0x000fc80003f86140 */
[----:B------:R-:W-:Y:S02]  /*88e90*/  SEL R160, R4, R160, P4 ;  /* 0x000000a004a07207 */ /* 0x000fe40002000000 */
[----:B------:R-:W-:Y:S02]  /*88ea0*/  SEL R3, R7, R3, P4 ;  /* 0x0000000307037207 */ /* 0x000fe40002000000 */
[----:B------:R-:W-:-:S05]  /*88eb0*/  IADD3 R4, P4, PT, R160, -R156, RZ ;  /* 0x8000009ca0047210 */ /* 0x000fca0007f9e0ff */
[----:B------:R-:W-:Y:S01]  /*88ec0*/  IMAD.X R7, R3, 0x1, ~R157, P4 ;  /* 0x0000000103077824 */ /* 0x000fe200020e0e9d */
[----:B------:R-:W-:-:S04]  /*88ed0*/  ISETP.GE.U32.AND P4, PT, R160, R156, PT ;  /* 0x0000009ca000720c */ /* 0x000fc80003f86070 */
[----:B------:R-:W-:-:S04]  /*88ee0*/  ISETP.GE.U32.AND.EX P4, PT, R3, R157, PT, P4 ;  /* 0x0000009d0300720c */ /* 0x000fc80003f86140 */
[----:B------:R-:W-:Y:S02]  /*88ef0*/  SEL R160, R4, R160, P4 ;  /* 0x000000a004a07207 */ /* 0x000fe40002000000 */
[----:B------:R-:W-:Y:S02]  /*88f00*/  SEL R3, R7, R3, P4 ;  /* 0x0000000307037207 */ /* 0x000fe40002000000 */
[----:B------:R-:W-:-:S04]  /*88f10*/  IADD3 R4, P4, PT, RZ, -R160, RZ ;  /* 0x800000a0ff047210 */ /* 0x000fc80007f9e0ff */
[-C--:B------:R-:W-:Y:S02]  /*88f20*/  IADD3.X R7, PT, PT, RZ, ~R3.reuse, RZ, P4, !PT ;  /* 0x80000003ff077210 */ /* 0x080fe400027fe4ff */
[----:B------:R-:W-:Y:S02]  /*88f30*/  SEL R4, R4, R160, !P0 ;  /* 0x000000a004047207 */ /* 0x000fe40004000000 */
[----:B------:R-:W-:Y:S02]  /*88f40*/  SEL R3, R7, R3, !P0 ;  /* 0x0000000307037207 */ /* 0x000fe40004000000 */
[----:B------:R-:W-:Y:S01]  /*88f50*/  ISETP.NE.U32.AND P0, PT, R6, RZ, PT ;  /* 0x000000ff0600720c */ /* 0x000fe20003f05070 */
[----:B------:R-:W-:Y:S01]  /*88f60*/  IMAD.MOV.U32 R6, RZ, RZ, R2 ;  /* 0x000000ffff067224 */ /* 0x000fe200078e0002 */
[----:B------:R-:W-:Y:S02]  /*88f70*/  MOV R7, 0x0 ;  /* 0x0000000000077802 */ /* 0x000fe40000000f00 */
[----:B------:R-:W-:-:S04]  /*88f80*/  ISETP.NE.AND.EX P0, PT, R5, RZ, PT, P0 ;  /* 0x000000ff0500720c */ /* 0x000fc80003f05300 */
[----:B------:R-:W-:Y:S02]  /*88f90*/  SEL R4, R4, 0xffffffff, P0 ;  /* 0xffffffff04047807 */ /* 0x000fe40000000000 */
[----:B------:R-:W-:Y:S01]  /*88fa0*/  SEL R3, R3, 0xffffffff, P0 ;  /* 0xffffffff03037807 */ /* 0x000fe20000000000 */
[----:B------:R-:W-:Y:S06]  /*88fb0*/  RET.REL.NODEC R6 `(_ZN3cub18CUB_300001_SM_10006detail6select23DeviceSelectSweepKernelINS2_10policy_hubIxNS0_8NullTypeEiLb0ELNS0_10SelectImplE0EE10Policy1000EN6thrust24THRUST_300001_SM_1000_NS17counting_iteratorIxNSA_11use_defaultESC_SC_EEPS5_NSA_6detail15normal_iteratorINSA_10device_ptrIxEEEEPlNS0_13ScanTileStateIiLb1EEE17ConstraintCheckerS5_iNS2_19streaming_context_tIlLb1EEELS6_0EEEvT0_T1_T2_T3_T4_T5_T6_T7_iT8_NS1_7vsmem_tE) ;  /* 0xfffff77006107950 */ /* 0x000fec0003c3ffff */
.L_x_1616:
[----:B------:R-:W-:-:S00]  /*88fc0*/  BRA `(.L_x_1616) ;  /* 0xfffffffc00fc7947 */ /* 0x000fc0000383ffff */
[----:B------:R-:W-:-:S00]  /*88fd0*/  NOP ;  /* 0x0000000000007918 */ /* 0x000fc00000000000 */
        /* <DEDUP_REMOVED lines=10> */
.L_x_1624:


//--------------------- .text._ZN3cub18CUB_300001_SM_10006detail4scan23DeviceCompactInitKernelINS0_13ScanTileStateIiLb1EEEPlEEvT_iT0_ --------------------------
	.section	.text._ZN3cub18CUB_300001_SM_10006detail4scan23DeviceCompactInitKernelINS0_13ScanTileStateIiLb1EEEPlEEvT_iT0_,"ax",@progbits
	.align	128
        .global         _ZN3cub18CUB_300001_SM_10006detail4scan23DeviceCompactInitKernelINS0_13ScanTileStateIiLb1EEEPlEEvT_iT0_
        .type           _ZN3cub18CUB_300001_SM_10006detail4scan23DeviceCompactInitKernelINS0_13ScanTileStateIiLb1EEEPlEEvT_iT0_,@function
        .size           _ZN3cub18CUB_300001_SM_10006detail4scan23DeviceCompactInitKernelINS0_13ScanTileStateIiLb1EEEPlEEvT_iT0_,(.L_x_1626 - _ZN3cub18CUB_300001_SM_10006detail4scan23DeviceCompactInitKernelINS0_13ScanTileStateIiLb1EEEPlEEvT_iT0_)
        .other          _ZN3cub18CUB_300001_SM_10006detail4scan23DeviceCompactInitKernelINS0_13ScanTileStateIiLb1EEEPlEEvT_iT0_,@"STO_CUDA_ENTRY STV_DEFAULT"
_ZN3cub18CUB_300001_SM_10006detail4scan23DeviceCompactInitKernelINS0_13ScanTileStateIiLb1EEEPlEEvT_iT0_:
.text._ZN3cub18CUB_300001_SM_10006detail4scan23DeviceCompactInitKernelINS0_13ScanTileStateIiLb1EEEPlEEvT_iT0_:
[----:B------:R-:W-:Y:S01]  /*0000*/  LDC R1, c[0x0][0x37c] ;  /* 0x0000df00ff017b82 */ /* 0x000fe20000000800 */
[----:B------:R-:W0:Y:S07]  /*0010*/  S2R R0, SR_TID.X ;  /* 0x0000000000007919 */ /* 0x000e2e0000002100 */
[----:B------:R-:W1:Y:S01]  /*0020*/  S2UR UR6, SR_CTAID.X ;  /* 0x00000000000679c3 */ /* 0x000e620000002500 */
[----:B------:R-:W2:Y:S07]  /*0030*/  LDCU UR4, c[0x0][0x388] ;  /* 0x00007100ff0477ac */ /* 0x000eae0008000800 */
[----:B------:R-:W1:Y:S01]  /*0040*/  LDC R7, c[0x0][0x360] ;  /* 0x0000d800ff077b82 */ /* 0x000e620000000800 */
[C---:B0-----:R-:W-:Y:S01]  /*0050*/  ISETP.GT.U32.AND P0, PT, R0.reuse, 0x1f, PT ;  /* 0x0000001f0000780c */ /* 0x041fe20003f04070 */
[----:B-1----:R-:W-:Y:S01]  /*0060*/  IMAD R7, R7, UR6, R0 ;  /* 0x0000000607077c24 */ /* 0x002fe2000f8e0200 */
[----:B------:R-:W-:-:S02]  /*0070*/  LOP3.LUT P2, RZ, R0, UR6, RZ, 0xfc, !PT ;  /* 0x0000000600ff7c12 */ /* 0x000fc4000f84fcff */
[----:B------:R-:W-:Y:S02]  /*0080*/  ISETP.NE.OR P0, PT, RZ, UR6, P0 ;  /* 0x00000006ff007c0c */ /* 0x000fe40008705670 */
[----:B--2---:R-:W-:Y:S01]  /*0090*/  ISETP.GE.AND P1, PT, R7, UR4, PT ;  /* 0x0000000407007c0c */ /* 0x004fe2000bf26270 */
[----:B------:R-:W0:Y:S10]  /*00a0*/  LDCU.64 UR4, c[0x0][0x358] ;  /* 0x00006b00ff0477ac */ /* 0x000e340008000a00 */
[----:B------:R-:W1:Y:S02]  /*00b0*/  @!P0 LDC.64 R4, c[0x0][0x380] ;  /* 0x0000e000ff048b82 */ /* 0x000e640000000a00 */
[----:B------:R-:W-:-:S06]  /*00c0*/  @!P1 MOV R6, 0x63 ;  /* 0x0000006300069802 */ /* 0x000fcc0000000f00 */
[----:B------:R-:W2:Y:S01]  /*00d0*/  @!P1 LDC.64 R2, c[0x0][0x380] ;  /* 0x0000e000ff029b82 */ /* 0x000ea20000000a00 */
[----:B-1----:R-:W-:-:S04]  /*00e0*/  @!P0 IMAD.WIDE.U32 R4, R0, 0x8, R4 ;  /* 0x0000000800048825 */ /* 0x002fc800078e0004 */
[----:B--2---:R-:W-:-:S04]  /*00f0*/  @!P1 IMAD.WIDE R2, R7, 0x8, R2 ;  /* 0x0000000807029825 */ /* 0x004fc800078e0202 */
[----:B------:R-:W-:-:S05]  /*0100*/  IMAD.MOV.U32 R7, RZ, RZ, RZ ;  /* 0x000000ffff077224 */ /* 0x000fca00078e00ff */
[----:B0-----:R0:W-:Y:S04]  /*0110*/  @!P1 STG.E.64 desc[UR4][R2.64+0x100], R6 ;  /* 0x0001000602009986 */ /* 0x0011e8000c101b04 */
[----:B------:R0:W-:Y:S01]  /*0120*/  @!P0 STG.E.64 desc[UR4][R4.64], RZ ;  /* 0x000000ff04008986 */ /* 0x0001e2000c101b04 */
[----:B------:R-:W-:Y:S05]  /*0130*/  @P2 EXIT ;  /* 0x000000000000294d */ /* 0x000fea0003800000 */
[----:B0-----:R-:W0:Y:S02]  /*0140*/  LDC.64 R2, c[0x0][0x390] ;  /* 0x0000e400ff027b82 */ /* 0x001e240000000a00 */
[----:B0-----:R-:W-:Y:S01]  /*0150*/  STG.E.64 desc[UR4][R2.64], RZ ;  /* 0x000000ff02007986 */ /* 0x001fe2000c101b04 */
[----:B------:R-:W-:Y:S05]  /*0160*/  EXIT ;  /* 0x000000000000794d */ /* 0x000fea0003800000 */
.L_x_1617:
        /* <DEDUP_REMOVED lines=9> */
.L_x_1626:


//--------------------- .text._ZN3cub18CUB_300001_SM_10006detail8for_each13static_kernelINS2_12policy_hub_t12policy_500_tEmN6thrust24THRUST_300001_SM_1000_NS8cuda_cub20__uninitialized_fill7functorINS7_10device_ptrIxEExEEEEvT0_T1_ --------------------------
	.section	.text._ZN3cub18CUB_300001_SM_10006detail8for_each13static_kernelINS2_12policy_hub_t12policy_500_tEmN6thrust24THRUST_300001_SM_1000_NS8cuda_cub20__uninitialized_fill7functorINS7_10device_ptrIxEExEEEEvT0_T1_,"ax",@progbits
	.align	128
        .global         _ZN3cub18CUB_300001_SM_10006detail8for_each13static_kernelINS2_12policy_hub_t12policy_500_tEmN6thrust24THRUST_300001_SM_1000_NS8cuda_cub20__uninitialized_fill7functorINS7_10device_ptrIxEExEEEEvT0_T1_
        .type           _ZN3cub18CUB_300001_SM_10006detail8for_each13static_kernelINS2_12policy_hub_t12policy_500_tEmN6thrust24THRUST_300001_SM_1000_NS8cuda_cub20__uninitialized_fill7functorINS7_10device_ptrIxEExEEEEvT0_T1_,@function
        .size           _ZN3cub18CUB_300001_SM_10006detail8for_each13static_kernelINS2_12policy_hub_t12policy_500_tEmN6thrust24THRUST_300001_SM_1000_NS8cuda_cub20__uninitialized_fill7functorINS7_10device_ptrIxEExEEEEvT0_T1_,(.L_x_1627 - _ZN3cub18CUB_300001_SM_10006detail8for_each13static_kernelINS2_12policy_hub_t12policy_500_tEmN6thrust24THRUST_300001_SM_1000_NS8cuda_cub20__uninitialized_fill7functorINS7_10device_ptrIxEExEEEEvT0_T1_)
        .other          _ZN3cub18CUB_300001_SM_10006detail8for_each13static_kernelINS2_12policy_hub_t12policy_500_tEmN6thrust24THRUST_300001_SM_1000_NS8cuda_cub20__uninitialized_fill7functorINS7_10device_ptrIxEExEEEEvT0_T1_,@"STO_CUDA_ENTRY STV_DEFAULT"
_ZN3cub18CUB_300001_SM_10006detail8for_each13static_kernelINS2_12policy_hub_t12policy_500_tEmN6thrust24THRUST_300001_SM_1000_NS8cuda_cub20__uninitialized_fill7functorINS7_10device_ptrIxEExEEEEvT0_T1_:
.text._ZN3cub18CUB_300001_SM_10006detail8for_each13static_kernelINS2_12policy_hub_t12policy_500_tEmN6thrust24THRUST_300001_SM_1000_NS8cuda_cub20__uninitialized_fill7functorINS7_10device_ptrIxEExEEEEvT0_T1_:
[----:B------:R-:W-:Y:S08]  /*0000*/  LDC R1, c[0x0][0x37c] ;  /* 0x0000df00ff017b82 */ /* 0x000ff00000000800 */
[----:B------:R-:W0:Y:S01]  /*0010*/  S2UR UR4, SR_CTAID.X ;  /* 0x00000000000479c3 */ /* 0x000e220000002500 */
[----:B------:R-:W1:Y:S01]  /*0020*/  LDCU.64 UR6, c[0x0][0x380] ;  /* 0x00007000ff0677ac */ /* 0x000e620008000a00 */
[----:B------:R-:W2:Y:S01]  /*0030*/  LDCU.64 UR8, c[0x0][0x358] ;  /* 0x00006b00ff0877ac */ /* 0x000ea20008000a00 */
[----:B0-----:R-:W-:-:S04]  /*0040*/  UIMAD.WIDE.U32 UR4, UR4, 0x200, URZ ;  /* 0x00000200040478a5 */ /* 0x001fc8000f8e00ff */
[----:B-1----:R-:W-:-:S04]  /*0050*/  UIADD3 UR6, UP0, UPT, -UR4, UR6, URZ ;  /* 0x0000000604067290 */ /* 0x002fc8000ff1e1ff */
[----:B------:R-:W-:Y:S02]  /*0060*/  UIADD3.X UR7, UPT, UPT, ~UR5, UR7, URZ, UP0, !UPT ;  /* 0x0000000705077290 */ /* 0x000fe400087fe5ff */
[----:B------:R-:W-:-:S04]  /*0070*/  UISETP.GE.U32.AND UP0, UPT, UR6, 0x200, UPT ;  /* 0x000002000600788c */ /* 0x000fc8000bf06070 */
[----:B------:R-:W-:-:S09]  /*0080*/  UISETP.GE.U32.AND.EX UP0, UPT, UR7, URZ, UPT, UP0 ;  /* 0x000000ff0700728c */ /* 0x000fd2000bf06100 */
[----:B--2---:R-:W-:Y:S05]  /*0090*/  BRA.U !UP0, `(.L_x_1618) ;  /* 0x0000000108287547 */ /* 0x004fea000b800000 */
[----:B------:R-:W0:Y:S01]  /*00a0*/  S2R R0, SR_TID.X ;  /* 0x0000000000007919 */ /* 0x000e220000002100 */
[----:B------:R-:W1:Y:S01]  /*00b0*/  LDCU.64 UR6, c[0x0][0x388] ;  /* 0x00007100ff0677ac */ /* 0x000e620008000a00 */
[----:B------:R-:W2:Y:S01]  /*00c0*/  LDC.64 R4, c[0x0][0x390] ;  /* 0x0000e400ff047b82 */ /* 0x000ea20000000a00 */
[----:B0-----:R-:W-:-:S05]  /*00d0*/  IADD3 R0, P0, PT, R0, UR4, RZ ;  /* 0x0000000400007c10 */ /* 0x001fca000ff1e0ff */
[----:B------:R-:W-:Y:S01]  /*00e0*/  IMAD.X R3, RZ, RZ, UR5, P0 ;  /* 0x00000005ff037e24 */ /* 0x000fe200080e06ff */
[----:B-1----:R-:W-:-:S04]  /*00f0*/  LEA R2, P0, R0, UR6, 0x3 ;  /* 0x0000000600027c11 */ /* 0x002fc8000f8018ff */
[----:B------:R-:W-:-:S05]  /*0100*/  LEA.HI.X R3, R0, UR7, R3, 0x3, P0 ;  /* 0x0000000700037c11 */ /* 0x000fca00080f1c03 */
[----:B--2---:R-:W-:Y:S04]  /*0110*/  STG.E.64 desc[UR8][R2.64], R4 ;  /* 0x0000000402007986 */ /* 0x004fe8000c101b08 */
[----:B------:R-:W-:Y:S01]  /*0120*/  STG.E.64 desc[UR8][R2.64+0x800], R4 ;  /* 0x0008000402007986 */ /* 0x000fe2000c101b08 */
[----:B------:R-:W-:Y:S05]  /*0130*/  EXIT ;  /* 0x000000000000794d */ /* 0x000fea0003800000 */
.L_x_1618:
[----:B------:R-:W0:Y:S01]  /*0140*/  S2R R0, SR_TID.X ;  /* 0x0000000000007919 */ /* 0x000e220000002100 */
[----:B------:R-:W-:Y:S01]  /*0150*/  IMAD.U32 R2, RZ, RZ, UR7 ;  /* 0x00000007ff027e24 */ /* 0x000fe2000f8e00ff */
[----:B------:R-:W1:Y:S01]  /*0160*/  LDCU.64 UR10, c[0x0][0x388] ;  /* 0x00007100ff0a77ac */ /* 0x000e620008000a00 */
[----:B------:R-:W-:Y:S01]  /*0170*/  IMAD.U32 R6, RZ, RZ, UR7 ;  /* 0x00000007ff067e24 */ /* 0x000fe2000f8e00ff */
[----:B0-----:R-:W-:-:S04]  /*0180*/  ISETP.LT.U32.AND P0, PT, R0, UR6, PT ;  /* 0x0000000600007c0c */ /* 0x001fc8000bf01070 */
[----:B------:R-:W-:Y:S01]  /*0190*/  ISETP.GT.U32.AND.EX P0, PT, R2, RZ, PT, P0 ;  /* 0x000000ff0200720c */ /* 0x000fe20003f04100 */
[C---:B------:R-:W-:Y:S01]  /*01a0*/  VIADD R2, R0.reuse, 0x100 ;  /* 0x0000010000027836 */ /* 0x040fe20000000000 */
[----:B------:R-:W-:-:S04]  /*01b0*/  IADD3 R0, P2, PT, R0, UR4, RZ ;  /* 0x0000000400007c10 */ /* 0x000fc8000ff5e0ff */
[----:B------:R-:W-:Y:S01]  /*01c0*/  ISETP.LT.U32.AND P1, PT, R2, UR6, PT ;  /* 0x0000000602007c0c */ /* 0x000fe2000bf21070 */
[----:B------:R-:W-:Y:S01]  /*01d0*/  IMAD.X R3, RZ, RZ, UR5, P2 ;  /* 0x00000005ff037e24 */ /* 0x000fe200090e06ff */
[----:B-1----:R-:W-:Y:S02]  /*01e0*/  LEA R2, P2, R0, UR10, 0x3 ;  /* 0x0000000a00027c11 */ /* 0x002fe4000f8418ff */
[----:B------:R-:W-:Y:S02]  /*01f0*/  ISETP.GT.U32.AND.EX P1, PT, R6, RZ, PT, P1 ;  /* 0x000000ff0600720c */ /* 0x000fe40003f24110 */
[----:B------:R-:W-:Y:S01]  /*0200*/  LEA.HI.X R3, R0, UR11, R3, 0x3, P2 ;  /* 0x0000000b00037c11 */ /* 0x000fe200090f1c03 */
[----:B------:R-:W0:Y:S04]  /*0210*/  @P0 LDC.64 R4, c[0x0][0x390] ;  /* 0x0000e400ff040b82 */ /* 0x000e280000000a00 */
[----:B0-----:R0:W-:Y:S06]  /*0220*/  @P0 STG.E.64 desc[UR8][R2.64], R4 ;  /* 0x0000000402000986 */ /* 0x0011ec000c101b08 */
[----:B------:R-:W-:Y:S05]  /*0230*/  @!P1 EXIT ;  /* 0x000000000000994d */ /* 0x000fea0003800000 */
[----:B0-----:R-:W0:Y:S02]  /*0240*/  LDC.64 R4, c[0x0][0x390] ;  /* 0x0000e400ff047b82 */ /* 0x001e240000000a00 */
[----:B0-----:R-:W-:Y:S01]  /*0250*/  STG.E.64 desc[UR8][R2.64+0x800], R4 ;  /* 0x0008000402007986 */ /* 0x001fe2000c101b08 */
[----:B------:R-:W-:Y:S05]  /*0260*/  EXIT ;  /* 0x000000000000794d */ /* 0x000fea0003800000 */
.L_x_1619:
        /* <DEDUP_REMOVED lines=9> */
.L_x_1627:


//--------------------- .text._ZN3cub18CUB_300001_SM_10006detail8for_each13static_kernelINS2_12policy_hub_t12policy_500_tEmN6thrust24THRUST_300001_SM_1000_NS8cuda_cub20__uninitialized_fill7functorINS7_10device_ptrIdEEdEEEEvT0_T1_ --------------------------
	.section	.text._ZN3cub18CUB_300001_SM_10006detail8for_each13static_kernelINS2_12policy_hub_t12policy_500_tEmN6thrust24THRUST_300001_SM_1000_NS8cuda_cub20__uninitialized_fill7functorINS7_10device_ptrIdEEdEEEEvT0_T1_,"ax",@progbits
	.align	128
        .global         _ZN3cub18CUB_300001_SM_10006detail8for_each13static_kernelINS2_12policy_hub_t12policy_500_tEmN6thrust24THRUST_300001_SM_1000_NS8cuda_cub20__uninitialized_fill7functorINS7_10device_ptrIdEEdEEEEvT0_T1_
        .type           _ZN3cub18CUB_300001_SM_10006detail8for_each13static_kernelINS2_12policy_hub_t12policy_500_tEmN6thrust24THRUST_300001_SM_1000_NS8cuda_cub20__uninitialized_fill7functorINS7_10device_ptrIdEEdEEEEvT0_T1_,@function
        .size           _ZN3cub18CUB_300001_SM_10006detail8for_each13static_kernelINS2_12policy_hub_t12policy_500_tEmN6thrust24THRUST_300001_SM_1000_NS8cuda_cub20__uninitialized_fill7functorINS7_10device_ptrIdEEdEEEEvT0_T1_,(.L_x_1628 - _ZN3cub18CUB_300001_SM_10006detail8for_each13static_kernelINS2_12policy_hub_t12policy_500_tEmN6thrust24THRUST_300001_SM_1000_NS8cuda_cub20__uninitialized_fill7functorINS7_10device_ptrIdEEdEEEEvT0_T1_)
        .other          _ZN3cub18CUB_300001_SM_10006detail8for_each13static_kernelINS2_12policy_hub_t12policy_500_tEmN6thrust24THRUST_300001_SM_1000_NS8cuda_cub20__uninitialized_fill7functorINS7_10device_ptrIdEEdEEEEvT0_T1_,@"STO_CUDA_ENTRY STV_DEFAULT"
_ZN3cub18CUB_300001_SM_10006detail8for_each13static_kernelINS2_12policy_hub_t12policy_500_tEmN6thrust24THRUST_300001_SM_1000_NS8cuda_cub20__uninitialized_fill7functorINS7_10device_ptrIdEEdEEEEvT0_T1_:
.text._ZN3cub18CUB_300001_SM_10006detail8for_each13static_kernelINS2_12policy_hub_t12policy_500_tEmN6thrust24THRUST_300001_SM_1000_NS8cuda_cub20__uninitialized_fill7functorINS7_10device_ptrIdEEdEEEEvT0_T1_:
        /* <DEDUP_REMOVED lines=20> */
.L_x_1620:
        /* <DEDUP_REMOVED lines=19> */
.L_x_1621:
        /* <DEDUP_REMOVED lines=9> */
.L_x_1628:


//--------------------- .text._ZN3cub18CUB_300001_SM_10006detail11EmptyKernelIvEEvv --------------------------
	.section	.text._ZN3cub18CUB_300001_SM_10006detail11EmptyKernelIvEEvv,"ax",@progbits
	.align	128
        .global         _ZN3cub18CUB_300001_SM_10006detail11EmptyKernelIvEEvv
        .type           _ZN3cub18CUB_300001_SM_10006detail11EmptyKernelIvEEvv,@function
        .size           _ZN3cub18CUB_300001_SM_10006detail11EmptyKernelIvEEvv,(.L_x_1629 - _ZN3cub18CUB_300001_SM_10006detail11EmptyKernelIvEEvv)
        .other          _ZN3cub18CUB_300001_SM_10006detail11EmptyKernelIvEEvv,@"STO_CUDA_ENTRY STV_DEFAULT"
_ZN3cub18CUB_300001_SM_10006detail11EmptyKernelIvEEvv:
.text._ZN3cub18CUB_300001_SM_10006detail11EmptyKernelIvEEvv:
[----:B------:R-:W-:Y:S01]  /*0000*/  LDC R1, c[0x0][0x37c] ;  /* 0x0000df00ff017b82 */ /* 0x000fe20000000800 */
[----:B------:R-:W-:Y:S05]  /*0010*/  EXIT ;  /* 0x000000000000794d */ /* 0x000fea0003800000 */
.L_x_1622:
        /* <DEDUP_REMOVED lines=14> */
.L_x_1629:


//--------------------- .nv.shared._ZN3cub18CUB_300001_SM_10006detail6select23DeviceSelectSweepKernelINS2_10policy_hubIxNS0_8NullTypeEiLb0ELNS0_10SelectImplE0EE10Policy1000EN6thrust24THRUST_300001_SM_1000_NS17counting_iteratorIxNSA_11use_defaultESC_SC_EEPS5_NSA_6detail15normal_iteratorINSA_10device_ptrIxEEEEPlNS0_13ScanTileStateIiLb1EEE17ConstraintCheckerS5_iNS2_19streaming_context_tIlLb1EEELS6_0EEEvT0_T1_T2_T3_T4_T5_T6_T7_iT8_NS1_7vsmem_tE --------------------------
	.section	.nv.shared._ZN3cub18CUB_300001_SM_10006detail6select23DeviceSelectSweepKernelINS2_10policy_hubIxNS0_8NullTypeEiLb0ELNS0_10SelectImplE0EE10Policy1000EN6thrust24THRUST_300001_SM_1000_NS17counting_iteratorIxNSA_11use_defaultESC_SC_EEPS5_NSA_6detail15normal_iteratorINSA_10device_ptrIxEEEEPlNS0_13ScanTileStateIiLb1EEE17ConstraintCheckerS5_iNS2_19streaming_context_tIlLb1EEELS6_0EEEvT0_T1_T2_T3_T4_T5_T6_T7_iT8_NS1_7vsmem_tE,"aw",@nobits
	.sectionflags	@""
	.align	16
.nv.shared._ZN3cub18CUB_300001_SM_10006detail6select23DeviceSelectSweepKernelINS2_10policy_hubIxNS0_8NullTypeEiLb0ELNS0_10SelectImplE0EE10Policy1000EN6thrust24THRUST_300001_SM_1000_NS17counting_iteratorIxNSA_11use_defaultESC_SC_EEPS5_NSA_6detail15normal_iteratorINSA_10device_ptrIxEEEEPlNS0_13ScanTileStateIiLb1EEE17ConstraintCheckerS5_iNS2_19streaming_context_tIlLb1EEELS6_0EEEvT0_T1_T2_T3_T4_T5_T6_T7_iT8_NS1_7vsmem_tE:
	.zero		34816


//--------------------- .nv.shared.reserved.0     --------------------------
	.section	.nv.shared.reserved.0,"aw",@nobits
	.weak		__nv_reservedSMEM_offset_0_alias
	.size		__nv_reservedSMEM_offset_0_alias, 0, 64
	.other		__nv_reservedSMEM_offset_0_alias,@"STO_CUDA_RESERVED_SHARED STV_DEFAULT"
__nv_reservedSMEM_offset_0_alias:
	.zero		0
	.zero		64


//--------------------- .nv.global                --------------------------
	.section	.nv.global,"aw",@nobits
.nv.global:
	.type		_ZN30_INTERNAL_896bbc8b_4_k_cu_main6thrust24THRUST_300001_SM_1000_NS3seqE,@object
	.size		_ZN30_INTERNAL_896bbc8b_4_k_cu_main6thrust24THRUST_300001_SM_1000_NS3seqE,(_ZN30_INTERNAL_896bbc8b_4_k_cu_main4cuda3std3__48in_placeE - _ZN30_INTERNAL_896bbc8b_4_k_cu_main6thrust24THRUST_300001_SM_1000_NS3seqE)
_ZN30_INTERNAL_896bbc8b_4_k_cu_main6thrust24THRUST_300001_SM_1000_NS3seqE:
	.zero		1
	.type		_ZN30_INTERNAL_896bbc8b_4_k_cu_main4cuda3std3__48in_placeE,@object
	.size		_ZN30_INTERNAL_896bbc8b_4_k_cu_main4cuda3std3__48in_placeE,(_ZN30_INTERNAL_896bbc8b_4_k_cu_main4cuda3std6ranges3__45__cpo4sizeE - _ZN30_INTERNAL_896bbc8b_4_k_cu_main4cuda3std3__48in_placeE)
_ZN30_INTERNAL_896bbc8b_4_k_cu_main4cuda3std3__48in_placeE:
	.zero		1
	.type		_ZN30_INTERNAL_896bbc8b_4_k_cu_main4cuda3std6ranges3__45__cpo4sizeE,@object
	.size		_ZN30_INTERNAL_896bbc8b_4_k_cu_main4cuda3std6ranges3__45__cpo4sizeE,(_ZN30_INTERNAL_896bbc8b_4_k_cu_main6thrust24THRUST_300001_SM_1000_NS12placeholders2_3E - _ZN30_INTERNAL_896bbc8b_4_k_cu_main4cuda3std6ranges3__45__cpo4sizeE)
_ZN30_INTERNAL_896bbc8b_4_k_cu_main4cuda3std6ranges3__45__cpo4sizeE:
	.zero		1
	.type		_ZN30_INTERNAL_896bbc8b_4_k_cu_main6thrust24THRUST_300001_SM_1000_NS12placeholders2_3E,@object
	.size		_ZN30_INTERNAL_896bbc8b_4_k_cu_main6thrust24THRUST_300001_SM_1000_NS12placeholders2_3E,(_ZN30_INTERNAL_896bbc8b_4_k_cu_main4cuda3std3__45__cpo6cbeginE - _ZN30_INTERNAL_896bbc8b_4_k_cu_main6thrust24THRUST_300001_SM_1000_NS12placeholders2_3E)
_ZN30_INTERNAL_896bbc8b_4_k_cu_main6thrust24THRUST_300001_SM_1000_NS12placeholders2_3E:
	.zero		1
	.type		_ZN30_INTERNAL_896bbc8b_4_k_cu_main4cuda3std3__45__cpo6cbeginE,@object
	.size		_ZN30_INTERNAL_896bbc8b_4_k_cu_main4cuda3std3__45__cpo6cbeginE,(_ZN30_INTERNAL_896bbc8b_4_k_cu_main4cuda3std6ranges3__45__cpo6cbeginE - _ZN30_INTERNAL_896bbc8b_4_k_cu_main4cuda3std3__45__cpo6cbeginE)
_ZN30_INTERNAL_896bbc8b_4_k_cu_main4cuda3std3__45__cpo6cbeginE:
	.zero		1
	.type		_ZN30_INTERNAL_896bbc8b_4_k_cu_main4cuda3std6ranges3__45__cpo6cbeginE,@object
	.size		_ZN30_INTERNAL_896bbc8b_4_k_cu_main4cuda3std6ranges3__45__cpo6cbeginE,(_ZN30_INTERNAL_896bbc8b_4_k_cu_main6thrust24THRUST_300001_SM_1000_NS12placeholders2_7E - _ZN30_INTERNAL_896bbc8b_4_k_cu_main4cuda3std6ranges3__45__cpo6cbeginE)
_ZN30_INTERNAL_896bbc8b_4_k_cu_main4cuda3std6ranges3__45__cpo6cbeginE:
	.zero		1
	.type		_ZN30_INTERNAL_896bbc8b_4_k_cu_main6thrust24THRUST_300001_SM_1000_NS12placeholders2_7E,@object
	.size		_ZN30_INTERNAL_896bbc8b_4_k_cu_main6thrust24THRUST_300001_SM_1000_NS12placeholders2_7E,(_ZN30_INTERNAL_896bbc8b_4_k_cu_main4cuda3std3__45__cpo7crbeginE - _ZN30_INTERNAL_896bbc8b_4_k_cu_main6thrust24THRUST_300001_SM_1000_NS12placeholders2_7E)
_ZN30_INTERNAL_896bbc8b_4_k_cu_main6thrust24THRUST_300001_SM_1000_NS12placeholders2_7E:
	.zero		1
	.type		_ZN30_INTERNAL_896bbc8b_4_k_cu_main4cuda3std3__45__cpo7crbeginE,@object
	.size		_ZN30_INTERNAL_896bbc8b_4_k_cu_main4cuda3std3__45__cpo7crbeginE,(_ZN30_INTERNAL_896bbc8b_4_k_cu_main4cuda3std6ranges3__45__cpo4nextE - _ZN30_INTERNAL_896bbc8b_4_k_cu_main4cuda3std3__45__cpo7crbeginE)
_ZN30_INTERNAL_896bbc8b_4_k_cu_main4cuda3std3__45__cpo7crbeginE:
	.zero		1
	.type		_ZN30_INTERNAL_896bbc8b_4_k_cu_main4cuda3std6ranges3__45__cpo4nextE,@object
	.size		_ZN30_INTERNAL_896bbc8b_4_k_cu_main4cuda3std6ranges3__45__cpo4nextE,(_ZN30_INTERNAL_896bbc8b_4_k_cu_main4cuda3std6ranges3__45__cpo4swapE - _ZN30_INTERNAL_896bbc8b_4_k_cu_main4cuda3std6ranges3__45__cpo4nextE)
_ZN30_INTERNAL_896bbc8b_4_k_cu_main4cuda3std6ranges3__45__cpo4nextE:
	.zero		1
	.type		_ZN30_INTERNAL_896bbc8b_4_k_cu_main4cuda3std6ranges3__45__cpo4swapE,@object
	.size		_ZN30_INTERNAL_896bbc8b_4_k_cu_main4cuda3std6ranges3__45__cpo4swapE,(_ZN30_INTERNAL_896bbc8b_4_k_cu_main6thrust24THRUST_300001_SM_1000_NS8cuda_cub10par_nosyncE - _ZN30_INTERNAL_896bbc8b_4_k_cu_main4cuda3std6ranges3__45__cpo4swapE)
_ZN30_INTERNAL_896bbc8b_4_k_cu_main4cuda3std6ranges3__45__cpo4swapE:
	.zero		1
	.type		_ZN30_INTERNAL_896bbc8b_4_k_cu_main6thrust24THRUST_300001_SM_1000_NS8cuda_cub10par_nosyncE,@object
	.size		_ZN30_INTERNAL_896bbc8b_4_k_cu_main6thrust24THRUST_300001_SM_1000_NS8cuda_cub10par_nosyncE,(_ZN30_INTERNAL_896bbc8b_4_k_cu_main6thrust24THRUST_300001_SM_1000_NS12placeholders2_9E - _ZN30_INTERNAL_896bbc8b_4_k_cu_main6thrust24THRUST_300001_SM_1000_NS8cuda_cub10par_nosyncE)
_ZN30_INTERNAL_896bbc8b_4_k_cu_main6thrust24THRUST_300001_SM_1000_NS8cuda_cub10par_nosyncE:
	.zero		1
	.type		_ZN30_INTERNAL_896bbc8b_4_k_cu_main6thrust24THRUST_300001_SM_1000_NS12placeholders2_9E,@object
	.size		_ZN30_INTERNAL_896bbc8b_4_k_cu_main6thrust24THRUST_300001_SM_1000_NS12placeholders2_9E,(_ZN30_INTERNAL_896bbc8b_4_k_cu_main4cuda3std3__432_GLOBAL__N__896bbc8b_4_k_cu_main6ignoreE - _ZN30_INTERNAL_896bbc8b_4_k_cu_main6thrust24THRUST_300001_SM_1000_NS12placeholders2_9E)
_ZN30_INTERNAL_896bbc8b_4_k_cu_main6thrust24THRUST_300001_SM_1000_NS12placeholders2_9E:
	.zero		1
	.type		_ZN30_INTERNAL_896bbc8b_4_k_cu_main4cuda3std3__432_GLOBAL__N__896bbc8b_4_k_cu_main6ignoreE,@object
	.size		_ZN30_INTERNAL_896bbc8b_4_k_cu_main4cuda3std3__432_GLOBAL__N__896bbc8b_4_k_cu_main6ignoreE,(_ZN30_INTERNAL_896bbc8b_4_k_cu_main4cuda3std6ranges3__45__cpo4dataE - _ZN30_INTERNAL_896bbc8b_4_k_cu_main4cuda3std3__432_GLOBAL__N__896bbc8b_4_k_cu_main6ignoreE)
_ZN30_INTERNAL_896bbc8b_4_k_cu_main4cuda3std3__432_GLOBAL__N__896bbc8b_4_k_cu_main6ignoreE:
	.zero		1
	.type		_ZN30_INTERNAL_896bbc8b_4_k_cu_main4cuda3std6ranges3__45__cpo4dataE,@object
	.size		_ZN30_INTERNAL_896bbc8b_4_k_cu_main4cuda3std6ranges3__45__cpo4dataE,(_ZN30_INTERNAL_896bbc8b_4_k_cu_main6thrust24THRUST_300001_SM_1000_NS12placeholders2_1E - _ZN30_INTERNAL_896bbc8b_4_k_cu_main4cuda3std6ranges3__45__cpo4dataE)
_ZN30_INTERNAL_896bbc8b_4_k_cu_main4cuda3std6ranges3__45__cpo4dataE:
	.zero		1
	.type		_ZN30_INTERNAL_896bbc8b_4_k_cu_main6thrust24THRUST_300001_SM_1000_NS12placeholders2_1E,@object
	.size		_ZN30_INTERNAL_896bbc8b_4_k_cu_main6thrust24THRUST_300001_SM_1000_NS12placeholders2_1E,(_ZN30_INTERNAL_896bbc8b_4_k_cu_main4cuda3std3__45__cpo5beginE - _ZN30_INTERNAL_896bbc8b_4_k_cu_main6thrust24THRUST_300001_SM_1000_NS12placeholders2_1E)
_ZN30_INTERNAL_896bbc8b_4_k_cu_main6thrust24THRUST_300001_SM_1000_NS12placeholders2_1E:
	.zero		1
	.type		_ZN30_INTERNAL_896bbc8b_4_k_cu_main4cuda3std3__45__cpo5beginE,@object
	.size		_ZN30_INTERNAL_896bbc8b_4_k_cu_main4cuda3std3__45__cpo5beginE,(_ZN30_INTERNAL_896bbc8b_4_k_cu_main4cuda3std6ranges3__45__cpo5beginE - _ZN30_INTERNAL_896bbc8b_4_k_cu_main4cuda3std3__45__cpo5beginE)
_ZN30_INTERNAL_896bbc8b_4_k_cu_main4cuda3std3__45__cpo5beginE:
	.zero		1
	.type		_ZN30_INTERNAL_896bbc8b_4_k_cu_main4cuda3std6ranges3__45__cpo5beginE,@object
	.size		_ZN30_INTERNAL_896bbc8b_4_k_cu_main4cuda3std6ranges3__45__cpo5beginE,(_ZN30_INTERNAL_896bbc8b_4_k_cu_main6thrust24THRUST_300001_SM_1000_NS12placeholders2_5E - _ZN30_INTERNAL_896bbc8b_4_k_cu_main4cuda3std6ranges3__45__cpo5beginE)
_ZN30_INTERNAL_896bbc8b_4_k_cu_main4cuda3std6ranges3__45__cpo5beginE:
	.zero		1
	.type		_ZN30_INTERNAL_896bbc8b_4_k_cu_main6thrust24THRUST_300001_SM_1000_NS12placeholders2_5E,@object
	.size		_ZN30_INTERNAL_896bbc8b_4_k_cu_main6thrust24THRUST_300001_SM_1000_NS12placeholders2_5E,(_ZN30_INTERNAL_896bbc8b_4_k_cu_main4cuda3std3__45__cpo6rbeginE - _ZN30_INTERNAL_896bbc8b_4_k_cu_main6thrust24THRUST_300001_SM_1000_NS12placeholders2_5E)
_ZN30_INTERNAL_896bbc8b_4_k_cu_main6thrust24THRUST_300001_SM_1000_NS12placeholders2_5E:
	.zero		1
	.type		_ZN30_INTERNAL_896bbc8b_4_k_cu_main4cuda3std3__45__cpo6rbeginE,@object
	.size		_ZN30_INTERNAL_896bbc8b_4_k_cu_main4cuda3std3__45__cpo6rbeginE,(_ZN30_INTERNAL_896bbc8b_4_k_cu_main4cuda3std6ranges3__45__cpo7advanceE - _ZN30_INTERNAL_896bbc8b_4_k_cu_main4cuda3std3__45__cpo6rbeginE)
_ZN30_INTERNAL_896bbc8b_4_k_cu_main4cuda3std3__45__cpo6rbeginE:
	.zero		1
	.type		_ZN30_INTERNAL_896bbc8b_4_k_cu_main4cuda3std6ranges3__45__cpo7advanceE,@object
	.size		_ZN30_INTERNAL_896bbc8b_4_k_cu_main4cuda3std6ranges3__45__cpo7advanceE,(_ZN30_INTERNAL_896bbc8b_4_k_cu_main4cuda3std3__47nulloptE - _ZN30_INTERNAL_896bbc8b_4_k_cu_main4cuda3std6ranges3__45__cpo7advanceE)
_ZN30_INTERNAL_896bbc8b_4_k_cu_main4cuda3std6ranges3__45__cpo7advanceE:
	.zero		1
	.type		_ZN30_INTERNAL_896bbc8b_4_k_cu_main4cuda3std3__47nulloptE,@object
	.size		_ZN30_INTERNAL_896bbc8b_4_k_cu_main4cuda3std3__47nulloptE,(_ZN30_INTERNAL_896bbc8b_4_k_cu_main4cuda3std6ranges3__45__cpo8distanceE - _ZN30_INTERNAL_896bbc8b_4_k_cu_main4cuda3std3__47nulloptE)
_ZN30_INTERNAL_896bbc8b_4_k_cu_main4cuda3std3__47nulloptE:
	.zero		1
	.type		_ZN30_INTERNAL_896bbc8b_4_k_cu_main4cuda3std6ranges3__45__cpo8distanceE,@object
	.size		_ZN30_INTERNAL_896bbc8b_4_k_cu_main4cuda3std6ranges3__45__cpo8distanceE,(_ZN30_INTERNAL_896bbc8b_4_k_cu_main6thrust24THRUST_300001_SM_1000_NS12placeholders3_10E - _ZN30_INTERNAL_896bbc8b_4_k_cu_main4cuda3std6ranges3__45__cpo8distanceE)
_ZN30_INTERNAL_896bbc8b_4_k_cu_main4cuda3std6ranges3__45__cpo8distanceE:
	.zero		1
	.type		_ZN30_INTERNAL_896bbc8b_4_k_cu_main6thrust24THRUST_300001_SM_1000_NS12placeholders3_10E,@object
	.size		_ZN30_INTERNAL_896bbc8b_4_k_cu_main6thrust24THRUST_300001_SM_1000_NS12placeholders3_10E,(_ZN30_INTERNAL_896bbc8b_4_k_cu_main4cuda3std3__419piecewise_constructE - _ZN30_INTERNAL_896bbc8b_4_k_cu_main6thrust24THRUST_300001_SM_1000_NS12placeholders3_10E)
_ZN30_INTERNAL_896bbc8b_4_k_cu_main6thrust24THRUST_300001_SM_1000_NS12placeholders3_10E:
	.zero		1
	.type		_ZN30_INTERNAL_896bbc8b_4_k_cu_main4cuda3std3__419piecewise_constructE,@object
	.size		_ZN30_INTERNAL_896bbc8b_4_k_cu_main4cuda3std3__419piecewise_constructE,(_ZN30_INTERNAL_896bbc8b_4_k_cu_main4cuda3std6ranges3__45__cpo5cdataE - _ZN30_INTERNAL_896bbc8b_4_k_cu_main4cuda3std3__419piecewise_constructE)
_ZN30_INTERNAL_896bbc8b_4_k_cu_main4cuda3std3__419piecewise_constructE:
	.zero		1
	.type		_ZN30_INTERNAL_896bbc8b_4_k_cu_main4cuda3std6ranges3__45__cpo5cdataE,@object
	.size		_ZN30_INTERNAL_896bbc8b_4_k_cu_main4cuda3std6ranges3__45__cpo5cdataE,(_ZN30_INTERNAL_896bbc8b_4_k_cu_main6thrust24THRUST_300001_SM_1000_NS12placeholders2_2E - _ZN30_INTERNAL_896bbc8b_4_k_cu_main4cuda3std6ranges3__45__cpo5cdataE)
_ZN30_INTERNAL_896bbc8b_4_k_cu_main4cuda3std6ranges3__45__cpo5cdataE:
	.zero		1
	.type		_ZN30_INTERNAL_896bbc8b_4_k_cu_main6thrust24THRUST_300001_SM_1000_NS12placeholders2_2E,@object
	.size		_ZN30_INTERNAL_896bbc8b_4_k_cu_main6thrust24THRUST_300001_SM_1000_NS12placeholders2_2E,(_ZN30_INTERNAL_896bbc8b_4_k_cu_main4cuda3std3__45__cpo3endE - _ZN30_INTERNAL_896bbc8b_4_k_cu_main6thrust24THRUST_300001_SM_1000_NS12placeholders2_2E)
_ZN30_INTERNAL_896bbc8b_4_k_cu_main6thrust24THRUST_300001_SM_1000_NS12placeholders2_2E:
	.zero		1
	.type		_ZN30_INTERNAL_896bbc8b_4_k_cu_main4cuda3std3__45__cpo3endE,@object
	.size		_ZN30_INTERNAL_896bbc8b_4_k_cu_main4cuda3std3__45__cpo3endE,(_ZN30_INTERNAL_896bbc8b_4_k_cu_main4cuda3std6ranges3__45__cpo3endE - _ZN30_INTERNAL_896bbc8b_4_k_cu_main4cuda3std3__45__cpo3endE)
_ZN30_INTERNAL_896bbc8b_4_k_cu_main4cuda3std3__45__cpo3endE:
	.zero		1
	.type		_ZN30_INTERNAL_896bbc8b_4_k_cu_main4cuda3std6ranges3__45__cpo3endE,@object
	.size		_ZN30_INTERNAL_896bbc8b_4_k_cu_main4cuda3std6ranges3__45__cpo3endE,(_ZN30_INTERNAL_896bbc8b_4_k_cu_main6thrust24THRUST_300001_SM_1000_NS12placeholders2_6E - _ZN30_INTERNAL_896bbc8b_4_k_cu_main4cuda3std6ranges3__45__cpo3endE)
_ZN30_INTERNAL_896bbc8b_4_k_cu_main4cuda3std6ranges3__45__cpo3endE:
	.zero		1
	.type		_ZN30_INTERNAL_896bbc8b_4_k_cu_main6thrust24THRUST_300001_SM_1000_NS12placeholders2_6E,@object
	.size		_ZN30_INTERNAL_896bbc8b_4_k_cu_main6thrust24THRUST_300001_SM_1000_NS12placeholders2_6E,(_ZN30_INTERNAL_896bbc8b_4_k_cu_main4cuda3std3__45__cpo4rendE - _ZN30_INTERNAL_896bbc8b_4_k_cu_main6thrust24THRUST_300001_SM_1000_NS12placeholders2_6E)
_ZN30_INTERNAL_896bbc8b_4_k_cu_main6thrust24THRUST_300001_SM_1000_NS12placeholders2_6E:
	.zero		1
	.type		_ZN30_INTERNAL_896bbc8b_4_k_cu_main4cuda3std3__45__cpo4rendE,@object
	.size		_ZN30_INTERNAL_896bbc8b_4_k_cu_main4cuda3std3__45__cpo4rendE,(_ZN30_INTERNAL_896bbc8b_4_k_cu_main4cuda3std6ranges3__45__cpo9iter_swapE - _ZN30_INTERNAL_896bbc8b_4_k_cu_main4cuda3std3__45__cpo4rendE)
_ZN30_INTERNAL_896bbc8b_4_k_cu_main4cuda3std3__45__cpo4rendE:
	.zero		1
	.type		_ZN30_INTERNAL_896bbc8b_4_k_cu_main4cuda3std6ranges3__45__cpo9iter_swapE,@object
	.size		_ZN30_INTERNAL_896bbc8b_4_k_cu_main4cuda3std6ranges3__45__cpo9iter_swapE,(_ZN30_INTERNAL_896bbc8b_4_k_cu_main4cuda3std3__48unexpectE - _ZN30_INTERNAL_896bbc8b_4_k_cu_main4cuda3std6ranges3__45__cpo9iter_swapE)
_ZN30_INTERNAL_896bbc8b_4_k_cu_main4cuda3std6ranges3__45__cpo9iter_swapE:
	.zero		1
	.type		_ZN30_INTERNAL_896bbc8b_4_k_cu_main4cuda3std3__48unexpectE,@object
	.size		_ZN30_INTERNAL_896bbc8b_4_k_cu_main4cuda3std3__48unexpectE,(_ZN30_INTERNAL_896bbc8b_4_k_cu_main6thrust24THRUST_300001_SM_1000_NS8cuda_cub3parE - _ZN30_INTERNAL_896bbc8b_4_k_cu_main4cuda3std3__48unexpectE)
_ZN30_INTERNAL_896bbc8b_4_k_cu_main4cuda3std3__48unexpectE:
	.zero		1
	.type		_ZN30_INTERNAL_896bbc8b_4_k_cu_main6thrust24THRUST_300001_SM_1000_NS8cuda_cub3parE,@object
	.size		_ZN30_INTERNAL_896bbc8b_4_k_cu_main6thrust24THRUST_300001_SM_1000_NS8cuda_cub3parE,(_ZN30_INTERNAL_896bbc8b_4_k_cu_main6thrust24THRUST_300001_SM_1000_NS12placeholders2_4E - _ZN30_INTERNAL_896bbc8b_4_k_cu_main6thrust24THRUST_300001_SM_1000_NS8cuda_cub3parE)
_ZN30_INTERNAL_896bbc8b_4_k_cu_main6thrust24THRUST_300001_SM_1000_NS8cuda_cub3parE:
	.zero		1
	.type		_ZN30_INTERNAL_896bbc8b_4_k_cu_main6thrust24THRUST_300001_SM_1000_NS12placeholders2_4E,@object
	.size		_ZN30_INTERNAL_896bbc8b_4_k_cu_main6thrust24THRUST_300001_SM_1000_NS12placeholders2_4E,(_ZN30_INTERNAL_896bbc8b_4_k_cu_main4cuda3std3__45__cpo4cendE - _ZN30_INTERNAL_896bbc8b_4_k_cu_main6thrust24THRUST_300001_SM_1000_NS12placeholders2_4E)
_ZN30_INTERNAL_896bbc8b_4_k_cu_main6thrust24THRUST_300001_SM_1000_NS12placeholders2_4E:
	.zero		1
	.type		_ZN30_INTERNAL_896bbc8b_4_k_cu_main4cuda3std3__45__cpo4cendE,@object
	.size		_ZN30_INTERNAL_896bbc8b_4_k_cu_main4cuda3std3__45__cpo4cendE,(_ZN30_INTERNAL_896bbc8b_4_k_cu_main4cuda3std6ranges3__45__cpo4cendE - _ZN30_INTERNAL_896bbc8b_4_k_cu_main4cuda3std3__45__cpo4cendE)
_ZN30_INTERNAL_896bbc8b_4_k_cu_main4cuda3std3__45__cpo4cendE:
	.zero		1
	.type		_ZN30_INTERNAL_896bbc8b_4_k_cu_main4cuda3std6ranges3__45__cpo4cendE,@object
	.size		_ZN30_INTERNAL_896bbc8b_4_k_cu_main4cuda3std6ranges3__45__cpo4cendE,(_ZN30_INTERNAL_896bbc8b_4_k_cu_main4cuda3std3__420unreachable_sentinelE - _ZN30_INTERNAL_896bbc8b_4_k_cu_main4cuda3std6ranges3__45__cpo4cendE)
_ZN30_INTERNAL_896bbc8b_4_k_cu_main4cuda3std6ranges3__45__cpo4cendE:
	.zero		1
	.type		_ZN30_INTERNAL_896bbc8b_4_k_cu_main4cuda3std3__420unreachable_sentinelE,@object
	.size		_ZN30_INTERNAL_896bbc8b_4_k_cu_main4cuda3std3__420unreachable_sentinelE,(_ZN30_INTERNAL_896bbc8b_4_k_cu_main4cuda3std6ranges3__45__cpo5ssizeE - _ZN30_INTERNAL_896bbc8b_4_k_cu_main4cuda3std3__420unreachable_sentinelE)
_ZN30_INTERNAL_896bbc8b_4_k_cu_main4cuda3std3__420unreachable_sentinelE:
	.zero		1
	.type		_ZN30_INTERNAL_896bbc8b_4_k_cu_main4cuda3std6ranges3__45__cpo5ssizeE,@object
	.size		_ZN30_INTERNAL_896bbc8b_4_k_cu_main4cuda3std6ranges3__45__cpo5ssizeE,(_ZN30_INTERNAL_896bbc8b_4_k_cu_main6thrust24THRUST_300001_SM_1000_NS12placeholders2_8E - _ZN30_INTERNAL_896bbc8b_4_k_cu_main4cuda3std6ranges3__45__cpo5ssizeE)
_ZN30_INTERNAL_896bbc8b_4_k_cu_main4cuda3std6ranges3__45__cpo5ssizeE:
	.zero		1
	.type		_ZN30_INTERNAL_896bbc8b_4_k_cu_main6thrust24THRUST_300001_SM_1000_NS12placeholders2_8E,@object
	.size		_ZN30_INTERNAL_896bbc8b_4_k_cu_main6thrust24THRUST_300001_SM_1000_NS12placeholders2_8E,(_ZN30_INTERNAL_896bbc8b_4_k_cu_main4cuda3std3__45__cpo5crendE - _ZN30_INTERNAL_896bbc8b_4_k_cu_main6thrust24THRUST_300001_SM_1000_NS12placeholders2_8E)
_ZN30_INTERNAL_896bbc8b_4_k_cu_main6thrust24THRUST_300001_SM_1000_NS12placeholders2_8E:
	.zero		1
	.type		_ZN30_INTERNAL_896bbc8b_4_k_cu_main4cuda3std3__45__cpo5crendE,@object
	.size		_ZN30_INTERNAL_896bbc8b_4_k_cu_main4cuda3std3__45__cpo5crendE,(_ZN30_INTERNAL_896bbc8b_4_k_cu_main4cuda3std6ranges3__45__cpo4prevE - _ZN30_INTERNAL_896bbc8b_4_k_cu_main4cuda3std3__45__cpo5crendE)
_ZN30_INTERNAL_896bbc8b_4_k_cu_main4cuda3std3__45__cpo5crendE:
	.zero		1
	.type		_ZN30_INTERNAL_896bbc8b_4_k_cu_main4cuda3std6ranges3__45__cpo4prevE,@object
	.size		_ZN30_INTERNAL_896bbc8b_4_k_cu_main4cuda3std6ranges3__45__cpo4prevE,(_ZN30_INTERNAL_896bbc8b_4_k_cu_main4cuda3std6ranges3__45__cpo9iter_moveE - _ZN30_INTERNAL_896bbc8b_4_k_cu_main4cuda3std6ranges3__45__cpo4prevE)
_ZN30_INTERNAL_896bbc8b_4_k_cu_main4cuda3std6ranges3__45__cpo4prevE:
	.zero		1
	.type		_ZN30_INTERNAL_896bbc8b_4_k_cu_main4cuda3std6ranges3__45__cpo9iter_moveE,@object
	.size		_ZN30_INTERNAL_896bbc8b_4_k_cu_main4cuda3std6ranges3__45__cpo9iter_moveE,(_ZN30_INTERNAL_896bbc8b_4_k_cu_main6thrust24THRUST_300001_SM_1000_NS6system6detail10sequential3seqE - _ZN30_INTERNAL_896bbc8b_4_k_cu_main4cuda3std6ranges3__45__cpo9iter_moveE)
_ZN30_INTERNAL_896bbc8b_4_k_cu_main4cuda3std6ranges3__45__cpo9iter_moveE:
	.zero		1
	.type		_ZN30_INTERNAL_896bbc8b_4_k_cu_main6thrust24THRUST_300001_SM_1000_NS6system6detail10sequential3seqE,@object
	.size		_ZN30_INTERNAL_896bbc8b_4_k_cu_main6thrust24THRUST_300001_SM_1000_NS6system6detail10sequential3seqE,(.L_31 - _ZN30_INTERNAL_896bbc8b_4_k_cu_main6thrust24THRUST_300001_SM_1000_NS6system6detail10sequential3seqE)
_ZN30_INTERNAL_896bbc8b_4_k_cu_main6thrust24THRUST_300001_SM_1000_NS6system6detail10sequential3seqE:
	.zero		1
.L_31:


//--------------------- .nv.constant0._ZN3cub18CUB_300001_SM_10006detail6select23DeviceSelectSweepKernelINS2_10policy_hubIxNS0_8NullTypeEiLb0ELNS0_10SelectImplE0EE10Policy1000EN6thrust24THRUST_300001_SM_1000_NS17counting_iteratorIxNSA_11use_defaultESC_SC_EEPS5_NSA_6detail15normal_iteratorINSA_10device_ptrIxEEEEPlNS0_13ScanTileStateIiLb1EEE17ConstraintCheckerS5_iNS2_19streaming_context_tIlLb1EEELS6_0EEEvT0_T1_T2_T3_T4_T5_T6_T7_iT8_NS1_7vsmem_tE --------------------------
	.section	.nv.constant0._ZN3cub18CUB_300001_SM_10006detail6select23DeviceSelectSweepKernelINS2_10policy_hubIxNS0_8NullTypeEiLb0ELNS0_10SelectImplE0EE10Policy1000EN6thrust24THRUST_300001_SM_1000_NS17counting_iteratorIxNSA_11use_defaultESC_SC_EEPS5_NSA_6detail15normal_iteratorINSA_10device_ptrIxEEEEPlNS0_13ScanTileStateIiLb1EEE17ConstraintCheckerS5_iNS2_19streaming_context_tIlLb1EEELS6_0EEEvT0_T1_T2_T3_T4_T5_T6_T7_iT8_NS1_7vsmem_tE,"a",@progbits
	.sectionflags	@""
	.align	4
.nv.constant0._ZN3cub18CUB_300001_SM_10006detail6select23DeviceSelectSweepKernelINS2_10policy_hubIxNS0_8NullTypeEiLb0ELNS0_10SelectImplE0EE10Policy1000EN6thrust24THRUST_300001_SM_1000_NS17counting_iteratorIxNSA_11use_defaultESC_SC_EEPS5_NSA_6detail15normal_iteratorINSA_10device_ptrIxEEEEPlNS0_13ScanTileStateIiLb1EEE17ConstraintCheckerS5_iNS2_19streaming_context_tIlLb1EEELS6_0EEEvT0_T1_T2_T3_T4_T5_T6_T7_iT8_NS1_7vsmem_tE:
	.zero		1032


//--------------------- .nv.constant0._ZN3cub18CUB_300001_SM_10006detail4scan23DeviceCompactInitKernelINS0_13ScanTileStateIiLb1EEEPlEEvT_iT0_ --------------------------
	.section	.nv.constant0._ZN3cub18CUB_300001_SM_10006detail4scan23DeviceCompactInitKernelINS0_13ScanTileStateIiLb1EEEPlEEvT_iT0_,"a",@progbits
	.sectionflags	@""
	.align	4
.nv.constant0._ZN3cub18CUB_300001_SM_10006detail4scan23DeviceCompactInitKernelINS0_13ScanTileStateIiLb1EEEPlEEvT_iT0_:
	.zero		920


//--------------------- .nv.constant0._ZN3cub18CUB_300001_SM_10006detail8for_each13static_kernelINS2_12policy_hub_t12policy_500_tEmN6thrust24THRUST_300001_SM_1000_NS8cuda_cub20__uninitialized_fill7functorINS7_10device_ptrIxEExEEEEvT0_T1_ --------------------------
	.section	.nv.constant0._ZN3cub18CUB_300001_SM_10006detail8for_each13static_kernelINS2_12policy_hub_t12policy_500_tEmN6thrust24THRUST_300001_SM_1000_NS8cuda_cub20__uninitialized_fill7functorINS7_10device_ptrIxEExEEEEvT0_T1_,"a",@progbits
	.sectionflags	@""
	.align	4
.nv.constant0._ZN3cub18CUB_300001_SM_10006detail8for_each13static_kernelINS2_12policy_hub_t12policy_500_tEmN6thrust24THRUST_300001_SM_1000_NS8cuda_cub20__uninitialized_fill7functorINS7_10device_ptrIxEExEEEEvT0_T1_:
	.zero		920


//--------------------- .nv.constant0._ZN3cub18CUB_300001_SM_10006detail8for_each13static_kernelINS2_12policy_hub_t12policy_500_tEmN6thrust24THRUST_300001_SM_1000_NS8cuda_cub20__uninitialized_fill7functorINS7_10device_ptrIdEEdEEEEvT0_T1_ --------------------------
	.section	.nv.constant0._ZN3cub18CUB_300001_SM_10006detail8for_each13static_kernelINS2_12policy_hub_t12policy_500_tEmN6thrust24THRUST_300001_SM_1000_NS8cuda_cub20__uninitialized_fill7functorINS7_10device_ptrIdEEdEEEEvT0_T1_,"a",@progbits
	.sectionflags	@""
	.align	4
.nv.constant0._ZN3cub18CUB_300001_SM_10006detail8for_each13static_kernelINS2_12policy_hub_t12policy_500_tEmN6thrust24THRUST_300001_SM_1000_NS8cuda_cub20__uninitialized_fill7functorINS7_10device_ptrIdEEdEEEEvT0_T1_:
	.zero		920


//--------------------- .nv.constant0._ZN3cub18CUB_300001_SM_10006detail11EmptyKernelIvEEvv --------------------------
	.section	.nv.constant0._ZN3cub18CUB_300001_SM_10006detail11EmptyKernelIvEEvv,"a",@progbits
	.sectionflags	@""
	.align	4
.nv.constant0._ZN3cub18CUB_300001_SM_10006detail11EmptyKernelIvEEvv:
	.zero		896


//--------------------- SYMBOLS --------------------------

	.type		.nv.reservedSmem.offset0,@object
	.size		.nv.reservedSmem.offset0,0x4
	.type		.nv.reservedSmem.cap,@object
	.size		.nv.reservedSmem.cap,0x4
